def matmul_kernel(
    a_ptr,
    b_ptr,
    c_ptr,
    M,
    N,
    K,
    stride_am,
    stride_ak,
    stride_bk,
    stride_bn,
    stride_cm,
    stride_cn,
    BLOCK_M: tl.constexpr,
    BLOCK_N: tl.constexpr,
    BLOCK_K: tl.constexpr,
    GROUP_M: tl.constexpr,
):
    pid = tl.program_id(axis=0)
    num_pid_m = tl.cdiv(M, BLOCK_M)
    num_pid_n = tl.cdiv(N, BLOCK_N)
    num_pid_in_group = GROUP_M * num_pid_n
    group_id = pid // num_pid_in_group
    first_pid_m = group_id * GROUP_M
    group_size_m = min(num_pid_m - first_pid_m, GROUP_M)
    pid_m = first_pid_m + ((pid % num_pid_in_group) % group_size_m)
    pid_n = (pid % num_pid_in_group) // group_size_m

    offs_am = (pid_m * BLOCK_M + tl.arange(0, BLOCK_M)) % M
    offs_bn = (pid_n * BLOCK_N + tl.arange(0, BLOCK_N)) % N
    offs_k = tl.arange(0, BLOCK_K)
    a_ptrs = a_ptr + offs_am[:, None] * stride_am + offs_k[None, :] * stride_ak
    b_ptrs = b_ptr + offs_k[:, None] * stride_bk + offs_bn[None, :] * stride_bn

    acc = tl.zeros((BLOCK_M, BLOCK_N), dtype=tl.float32)
    for kk in range(0, tl.cdiv(K, BLOCK_K)):
        a = tl.load(a_ptrs, mask=offs_k[None, :] < K - kk * BLOCK_K, other=0.0)
        b = tl.load(b_ptrs, mask=offs_k[:, None] < K - kk * BLOCK_K, other=0.0)
        acc = tl.dot(a, b, acc)
        a_ptrs += BLOCK_K * stride_ak
        b_ptrs += BLOCK_K * stride_bk

    c = acc.to(c_ptr.dtype.element_ty)
    offs_cm = pid_m * BLOCK_M + tl.arange(0, BLOCK_M)
    offs_cn = pid_n * BLOCK_N + tl.arange(0, BLOCK_N)
    c_ptrs = c_ptr + offs_cm[:, None] * stride_cm + offs_cn[None, :] * stride_cn
    mask = (offs_cm[:, None] < M) & (offs_cn[None, :] < N)
    tl.store(c_ptrs, c, mask=mask)

# config = {"BLOCK_K": 256, "BLOCK_M": 256, "BLOCK_N": 64, "GROUP_M": 8, "arch": "sm_100", "dtype": "fp16", "num_ctas": 1, "num_stages": 3, "num_warps": 4}
# arch = sm_100


// ===== COMPILED SASS (sm_100a) =====

	.target	sm_100a

	.elftype	@"ET_EXEC"


//--------------------- .note.nv.tkinfo           --------------------------
	.section	.note.nv.tkinfo,"",@"SHT_NOTE"
	.sectionflags	@"SHF_NOTE_NV_TKINFO"
	.tkinfo
        /*0018*/ 	.word	0x00000081
        /*0030*/ 	.string	""
        /*0030*/ 	.string	"ptxas-blackwell"
        /*0030*/ 	.string	"Cuda compilation tools, release 12.9, V12.9.86"
        /*0030*/ 	.string	"Build cuda_12.9.r12.9/compiler.36037853_0"
        /*0030*/ 	.string	"-v  -suppress-debug-info  -lineinfo  -arch sm_100a "



//--------------------- .note.nv.cuver            --------------------------
	.section	.note.nv.cuver,"",@"SHT_NOTE"
	.sectionflags	@"SHF_NOTE_NV_CUVER"
        /*0018*/ 	.short	0x0001
        /*001a*/ 	.short	0x0064
        /*001c*/ 	.short	0x0001
        /*001e*/ 	.short	0x0000
        /*0020*/ 	.short	0x0001
        /*0022*/ 	.short	0x0000


//--------------------- .nv.info                  --------------------------
	.section	.nv.info,"",@"SHT_CUDA_INFO"
	.align	4


	//----- nvinfo : EIATTR_REGCOUNT
	.align		4
        /*0000*/ 	.byte	0x04, 0x2f
        /*0002*/ 	.short	(.L_4 - .L_3)
	.align		4
.L_3:
        /*0004*/ 	.word	index@(matmul_kernel)
        /*0008*/ 	.word	0x000000a8


	//----- nvinfo : EIATTR_FRAME_SIZE
	.align		4
.L_4:
        /*000c*/ 	.byte	0x04, 0x11
        /*000e*/ 	.short	(.L_6 - .L_5)
	.align		4
.L_5:
        /*0010*/ 	.word	index@($__internal_2_$__cuda_sm10x_tcgen05_guardrail_trap_unallocated_columns_being_dealloced)
        /*0014*/ 	.word	0x00003788


	//----- nvinfo : EIATTR_FRAME_SIZE
	.align		4
.L_6:
        /*0018*/ 	.byte	0x04, 0x11
        /*001a*/ 	.short	(.L_8 - .L_7)
	.align		4
.L_7:
        /*001c*/ 	.word	index@($__internal_1_$__cuda_sm10x_tcgen05_guardrail_trap_phase_invalid_during_alloc)
        /*0020*/ 	.word	0x00003788


	//----- nvinfo : EIATTR_FRAME_SIZE
	.align		4
.L_8:
        /*0024*/ 	.byte	0x04, 0x11
        /*0026*/ 	.short	(.L_10 - .L_9)
	.align		4
.L_9:
        /*0028*/ 	.word	index@($__internal_0_$__cuda_sm10x_tcgen05_guardrail_trap_col_being_dealloced_not_returned_by_alloc)
        /*002c*/ 	.word	0x00003788


	//----- nvinfo : EIATTR_FRAME_SIZE
	.align		4
.L_10:
        /*0030*/ 	.byte	0x04, 0x11
        /*0032*/ 	.short	(.L_12 - .L_11)
	.align		4
.L_11:
        /*0034*/ 	.word	index@(matmul_kernel)
        /*0038*/ 	.word	0x00003788


	//----- nvinfo : EIATTR_MIN_STACK_SIZE
	.align		4
.L_12:
        /*003c*/ 	.byte	0x04, 0x12
        /*003e*/ 	.short	(.L_14 - .L_13)
	.align		4
.L_13:
        /*0040*/ 	.word	index@(matmul_kernel)
        /*0044*/ 	.word	0x00003788
.L_14:


//--------------------- .nv.info.matmul_kernel    --------------------------
	.section	.nv.info.matmul_kernel,"",@"SHT_CUDA_INFO"
	.sectionflags	@""
	.align	4


	//----- nvinfo : EIATTR_CUDA_API_VERSION
	.align		4
        /*0000*/ 	.byte	0x04, 0x37
        /*0002*/ 	.short	(.L_16 - .L_15)
.L_15:
        /*0004*/ 	.word	0x00000081


	//----- nvinfo : EIATTR_KPARAM_INFO
	.align		4
.L_16:
        /*0008*/ 	.byte	0x04, 0x17
        /*000a*/ 	.short	(.L_18 - .L_17)
.L_17:
        /*000c*/ 	.word	0x00000000
        /*0010*/ 	.short	0x000d
        /*0012*/ 	.short	0x0048
        /*0014*/ 	.byte	0x00, 0xf4, 0x21, 0x00


	//----- nvinfo : EIATTR_KPARAM_INFO
	.align		4
.L_18:
        /*0018*/ 	.byte	0x04, 0x17
        /*001a*/ 	.short	(.L_20 - .L_19)
.L_19:
        /*001c*/ 	.word	0x00000000
        /*0020*/ 	.short	0x000c
        /*0022*/ 	.short	0x0040
        /*0024*/ 	.byte	0x00, 0xf4, 0x21, 0x00


	//----- nvinfo : EIATTR_KPARAM_INFO
	.align		4
.L_20:
        /*0028*/ 	.byte	0x04, 0x17
        /*002a*/ 	.short	(.L_22 - .L_21)
.L_21:
        /*002c*/ 	.word	0x00000000
        /*0030*/ 	.short	0x000b
        /*0032*/ 	.short	0x0038
        /*0034*/ 	.byte	0x00, 0xf0, 0x11, 0x00


	//----- nvinfo : EIATTR_KPARAM_INFO
	.align		4
.L_22:
        /*0038*/ 	.byte	0x04, 0x17
        /*003a*/ 	.short	(.L_24 - .L_23)
.L_23:
        /*003c*/ 	.word	0x00000000
        /*0040*/ 	.short	0x000a
        /*0042*/ 	.short	0x0034
        /*0044*/ 	.byte	0x00, 0xf0, 0x11, 0x00


	//----- nvinfo : EIATTR_KPARAM_INFO
	.align		4
.L_24:
        /*0048*/ 	.byte	0x04, 0x17
        /*004a*/ 	.short	(.L_26 - .L_25)
.L_25:
        /*004c*/ 	.word	0x00000000
        /*0050*/ 	.short	0x0009
        /*0052*/ 	.short	0x0030
        /*0054*/ 	.byte	0x00, 0xf0, 0x11, 0x00


	//----- nvinfo : EIATTR_KPARAM_INFO
	.align		4
.L_26:
        /*0058*/ 	.byte	0x04, 0x17
        /*005a*/ 	.short	(.L_28 - .L_27)
.L_27:
        /*005c*/ 	.word	0x00000000
        /*0060*/ 	.short	0x0008
        /*0062*/ 	.short	0x002c
        /*0064*/ 	.byte	0x00, 0xf0, 0x11, 0x00


	//----- nvinfo : EIATTR_KPARAM_INFO
	.align		4
.L_28:
        /*0068*/ 	.byte	0x04, 0x17
        /*006a*/ 	.short	(.L_30 - .L_29)
.L_29:
        /*006c*/ 	.word	0x00000000
        /*0070*/ 	.short	0x0007
        /*0072*/ 	.short	0x0028
        /*0074*/ 	.byte	0x00, 0xf0, 0x11, 0x00


	//----- nvinfo : EIATTR_KPARAM_INFO
	.align		4
.L_30:
        /*0078*/ 	.byte	0x04, 0x17
        /*007a*/ 	.short	(.L_32 - .L_31)
.L_31:
        /*007c*/ 	.word	0x00000000
        /*0080*/ 	.short	0x0006
        /*0082*/ 	.short	0x0024
        /*0084*/ 	.byte	0x00, 0xf0, 0x11, 0x00


	//----- nvinfo : EIATTR_KPARAM_INFO
	.align		4
.L_32:
        /*0088*/ 	.byte	0x04, 0x17
        /*008a*/ 	.short	(.L_34 - .L_33)
.L_33:
        /*008c*/ 	.word	0x00000000
        /*0090*/ 	.short	0x0005
        /*0092*/ 	.short	0x0020
        /*0094*/ 	.byte	0x00, 0xf0, 0x11, 0x00


	//----- nvinfo : EIATTR_KPARAM_INFO
	.align		4
.L_34:
        /*0098*/ 	.byte	0x04, 0x17
        /*009a*/ 	.short	(.L_36 - .L_35)
.L_35:
        /*009c*/ 	.word	0x00000000
        /*00a0*/ 	.short	0x0004
        /*00a2*/ 	.short	0x001c
        /*00a4*/ 	.byte	0x00, 0xf0, 0x11, 0x00


	//----- nvinfo : EIATTR_KPARAM_INFO
	.align		4
.L_36:
        /*00a8*/ 	.byte	0x04, 0x17
        /*00aa*/ 	.short	(.L_38 - .L_37)
.L_37:
        /*00ac*/ 	.word	0x00000000
        /*00b0*/ 	.short	0x0003
        /*00b2*/ 	.short	0x0018
        /*00b4*/ 	.byte	0x00, 0xf0, 0x11, 0x00


	//----- nvinfo : EIATTR_KPARAM_INFO
	.align		4
.L_38:
        /*00b8*/ 	.byte	0x04, 0x17
        /*00ba*/ 	.short	(.L_40 - .L_39)
.L_39:
        /*00bc*/ 	.word	0x00000000
        /*00c0*/ 	.short	0x0002
        /*00c2*/ 	.short	0x0010
        /*00c4*/ 	.byte	0x00, 0xf4, 0x21, 0x00


	//----- nvinfo : EIATTR_KPARAM_INFO
	.align		4
.L_40:
        /*00c8*/ 	.byte	0x04, 0x17
        /*00ca*/ 	.short	(.L_42 - .L_41)
.L_41:
        /*00cc*/ 	.word	0x00000000
        /*00d0*/ 	.short	0x0001
        /*00d2*/ 	.short	0x0008
        /*00d4*/ 	.byte	0x00, 0xf4, 0x21, 0x00


	//----- nvinfo : EIATTR_KPARAM_INFO
	.align		4
.L_42:
        /*00d8*/ 	.byte	0x04, 0x17
        /*00da*/ 	.short	(.L_44 - .L_43)
.L_43:
        /*00dc*/ 	.word	0x00000000
        /*00e0*/ 	.short	0x0000
        /*00e2*/ 	.short	0x0000
        /*00e4*/ 	.byte	0x00, 0xf4, 0x21, 0x00


	//----- nvinfo : EIATTR_AT_ENTRY_FRAGMENTS
	.align		4
.L_44:
        /*00e8*/ 	.byte	0x04, 0x4f
        /*00ea*/ 	.short	(.L_46 - .L_45)


	//   ....[0]....
.L_45:
        /*00ec*/ 	.word	0x00000004


	//----- nvinfo : EIATTR_RESERVED_SMEM_USED
	.align		4
.L_46:
        /*00f0*/ 	.byte	0x01, 0x41
	.zero		2


	//----- nvinfo : EIATTR_SPARSE_MMA_MASK
	.align		4
        /*00f4*/ 	.byte	0x03, 0x50
        /*00f6*/ 	.short	0x0000


	//----- nvinfo : EIATTR_TCGEN05_1CTA_USED
	.align		4
        /*00f8*/ 	.byte	0x01, 0x51
	.zero		2


	//----- nvinfo : EIATTR_MAXREG_COUNT
	.align		4
        /*00fc*/ 	.byte	0x03, 0x1b
        /*00fe*/ 	.short	0x00ff


	//----- nvinfo : EIATTR_NUM_BARRIERS
	.align		4
        /*0100*/ 	.byte	0x02, 0x4c
        /*0102*/ 	.byte	0x01
	.zero		1


	//----- nvinfo : EIATTR_ANNOTATIONS
	.align		4
        /*0104*/ 	.byte	0x04, 0x55
        /*0106*/ 	.short	(.L_48 - .L_47)


	//   ....[0]....
.L_47:
        /*0108*/ 	.word	0x00000001
        /*010c*/ 	.byte	0x30, 0x09, 0x00, 0x00, 0x01, 0x00, 0x00, 0x00, 0xb0, 0x09, 0x00, 0x00, 0x01, 0x00, 0x00, 0x00
        /* <DEDUP_REMOVED lines=94> */
        /*06fc*/ 	.byte	0x90, 0x51, 0x00, 0x00, 0x01, 0x00, 0x00, 0x00, 0xa0, 0x51, 0x00, 0x00


	//----- nvinfo : EIATTR_INT_WARP_WIDE_INSTR_OFFSETS
	.align		4
.L_48:
        /*0708*/ 	.byte	0x04, 0x31
        /*070a*/ 	.short	(.L_50 - .L_49)


	//   ....[0]....
.L_49:
        /*070c*/ 	.word	0x00003740


	//   ....[1]....
        /*0710*/ 	.word	0x00003760


	//   ....[2]....
        /*0714*/ 	.word	0x000090c0


	//   ....[3]....
        /*0718*/ 	.word	0x000498a0


	//   ....[4]....
        /*071c*/ 	.word	0x000498e0


	//----- nvinfo : EIATTR_COOP_GROUP_MASK_REGIDS
	.align		4
.L_50:
        /*0720*/ 	.byte	0x04, 0x29
        /*0722*/ 	.short	(.L_52 - .L_51)


	//   ....[0]....
.L_51:
        /*0724*/ 	.word	0xffffffff


	//   ....[1]....
        /*0728*/ 	.word	0xffffffff


	//   ....[2]....
        /*072c*/ 	.word	0xffffffff


	//   ....[3]....
        /*0730*/ 	.word	0xffffffff


	//----- nvinfo : EIATTR_COOP_GROUP_INSTR_OFFSETS
	.align		4
.L_52:
        /*0734*/ 	.byte	0x04, 0x28
        /*0736*/ 	.short	(.L_54 - .L_53)


	//   ....[0]....
.L_53:
        /*0738*/ 	.word	0x00000060


	//   ....[1]....
        /*073c*/ 	.word	0x00000320


	//   ....[2]....
        /*0740*/ 	.word	0x00049720


	//   ....[3]....
        /*0744*/ 	.word	0x00049990


	//----- nvinfo : EIATTR_VRC_CTA_INIT_COUNT
	.align		4
.L_54:
        /*0748*/ 	.byte	0x02, 0x4a
        /*074a*/ 	.byte	0x80
	.zero		1


	//----- nvinfo : EIATTR_MBARRIER_INSTR_OFFSETS
	.align		4
        /*074c*/ 	.byte	0x04, 0x39
        /*074e*/ 	.short	(.L_56 - .L_55)


	//   ....[0]....
.L_55:
        /*0750*/ 	.word	0x00003a00
        /*0754*/ 	.word	0x000000ff
        /*0758*/ 	.word	0x00000000
        /*075c*/ 	.short	0x0100
        /*075e*/ 	.byte	0x04
	.zero		1


	//   ....[1]....
        /*0760*/ 	.word	0x000090d0
        /*0764*/ 	.word	0x000000ff
        /*0768*/ 	.word	0x00050008
        /*076c*/ 	.short	0x0100
        /*076e*/ 	.byte	0x4c
	.zero		1


	//   ....[2]....
        /*0770*/ 	.word	0x00019300
        /*0774*/ 	.word	0x000000ff
        /*0778*/ 	.word	0x00000000
        /*077c*/ 	.short	0x010a
        /*077e*/ 	.byte	0x04
	.zero		1


	//   ....[3]....
        /*0780*/ 	.word	0x00046960
        /*0784*/ 	.word	0x000000ff
        /*0788*/ 	.word	0x00000000
        /*078c*/ 	.short	0x010a
        /*078e*/ 	.byte	0x04
	.zero		1


	//   ....[4]....
        /*0790*/ 	.word	0x000469e0
        /*0794*/ 	.word	0x000000ff
        /*0798*/ 	.word	0x00050000
        /*079c*/ 	.short	0x0108
        /*079e*/ 	.byte	0x4c
	.zero		1


	//   ....[5]....
        /*07a0*/ 	.word	0x00046a00
        /*07a4*/ 	.word	0x000000ff
        /*07a8*/ 	.word	0x00050008
        /*07ac*/ 	.short	0x0108
        /*07ae*/ 	.byte	0x4c
	.zero		1


	//   ....[6]....
        /*07b0*/ 	.word	0x000499b0
        /*07b4*/ 	.word	0x000000ff
        /*07b8*/ 	.word	0x00000000
        /*07bc*/ 	.short	0x010a
        /*07be*/ 	.byte	0x04
	.zero		1


	//   ....[7]....
        /*07c0*/ 	.word	0x000499e0
        /*07c4*/ 	.word	0x000000ff
        /*07c8*/ 	.word	0x00000000
        /*07cc*/ 	.short	0x010a
        /*07ce*/ 	.byte	0x04
	.zero		1


	//----- nvinfo : EIATTR_NUM_MBARRIERS
	.align		4
.L_56:
        /*07d0*/ 	.byte	0x03, 0x38
        /*07d2*/ 	.short	0x0002


	//----- nvinfo : EIATTR_EXIT_INSTR_OFFSETS
	.align		4
        /*07d4*/ 	.byte	0x04, 0x1c
        /*07d6*/ 	.short	(.L_58 - .L_57)


	//   ....[0]....
.L_57:
        /*07d8*/ 	.word	0x000499a0


	//----- nvinfo : EIATTR_REQNTID
	.align		4
.L_58:
        /*07dc*/ 	.byte	0x04, 0x10
        /*07de*/ 	.short	(.L_60 - .L_59)
.L_59:
        /*07e0*/ 	.word	0x00000080
        /*07e4*/ 	.word	0x00000001
        /*07e8*/ 	.word	0x00000001


	//----- nvinfo : EIATTR_CRS_STACK_SIZE
	.align		4
.L_60:
        /*07ec*/ 	.byte	0x04, 0x1e
        /*07ee*/ 	.short	(.L_62 - .L_61)
.L_61:
        /*07f0*/ 	.word	0x00000000


	//----- nvinfo : EIATTR_CBANK_PARAM_SIZE
	.align		4
.L_62:
        /*07f4*/ 	.byte	0x03, 0x19
        /*07f6*/ 	.short	0x0050


	//----- nvinfo : EIATTR_PARAM_CBANK
	.align		4
        /*07f8*/ 	.byte	0x04, 0x0a
        /*07fa*/ 	.short	(.L_64 - .L_63)
	.align		4
.L_63:
        /*07fc*/ 	.word	index@(.nv.constant0.matmul_kernel)
        /*0800*/ 	.short	0x0380
        /*0802*/ 	.short	0x0050


	//----- nvinfo : EIATTR_SW_WAR
	.align		4
.L_64:
        /*0804*/ 	.byte	0x04, 0x36
        /*0806*/ 	.short	(.L_66 - .L_65)
.L_65:
        /*0808*/ 	.word	0x00000008
.L_66:


//--------------------- .nv.compat                --------------------------
	.section	.nv.compat,"",@"SHT_CUDA_COMPAT_INFO"
	.align	4
        /*0000*/ 	.byte	0x02, 0x02, 0x02, 0x00, 0x02, 0x05, 0x05, 0x00, 0x02, 0x03, 0x00, 0x00, 0x02, 0x06, 0x01, 0x00


//--------------------- .nv.callgraph             --------------------------
	.section	.nv.callgraph,"",@"SHT_CUDA_CALLGRAPH"
	.align	4
	.sectionentsize	8
	.align		4
        /*0000*/ 	.word	0x00000000
	.align		4
        /*0004*/ 	.word	0xffffffff
	.align		4
        /*0008*/ 	.word	0x00000000
	.align		4
        /*000c*/ 	.word	0xfffffffe
	.align		4
        /*0010*/ 	.word	0x00000000
	.align		4
        /*0014*/ 	.word	0xfffffffd
	.align		4
        /*0018*/ 	.word	0x00000000
	.align		4
        /*001c*/ 	.word	0xfffffffc


//--------------------- .text.matmul_kernel       --------------------------
	.section	.text.matmul_kernel,"ax",@progbits
	.align	128
        .global         matmul_kernel
        .type           matmul_kernel,@function
        .size           matmul_kernel,(.L_x_20 - matmul_kernel)
        .other          matmul_kernel,@"STO_CUDA_ENTRY STV_DEFAULT"
matmul_kernel:
.text.matmul_kernel:
[----:B------:R-:W0:Y:S01]  /*0000*/  LDC R1, c[0x0][0x37c] ;  /* 0x0000df00ff017b82 */ /* 0x000e220000000800 */
[----:B------:R-:W1:Y:S01]  /*0010*/  S2R R12, SR_TID.X ;  /* 0x00000000000c7919 */ /* 0x000e620000002100 */
[----:B0-----:R-:W-:Y:S01]  /*0020*/  VIADD R1, R1, 0xffffc878 ;  /* 0xffffc87801017836 */ /* 0x001fe20000000000 */
[----:B-1----:R-:W-:-:S13]  /*0030*/  ISETP.GE.U32.AND P5, PT, R12, 0x20, PT ;  /* 0x000000200c00780c */ /* 0x002fda0003fa6070 */
[----:B------:R-:W-:Y:S05]  /*0040*/  @P5 BRA `(.L_x_0) ;  /* 0x0000000000b85947 */ /* 0x000fea0003800000 */
[----:B------:R-:W0:Y:S01]  /*0050*/  S2R R7, SR_CgaCtaId ;  /* 0x0000000000077919 */ /* 0x000e220000008800 */
[----:B------:R-:W-:Y:S01]  /*0060*/  NOP ;  /* 0x0000000000007918 */ /* 0x000fe20000000000 */
[----:B------:R-:W-:-:S04]  /*0070*/  MOV R0, 0x40 ;  /* 0x0000004000007802 */ /* 0x000fc80000000f00 */
[----:B0-----:R-:W-:Y:S02]  /*0080*/  LEA R2, R7, R0, 0x18 ;  /* 0x0000000007027211 */ /* 0x001fe400078ec0ff */
[----:B------:R-:W-:-:S04]  /*0090*/  MOV R0, 0x400 ;  /* 0x0000040000007802 */ /* 0x000fc80000000f00 */
[----:B------:R-:W0:Y:S01]  /*00a0*/  LDS.U8 R2, [R2] ;  /* 0x0000000002027984 */ /* 0x000e220000000000 */
[----:B------:R-:W-:Y:S02]  /*00b0*/  LEA R0, R7, R0, 0x18 ;  /* 0x0000000007007211 */ /* 0x000fe400078ec0ff */
[----:B0-----:R-:W-:-:S13]  /*00c0*/  ISETP.NE.AND P0, PT, R2, RZ, PT ;  /* 0x000000ff0200720c */ /* 0x001fda0003f05270 */
[----:B------:R-:W-:Y:S05]  /*00d0*/  @P0 BRA `(.L_x_1) ;  /* 0x00000000007c0947 */ /* 0x000fea0003800000 */
[----:B------:R-:W-:-:S13]  /*00e0*/  ELECT P0, URZ, PT ;  /* 0x0000000000ff782f */ /* 0x000fda0003800000 */
[----:B------:R-:W-:Y:S05]  /*00f0*/  @!P0 BRA `(.L_x_2) ;  /* 0x0000000000848947 */ /* 0x000fea0003800000 */
[----:B------:R-:W-:Y:S01]  /*0100*/  UMOV UR4, 0x4 ;  /* 0x0000000400047882 */ /* 0x000fe20000000000 */
[----:B------:R-:W-:Y:S02]  /*0110*/  IMAD.MOV.U32 R9, RZ, RZ, 0x1 ;  /* 0x00000001ff097424 */ /* 0x000fe400078e00ff */
[----:B------:R-:W-:Y:S02]  /*0120*/  IMAD.MOV.U32 R3, RZ, RZ, 0xf ;  /* 0x0000000fff037424 */ /* 0x000fe400078e00ff */
[----:B------:R-:W-:Y:S04]  /*0130*/  DEPBAR.LE SB0, 0x36 ;  /* 0x00008d800000791a */ /* 0x000fe80000000000 */
[----:B------:R-:W0:Y:S02]  /*0140*/  UTCATOMSWS.FIND_AND_SET.ALIGN UP0, UR4, UR4 ;  /* 0x00000004000475e3 */ /* 0x000e240008000800 */
[----:B0-----:R-:W-:-:S04]  /*0150*/  PLOP3.LUT P0, PT, PT, PT, UP0, 0x80, 0x8 ;  /* 0x000000000008781c */ /* 0x001fc80003f0f008 */
[----:B------:R-:W-:-:S04]  /*0160*/  SEL R2, RZ, 0xffffffff, !P0 ;  /* 0xffffffffff027807 */ /* 0x000fc80004000000 */
[----:B------:R-:W-:Y:S01]  /*0170*/  ISETP.NE.AND P0, PT, R2, RZ, PT ;  /* 0x000000ff0200720c */ /* 0x000fe20003f05270 */
[----:B------:R-:W-:-:S12]  /*0180*/  IMAD.U32 R2, RZ, RZ, UR4 ;  /* 0x00000004ff027e24 */ /* 0x000fd8000f8e00ff */
[----:B------:R-:W-:Y:S05]  /*0190*/  @P0 BRA `(.L_x_3) ;  /* 0x0000000000240947 */ /* 0x000fea0003800000 */
.L_x_4:
[----:B------:R-:W-:Y:S05]  /*01a0*/  NANOSLEEP 0x64 ;  /* 0x000000640000795d */ /* 0x000fea0003800000 */
[----:B------:R-:W-:-:S05]  /*01b0*/  UMOV UR4, 0x4 ;  /* 0x0000000400047882 */ /* 0x000fca0000000000 */
[----:B------:R-:W-:Y:S04]  /*01c0*/  DEPBAR.LE SB0, 0x36 ;  /* 0x00008d800000791a */ /* 0x000fe80000000000 */
[----:B------:R-:W0:Y:S02]  /*01d0*/  UTCATOMSWS.FIND_AND_SET.ALIGN UP0, UR4, UR4 ;  /* 0x00000004000475e3 */ /* 0x000e240008000800 */
[----:B0-----:R-:W-:-:S04]  /*01e0*/  PLOP3.LUT P0, PT, PT, PT, UP0, 0x80, 0x8 ;  /* 0x000000000008781c */ /* 0x001fc80003f0f008 */
[----:B------:R-:W-:-:S04]  /*01f0*/  SEL R2, RZ, 0xffffffff, !P0 ;  /* 0xffffffffff027807 */ /* 0x000fc80004000000 */
[----:B------:R-:W-:Y:S01]  /*0200*/  ISETP.NE.AND P0, PT, R2, RZ, PT ;  /* 0x000000ff0200720c */ /* 0x000fe20003f05270 */
[----:B------:R-:W-:-:S12]  /*0210*/  IMAD.U32 R2, RZ, RZ, UR4 ;  /* 0x00000004ff027e24 */ /* 0x000fd8000f8e00ff */
[----:B------:R-:W-:Y:S05]  /*0220*/  @!P0 BRA `(.L_x_4) ;  /* 0xfffffffc00dc8947 */ /* 0x000fea000383ffff */
.L_x_3:
[C---:B------:R-:W-:Y:S01]  /*0230*/  VIADD R4, R2.reuse, 0x10 ;  /* 0x0000001002047836 */ /* 0x040fe20000000000 */
[----:B------:R-:W-:Y:S02]  /*0240*/  SHF.L.U32 R3, R3, R2, RZ ;  /* 0x0000000203037219 */ /* 0x000fe400000006ff */
[----:B------:R-:W-:Y:S02]  /*0250*/  MOV R5, 0x50 ;  /* 0x0000005000057802 */ /* 0x000fe40000000f00 */
[----:B------:R-:W-:Y:S02]  /*0260*/  SHF.L.U32 R4, R9, R4, RZ ;  /* 0x0000000409047219 */ /* 0x000fe400000006ff */
[----:B------:R-:W-:Y:S01]  /*0270*/  LEA R6, R7, R5, 0x18 ;  /* 0x0000000507067211 */ /* 0x000fe200078ec0ff */
[----:B------:R-:W-:Y:S01]  /*0280*/  IMAD.SHL.U32 R5, R2, 0x20, RZ ;  /* 0x0000002002057824 */ /* 0x000fe200078e00ff */
[----:B------:R-:W-:-:S05]  /*0290*/  LOP3.LUT R3, R4, R3, RZ, 0xfc, !PT ;  /* 0x0000000304037212 */ /* 0x000fca00078efcff */
[----:B------:R0:W-:Y:S04]  /*02a0*/  ATOMS.OR RZ, [R6], R3 ;  /* 0x0000000306ff738c */ /* 0x0001e80003000000 */
[----:B------:R0:W-:Y:S01]  /*02b0*/  STS [R0], R5 ;  /* 0x0000000500007388 */ /* 0x0001e20000000800 */
[----:B------:R-:W-:Y:S05]  /*02c0*/  BRA `(.L_x_2) ;  /* 0x0000000000107947 */ /* 0x000fea0003800000 */
.L_x_1:
[----:B------:R-:W-:Y:S01]  /*02d0*/  IMAD.MOV.U32 R3, RZ, RZ, -0x1 ;  /* 0xffffffffff037424 */ /* 0x000fe200078e00ff */
[----:B------:R-:W-:-:S04]  /*02e0*/  MOV R2, 0x310 ;  /* 0x0000031000027802 */ /* 0x000fc80000000f00 */
[----:B------:R0:W-:Y:S03]  /*02f0*/  STS [R0], R3 ;  /* 0x0000000300007388 */ /* 0x0001e60000000800 */
[----:B0-----:R-:W-:Y:S05]  /*0300*/  CALL.REL.NOINC `($__internal_1_$__cuda_sm10x_tcgen05_guardrail_trap_phase_invalid_during_alloc) ;  /* 0x0000049400cc7944 */ /* 0x001fea0003c00000 */
.L_x_2:
[----:B------:R-:W-:Y:S05]  /*0310*/  WARPSYNC.ALL ;  /* 0x0000000000007948 */ /* 0x000fea0003800000 */
[----:B------:R-:W-:Y:S01]  /*0320*/  NOP ;  /* 0x0000000000007918 */ /* 0x000fe20000000000 */
.L_x_0:
[----:B------:R-:W1:Y:S01]  /*0330*/  LDC.64 R10, c[0x0][0x398] ;  /* 0x0000e600ff0a7b82 */ /* 0x000e620000000a00 */
[----:B0-----:R-:W0:Y:S01]  /*0340*/  S2R R5, SR_CTAID.X ;  /* 0x0000000000057919 */ /* 0x001e220000002500 */
[----:B------:R-:W-:Y:S02]  /*0350*/  SHF.R.U32.HI R18, RZ, 0x5, R12 ;  /* 0x00000005ff127819 */ /* 0x000fe4000001160c */
[----:B------:R-:W-:-:S04]  /*0360*/  LOP3.LUT R162, R12, 0x7f, RZ, 0xc0, !PT ;  /* 0x0000007f0ca27812 */ /* 0x000fc800078ec0ff */
[----:B------:R-:W2:Y:S01]  /*0370*/  S2UR UR4, SR_CgaCtaId ;  /* 0x00000000000479c3 */ /* 0x000ea20000008800 */
[----:B-1----:R-:W-:-:S05]  /*0380*/  VIADD R0, R11, 0x3f ;  /* 0x0000003f0b007836 */ /* 0x002fca0000000000 */
[----:B------:R-:W-:-:S04]  /*0390*/  SHF.R.S32.HI R3, RZ, 0x1f, R0 ;  /* 0x0000001fff037819 */ /* 0x000fc80000011400 */
[----:B------:R-:W-:Y:S02]  /*03a0*/  LEA.HI R3, R3, R0, RZ, 0x6 ;  /* 0x0000000003037211 */ /* 0x000fe400078f30ff */
[----:B0-----:R-:W-:Y:S02]  /*03b0*/  IABS R8, R5 ;  /* 0x0000000500087213 */ /* 0x001fe40000000000 */
[----:B------:R-:W-:-:S05]  /*03c0*/  SHF.R.S32.HI R3, RZ, 0x6, R3 ;  /* 0x00000006ff037819 */ /* 0x000fca0000011403 */
[----:B------:R-:W-:-:S05]  /*03d0*/  IMAD.SHL.U32 R4, R3, 0x8, RZ ;  /* 0x0000000803047824 */ /* 0x000fca00078e00ff */
[-C--:B------:R-:W-:Y:S02]  /*03e0*/  IABS R7, R4.reuse ;  /* 0x0000000400077213 */ /* 0x080fe40000000000 */
[----:B------:R-:W-:Y:S02]  /*03f0*/  IABS R13, R4 ;  /* 0x00000004000d7213 */ /* 0x000fe40000000000 */
[----:B------:R-:W0:Y:S08]  /*0400*/  I2F.RP R0, R7 ;  /* 0x0000000700007306 */ /* 0x000e300000209400 */
[----:B0-----:R-:W0:Y:S02]  /*0410*/  MUFU.RCP R0, R0 ;  /* 0x0000000000007308 */ /* 0x001e240000001000 */
[----:B0-----:R-:W-:-:S02]  /*0420*/  VIADD R2, R0, 0xffffffe ;  /* 0x0ffffffe00027836 */ /* 0x001fc40000000000 */
[----:B------:R-:W-:Y:S01]  /*0430*/  IMAD.MOV R0, RZ, RZ, -R13 ;  /* 0x000000ffff007224 */ /* 0x000fe200078e0a0d */
[----:B------:R-:W-:-:S03]  /*0440*/  IABS R13, R10 ;  /* 0x0000000a000d7213 */ /* 0x000fc60000000000 */
[----:B------:R0:W1:Y:S02]  /*0450*/  F2I.FTZ.U32.TRUNC.NTZ R3, R2 ;  /* 0x0000000200037305 */ /* 0x000064000021f000 */
[----:B0-----:R-:W-:Y:S02]  /*0460*/  IMAD.MOV.U32 R2, RZ, RZ, RZ ;  /* 0x000000ffff027224 */ /* 0x001fe400078e00ff */
[----:B-1----:R-:W-:-:S04]  /*0470*/  IMAD.MOV R6, RZ, RZ, -R3 ;  /* 0x000000ffff067224 */ /* 0x002fc800078e0a03 */
[----:B------:R-:W-:Y:S02]  /*0480*/  IMAD R9, R6, R7, RZ ;  /* 0x0000000706097224 */ /* 0x000fe400078e02ff */
[----:B------:R-:W-:Y:S02]  /*0490*/  IMAD.MOV.U32 R6, RZ, RZ, R8 ;  /* 0x000000ffff067224 */ /* 0x000fe400078e0008 */
[----:B------:R-:W-:-:S06]  /*04a0*/  IMAD.HI.U32 R3, R3, R9, R2 ;  /* 0x0000000903037227 */ /* 0x000fcc00078e0002 */
[----:B------:R-:W-:-:S04]  /*04b0*/  IMAD.HI.U32 R3, R3, R6, RZ ;  /* 0x0000000603037227 */ /* 0x000fc800078e00ff */
[----:B------:R-:W-:Y:S02]  /*04c0*/  IMAD R0, R3, R0, R6 ;  /* 0x0000000003007224 */ /* 0x000fe400078e0206 */
[----:B------:R-:W0:Y:S01]  /*04d0*/  I2F.RP R6, R13 ;  /* 0x0000000d00067306 */ /* 0x000e220000209400 */
[----:B------:R-:W-:Y:S02]  /*04e0*/  BAR.SYNC.DEFER_BLOCKING 0x0 ;  /* 0x0000000000007b1d */ /* 0x000fe40000010000 */
[----:B------:R-:W-:-:S05]  /*04f0*/  ISETP.GT.U32.AND P1, PT, R7, R0, PT ;  /* 0x000000000700720c */ /* 0x000fca0003f24070 */
[----:B0-----:R-:W-:Y:S08]  /*0500*/  MUFU.RCP R6, R6 ;  /* 0x0000000600067308 */ /* 0x001ff00000001000 */
[----:B------:R-:W-:Y:S02]  /*0510*/  @!P1 IMAD.IADD R0, R0, 0x1, -R7 ;  /* 0x0000000100009824 */ /* 0x000fe400078e0a07 */
[----:B------:R-:W-:Y:S01]  /*0520*/  @!P1 VIADD R3, R3, 0x1 ;  /* 0x0000000103039836 */ /* 0x000fe20000000000 */
[----:B------:R-:W-:-:S02]  /*0530*/  ISETP.NE.AND P1, PT, R4, RZ, PT ;  /* 0x000000ff0400720c */ /* 0x000fc40003f25270 */
[----:B------:R-:W-:Y:S02]  /*0540*/  ISETP.GE.U32.AND P0, PT, R0, R7, PT ;  /* 0x000000070000720c */ /* 0x000fe40003f06070 */
[----:B------:R-:W-:Y:S02]  /*0550*/  LOP3.LUT R0, R5, R4, RZ, 0x3c, !PT ;  /* 0x0000000405007212 */ /* 0x000fe400078e3cff */
[----:B------:R-:W-:Y:S02]  /*0560*/  IABS R7, R11 ;  /* 0x0000000b00077213 */ /* 0x000fe40000000000 */
[----:B------:R-:W-:Y:S01]  /*0570*/  ISETP.GE.AND P2, PT, R0, RZ, PT ;  /* 0x000000ff0000720c */ /* 0x000fe20003f46270 */
[----:B------:R-:W-:-:S06]  /*0580*/  VIADD R0, R10, 0xff ;  /* 0x000000ff0a007836 */ /* 0x000fcc0000000000 */
[----:B------:R-:W-:-:S04]  /*0590*/  @P0 VIADD R3, R3, 0x1 ;  /* 0x0000000103030836 */ /* 0x000fc80000000000 */
[----:B------:R-:W-:Y:S01]  /*05a0*/  IMAD.MOV.U32 R2, RZ, RZ, R3 ;  /* 0x000000ffff027224 */ /* 0x000fe200078e0003 */
[----:B------:R-:W-:-:S03]  /*05b0*/  SHF.R.S32.HI R3, RZ, 0x1f, R0 ;  /* 0x0000001fff037819 */ /* 0x000fc60000011400 */
[----:B------:R-:W-:Y:S01]  /*05c0*/  @!P2 IMAD.MOV R2, RZ, RZ, -R2 ;  /* 0x000000ffff02a224 */ /* 0x000fe200078e0a02 */
[----:B------:R-:W-:Y:S02]  /*05d0*/  @!P1 LOP3.LUT R2, RZ, R4, RZ, 0x33, !PT ;  /* 0x00000004ff029212 */ /* 0x000fe400078e33ff */
[----:B------:R-:W-:-:S03]  /*05e0*/  LEA.HI R3, R3, R0, RZ, 0x8 ;  /* 0x0000000003037211 */ /* 0x000fc600078f40ff */
[----:B------:R-:W-:Y:S02]  /*05f0*/  IMAD.SHL.U32 R14, R2, 0x8, RZ ;  /* 0x00000008020e7824 */ /* 0x000fe400078e00ff */
[----:B------:R-:W-:-:S03]  /*0600*/  IMAD.MOV R2, RZ, RZ, -R2 ;  /* 0x000000ffff027224 */ /* 0x000fc600078e0a02 */
[----:B------:R-:W-:Y:S01]  /*0610*/  LEA.HI.SX32 R3, R3, -R14, 0x18 ;  /* 0x8000000e03037211 */ /* 0x000fe200078fc2ff */
[----:B------:R-:W-:Y:S02]  /*0620*/  IMAD R16, R4, R2, R5 ;  /* 0x0000000204107224 */ /* 0x000fe400078e0205 */
[----:B------:R-:W-:Y:S01]  /*0630*/  IMAD.MOV.U32 R2, RZ, RZ, RZ ;  /* 0x000000ffff027224 */ /* 0x000fe200078e00ff */
[----:B------:R-:W-:-:S04]  /*0640*/  VIMNMX R15, PT, PT, R3, 0x8, PT ;  /* 0x00000008030f7848 */ /* 0x000fc80003fe0100 */
[-C--:B------:R-:W-:Y:S02]  /*0650*/  IABS R9, R15.reuse ;  /* 0x0000000f00097213 */ /* 0x080fe40000000000 */
[----:B------:R-:W-:Y:S02]  /*0660*/  IABS R4, R15 ;  /* 0x0000000f00047213 */ /* 0x000fe40000000000 */
[----:B------:R-:W0:Y:S08]  /*0670*/  I2F.RP R0, R9 ;  /* 0x0000000900007306 */ /* 0x000e300000209400 */
[----:B0-----:R-:W0:Y:S02]  /*0680*/  MUFU.RCP R0, R0 ;  /* 0x0000000000007308 */ /* 0x001e240000001000 */
[----:B0-----:R-:W-:Y:S01]  /*0690*/  VIADD R3, R0, 0xffffffe ;  /* 0x0ffffffe00037836 */ /* 0x001fe20000000000 */
[----:B------:R-:W-:-:S05]  /*06a0*/  IABS R0, R16 ;  /* 0x0000001000007213 */ /* 0x000fca0000000000 */
[----:B------:R-:W0:Y:S02]  /*06b0*/  F2I.FTZ.U32.TRUNC.NTZ R3, R3 ;  /* 0x0000000300037305 */ /* 0x000e24000021f000 */
[----:B0-----:R-:W-:-:S04]  /*06c0*/  IMAD.MOV R8, RZ, RZ, -R3 ;  /* 0x000000ffff087224 */ /* 0x001fc800078e0a03 */
[----:B------:R-:W-:-:S04]  /*06d0*/  IMAD R5, R8, R9, RZ ;  /* 0x0000000908057224 */ /* 0x000fc800078e02ff */
[----:B------:R-:W-:-:S04]  /*06e0*/  IMAD.HI.U32 R2, R3, R5, R2 ;  /* 0x0000000503027227 */ /* 0x000fc800078e0002 */
[----:B------:R-:W-:Y:S02]  /*06f0*/  IMAD.MOV.U32 R5, RZ, RZ, R0 ;  /* 0x000000ffff057224 */ /* 0x000fe400078e0000 */
[----:B------:R-:W-:Y:S01]  /*0700*/  IMAD.MOV R0, RZ, RZ, -R4 ;  /* 0x000000ffff007224 */ /* 0x000fe200078e0a04 */
[----:B------:R-:W-:Y:S01]  /*0710*/  MOV R4, 0x400 ;  /* 0x0000040000047802 */ /* 0x000fe20000000f00 */
[----:B------:R-:W-:-:S03]  /*0720*/  IMAD.HI.U32 R2, R2, R5, RZ ;  /* 0x0000000502027227 */ /* 0x000fc600078e00ff */
[----:B------:R-:W-:Y:S01]  /*0730*/  R2UR UR76, R4 ;  /* 0x00000000044c72ca */ /* 0x000fe200000e0000 */
[----:B------:R-:W-:Y:S02]  /*0740*/  IMAD R0, R2, R0, R5 ;  /* 0x0000000002007224 */ /* 0x000fe400078e0205 */
[----:B------:R-:W-:Y:S02]  /*0750*/  IMAD.MOV.U32 R3, RZ, RZ, R7 ;  /* 0x000000ffff037224 */ /* 0x000fe400078e0007 */
[----:B------:R-:W-:Y:S01]  /*0760*/  VIADD R4, R6, 0xffffffe ;  /* 0x0ffffffe06047836 */ /* 0x000fe20000000000 */
[----:B------:R-:W-:Y:S01]  /*0770*/  ISETP.GT.U32.AND P1, PT, R9, R0, PT ;  /* 0x000000000900720c */ /* 0x000fe20003f24070 */
[----:B------:R-:W0:Y:S06]  /*0780*/  I2F.RP R7, R3 ;  /* 0x0000000300077306 */ /* 0x000e2c0000209400 */
[----:B--2---:R-:W-:-:S02]  /*0790*/  ULEA UR76, UR4, UR76, 0x18 ;  /* 0x0000004c044c7291 */ /* 0x004fc4000f8ec0ff */
[----:B------:R-:W-:Y:S04]  /*07a0*/  F2I.FTZ.U32.TRUNC.NTZ R5, R4 ;  /* 0x0000000400057305 */ /* 0x000fe8000021f000 */
[----:B------:R-:W-:Y:S02]  /*07b0*/  @!P1 IMAD.IADD R0, R0, 0x1, -R9 ;  /* 0x0000000100009824 */ /* 0x000fe400078e0a09 */
[----:B------:R-:W-:Y:S01]  /*07c0*/  @!P1 VIADD R2, R2, 0x1 ;  /* 0x0000000102029836 */ /* 0x000fe20000000000 */
[----:B------:R-:W-:Y:S01]  /*07d0*/  ISETP.NE.AND P1, PT, R15, RZ, PT ;  /* 0x000000ff0f00720c */ /* 0x000fe20003f25270 */
[----:B0-----:R-:W0:Y:S01]  /*07e0*/  MUFU.RCP R7, R7 ;  /* 0x0000000700077308 */ /* 0x001e220000001000 */
[----:B------:R-:W-:Y:S01]  /*07f0*/  ISETP.GE.U32.AND P0, PT, R0, R9, PT ;  /* 0x000000090000720c */ /* 0x000fe20003f06070 */
[----:B------:R-:W1:Y:S01]  /*0800*/  LDS R17, [UR76] ;  /* 0x0000004cff117984 */ /* 0x000e620008000800 */
[----:B------:R-:W-:Y:S01]  /*0810*/  LOP3.LUT R0, R16, R15, RZ, 0x3c, !PT ;  /* 0x0000000f10007212 */ /* 0x000fe200078e3cff */
[----:B------:R-:W-:Y:S03]  /*0820*/  BAR.SYNC.DEFER_BLOCKING 0x0 ;  /* 0x0000000000007b1d */ /* 0x000fe60000010000 */
[----:B------:R-:W-:Y:S01]  /*0830*/  ISETP.GE.AND P2, PT, R0, RZ, PT ;  /* 0x000000ff0000720c */ /* 0x000fe20003f46270 */
[----:B------:R-:W-:-:S06]  /*0840*/  IMAD.SHL.U32 R0, R18, 0x200000, RZ ;  /* 0x0020000012007824 */ /* 0x000fcc00078e00ff */
[----:B------:R-:W-:Y:S02]  /*0850*/  @P0 VIADD R2, R2, 0x1 ;  /* 0x0000000102020836 */ /* 0x000fe40000000000 */
[----:B0-----:R-:W-:Y:S02]  /*0860*/  VIADD R8, R7, 0xffffffe ;  /* 0x0ffffffe07087836 */ /* 0x001fe40000000000 */
[----:B------:R-:W-:Y:S01]  /*0870*/  IMAD.MOV.U32 R6, RZ, RZ, R2 ;  /* 0x000000ffff067224 */ /* 0x000fe200078e0002 */
[----:B------:R-:W-:Y:S01]  /*0880*/  LOP3.LUT R2, R0, 0x600000, RZ, 0xc0, !PT ;  /* 0x0060000000027812 */ /* 0x000fe200078ec0ff */
[----:B------:R0:W2:Y:S02]  /*0890*/  F2I.FTZ.U32.TRUNC.NTZ R9, R8 ;  /* 0x0000000800097305 */ /* 0x0000a4000021f000 */
[----:B------:R-:W-:Y:S01]  /*08a0*/  @!P2 IMAD.MOV R6, RZ, RZ, -R6 ;  /* 0x000000ffff06a224 */ /* 0x000fe200078e0a06 */
[----:B------:R-:W-:Y:S02]  /*08b0*/  @!P1 LOP3.LUT R6, RZ, R15, RZ, 0x33, !PT ;  /* 0x0000000fff069212 */ /* 0x000fe400078e33ff */
[----:B------:R-:W-:-:S03]  /*08c0*/  R2UR UR8, R2 ;  /* 0x00000000020872ca */ /* 0x000fc600000e0000 */
[----:B------:R-:W-:Y:S02]  /*08d0*/  IMAD.MOV R4, RZ, RZ, -R6 ;  /* 0x000000ffff047224 */ /* 0x000fe400078e0a06 */
[----:B0-----:R-:W-:Y:S02]  /*08e0*/  IMAD.MOV R8, RZ, RZ, -R5 ;  /* 0x000000ffff087224 */ /* 0x001fe400078e0a05 */
[----:B------:R-:W-:Y:S02]  /*08f0*/  IMAD R0, R15, R4, R16 ;  /* 0x000000040f007224 */ /* 0x000fe400078e0210 */
[----:B------:R-:W-:Y:S02]  /*0900*/  IMAD.SHL.U32 R135, R6, 0x40, RZ ;  /* 0x0000004006877824 */ /* 0x000fe400078e00ff */
[----:B------:R-:W-:Y:S02]  /*0910*/  IMAD.IADD R0, R14, 0x1, R0 ;  /* 0x000000010e007824 */ /* 0x000fe400078e0200 */
[--C-:B--2---:R-:W-:Y:S01]  /*0920*/  IMAD.MOV R18, RZ, RZ, -R9.reuse ;  /* 0x000000ffff127224 */ /* 0x104fe200078e0a09 */
[----:B------:R0:W-:Y:S01]  /*0930*/  STL [R1+0x1188], R135 ;  /* 0x0011888701007387 */ /* 0x0001e20000100800 */
[----:B------:R-:W-:Y:S01]  /*0940*/  IMAD.SHL.U32 R2, R0, 0x100, RZ ;  /* 0x0000010000027824 */ /* 0x000fe200078e00ff */
[----:B------:R-:W-:Y:S01]  /*0950*/  PRMT R24, R162, 0x6540, R0 ;  /* 0x00006540a2187816 */ /* 0x000fe20000000000 */
[----:B------:R-:W-:Y:S01]  /*0960*/  IMAD R7, R8, R13, RZ ;  /* 0x0000000d08077224 */ /* 0x000fe200078e02ff */
[----:B-1----:R-:W-:Y:S01]  /*0970*/  R2UR UR5, R17 ;  /* 0x00000000110572ca */ /* 0x002fe200000e0000 */
[----:B------:R-:W-:Y:S01]  /*0980*/  IMAD R15, R18, R3, RZ ;  /* 0x00000003120f7224 */ /* 0x000fe200078e02ff */
[----:B------:R-:W-:Y:S01]  /*0990*/  LOP3.LUT R23, R2, 0x80, R162, 0xfe, !PT ;  /* 0x0000008002177812 */ /* 0x000fe200078efea2 */
[----:B------:R-:W-:Y:S01]  /*09a0*/  IMAD.MOV.U32 R8, RZ, RZ, RZ ;  /* 0x000000ffff087224 */ /* 0x000fe200078e00ff */
[----:B------:R0:W-:Y:S01]  /*09b0*/  STL [R1+0x1198], R24 ;  /* 0x0011981801007387 */ /* 0x0001e20000100800 */
[----:B------:R-:W-:Y:S01]  /*09c0*/  IMAD.MOV.U32 R4, RZ, RZ, RZ ;  /* 0x000000ffff047224 */ /* 0x000fe200078e00ff */
[----:B------:R-:W-:Y:S01]  /*09d0*/  IABS R14, R23 ;  /* 0x00000017000e7213 */ /* 0x000fe20000000000 */
[----:B------:R-:W-:Y:S01]  /*09e0*/  IMAD.HI.U32 R8, R9, R15, R8 ;  /* 0x0000000f09087227 */ /* 0x000fe200078e0008 */
[----:B------:R0:W-:Y:S01]  /*09f0*/  STL [R1+0x119c], R23 ;  /* 0x00119c1701007387 */ /* 0x0001e20000100800 */
[----:B------:R-:W-:-:S02]  /*0a00*/  IABS R9, R24 ;  /* 0x0000001800097213 */ /* 0x000fc40000000000 */
[----:B------:R-:W-:Y:S01]  /*0a10*/  VIADD R18, R135, 0x1 ;  /* 0x0000000187127836 */ /* 0x000fe20000000000 */
[----:B------:R-:W1:Y:S01]  /*0a20*/  S2R R15, SR_CgaCtaId ;  /* 0x00000000000f7919 */ /* 0x000e620000008800 */
[----:B------:R-:W-:Y:S01]  /*0a30*/  IMAD.HI.U32 R4, R5, R7, R4 ;  /* 0x0000000705047227 */ /* 0x000fe200078e0004 */
[----:B------:R-:W-:-:S03]  /*0a40*/  LOP3.LUT R7, R12, 0x40, RZ, 0xc0, !PT ;  /* 0x000000400c077812 */ /* 0x000fc600078ec0ff */
[----:B------:R-:W-:Y:S01]  /*0a50*/  IMAD.SHL.U32 R5, R12, 0x2, RZ ;  /* 0x000000020c057824 */ /* 0x000fe200078e00ff */
[----:B------:R-:W-:-:S04]  /*0a60*/  IABS R12, R18 ;  /* 0x00000012000c7213 */ /* 0x000fc80000000000 */
[----:B------:R-:W-:Y:S01]  /*0a70*/  LOP3.LUT R0, R5, 0x7e, RZ, 0xc0, !PT ;  /* 0x0000007e05007812 */ /* 0x000fe200078ec0ff */
[----:B------:R-:W-:-:S04]  /*0a80*/  IMAD.HI.U32 R6, R8, R12, RZ ;  /* 0x0000000c08067227 */ /* 0x000fc800078e00ff */
[----:B------:R-:W-:-:S04]  /*0a90*/  IMAD.HI.U32 R5, R4, R9, RZ ;  /* 0x0000000904057227 */ /* 0x000fc800078e00ff */
[----:B------:R-:W-:Y:S02]  /*0aa0*/  IMAD R2, R7, 0x200, R0 ;  /* 0x0000020007027824 */ /* 0x000fe400078e0200 */
[----:B------:R-:W-:-:S04]  /*0ab0*/  IMAD.HI.U32 R4, R4, R14, RZ ;  /* 0x0000000e04047227 */ /* 0x000fc800078e00ff */
[----:B------:R-:W-:Y:S02]  /*0ac0*/  IMAD R0, R7, 0x80, R0 ;  /* 0x0000008007007824 */ /* 0x000fe400078e0200 */
[----:B------:R-:W-:Y:S02]  /*0ad0*/  IMAD.MOV R7, RZ, RZ, -R6 ;  /* 0x000000ffff077224 */ /* 0x000fe400078e0a06 */
[----:B------:R-:W-:Y:S02]  /*0ae0*/  IMAD.MOV R6, RZ, RZ, -R5 ;  /* 0x000000ffff067224 */ /* 0x000fe400078e0a05 */
[----:B------:R-:W-:Y:S01]  /*0af0*/  IMAD.MOV R5, RZ, RZ, -R4 ;  /* 0x000000ffff057224 */ /* 0x000fe200078e0a04 */
[----:B01----:R-:W-:Y:S06]  /*0b00*/  @P5 BRA `(.L_x_5) ;  /* 0x0000000000185947 */ /* 0x003fec0003800000 */
[----:B------:R-:W-:Y:S01]  /*0b10*/  ELECT P0, URZ, PT ;  /* 0x0000000000ff782f */ /* 0x000fe20003800000 */
[----:B------:R-:W-:Y:S01]  /*0b20*/  IMAD.MOV.U32 R4, RZ, RZ, 0x1 ;  /* 0x00000001ff047424 */ /* 0x000fe200078e00ff */
[----:B------:R-:W-:Y:S11]  /*0b30*/  UVIRTCOUNT.DEALLOC.SMPOOL 0x80 ;  /* 0x000000800000784c */ /* 0x000ff60000000000 */
[----:B------:R-:W-:-:S04]  /*0b40*/  @P0 MOV R16, 0x40 ;  /* 0x0000004000100802 */ /* 0x000fc80000000f00 */
[----:B------:R-:W-:-:S05]  /*0b50*/  @P0 LEA R15, R15, R16, 0x18 ;  /* 0x000000100f0f0211 */ /* 0x000fca00078ec0ff */
[----:B------:R0:W-:Y:S02]  /*0b60*/  @P0 STS.U8 [R15], R4 ;  /* 0x000000040f000388 */ /* 0x0001e40000000000 */
.L_x_5:
[----:B------:R-:W-:Y:S01]  /*0b70*/  IMAD R5, R13, R5, R14 ;  /* 0x000000050d057224 */ /* 0x000fe200078e020e */
[----:B------:R-:W-:Y:S01]  /*0b80*/  ISETP.GE.AND P0, PT, R18, RZ, PT ;  /* 0x000000ff1200720c */ /* 0x000fe20003f06270 */
[----:B------:R-:W-:Y:S01]  /*0b90*/  VIADD R26, R135, 0x3f ;  /* 0x0000003f871a7836 */ /* 0x000fe20000000000 */
[----:B------:R-:W-:Y:S01]  /*0ba0*/  ISETP.GE.AND P4, PT, R24, RZ, PT ;  /* 0x000000ff1800720c */ /* 0x000fe20003f86270 */
[C---:B0-----:R-:W-:Y:S01]  /*0bb0*/  IMAD R4, R13.reuse, R6, R9 ;  /* 0x000000060d047224 */ /* 0x041fe200078e0209 */
[----:B------:R-:W-:Y:S01]  /*0bc0*/  ISETP.GT.U32.AND P3, PT, R13, R5, PT ;  /* 0x000000050d00720c */ /* 0x000fe20003f64070 */
[C---:B------:R-:W-:Y:S01]  /*0bd0*/  VIADD R6, R135.reuse, 0x2 ;  /* 0x0000000287067836 */ /* 0x040fe20000000000 */
[----:B------:R-:W-:Y:S01]  /*0be0*/  IABS R22, R26 ;  /* 0x0000001a00167213 */ /* 0x000fe20000000000 */
[----:B------:R-:W-:Y:S01]  /*0bf0*/  VIADD R19, R135, 0x4 ;  /* 0x0000000487137836 */ /* 0x000fe20000000000 */
[----:B------:R-:W-:Y:S01]  /*0c00*/  ISETP.GT.U32.AND P2, PT, R13, R4, PT ;  /* 0x000000040d00720c */ /* 0x000fe20003f44070 */
[----:B------:R-:W-:Y:S01]  /*0c10*/  VIADD R17, R135, 0x3 ;  /* 0x0000000387117836 */ /* 0x000fe20000000000 */
[----:B------:R-:W-:Y:S01]  /*0c20*/  IABS R14, R6 ;  /* 0x00000006000e7213 */ /* 0x000fe20000000000 */
[----:B------:R-:W-:Y:S01]  /*0c30*/  IMAD.HI.U32 R9, R8, R22, RZ ;  /* 0x0000001608097227 */ /* 0x000fe200078e00ff */
[----:B------:R-:W-:Y:S01]  /*0c40*/  ISETP.GE.AND P1, PT, R6, RZ, PT ;  /* 0x000000ff0600720c */ /* 0x000fe20003f26270 */
[----:B------:R-:W-:Y:S01]  /*0c50*/  STL.64 [R1+0x2648], R106 ;  /* 0x0026486a01007387 */ /* 0x000fe20000100a00 */
[----:B------:R-:W-:Y:S01]  /*0c60*/  IABS R18, R19 ;  /* 0x0000001300127213 */ /* 0x000fe20000000000 */
[----:B------:R-:W-:Y:S01]  /*0c70*/  IMAD.MOV R15, RZ, RZ, -R9 ;  /* 0x000000ffff0f7224 */ /* 0x000fe200078e0a09 */
[----:B------:R-:W-:Y:S01]  /*0c80*/  IABS R16, R17 ;  /* 0x0000001100107213 */ /* 0x000fe20000000000 */
[--C-:B------:R-:W-:Y:S01]  /*0c90*/  @!P3 IMAD.IADD R5, R5, 0x1, -R13.reuse ;  /* 0x000000010505b824 */ /* 0x100fe200078e0a0d */
[----:B------:R-:W-:Y:S01]  /*0ca0*/  STL.64 [R1+0x2640], R104 ;  /* 0x0026406801007387 */ /* 0x000fe20000100a00 */
[----:B------:R-:W-:Y:S01]  /*0cb0*/  IMAD R22, R3, R15, R22 ;  /* 0x0000000f03167224 */ /* 0x000fe200078e0216 */
[----:B------:R-:W-:Y:S01]  /*0cc0*/  UIADD3 UR8, UPT, UPT, UR5, UR8, URZ ;  /* 0x0000000805087290 */ /* 0x000fe2000fffe0ff */
[--C-:B------:R-:W-:Y:S01]  /*0cd0*/  @!P2 IMAD.IADD R4, R4, 0x1, -R13.reuse ;  /* 0x000000010404a824 */ /* 0x100fe200078e0a0d */
[----:B------:R-:W-:Y:S01]  /*0ce0*/  ISETP.GT.U32.AND P6, PT, R13, R5, PT ;  /* 0x000000050d00720c */ /* 0x000fe20003fc4070 */
[----:B------:R-:W-:Y:S01]  /*0cf0*/  VIADD R21, R135, 0x5 ;  /* 0x0000000587157836 */ /* 0x000fe20000000000 */
[----:B------:R-:W-:Y:S01]  /*0d00*/  ISETP.GT.U32.AND P3, PT, R3, R22, PT ;  /* 0x000000160300720c */ /* 0x000fe20003f64070 */
[C---:B------:R-:W-:Y:S01]  /*0d10*/  IMAD.HI.U32 R6, R8.reuse, R14, RZ ;  /* 0x0000000e08067227 */ /* 0x040fe200078e00ff */
[----:B------:R-:W-:Y:S01]  /*0d20*/  ISETP.GT.U32.AND P2, PT, R13, R4, PT ;  /* 0x000000040d00720c */ /* 0x000fe20003f44070 */
[----:B------:R-:W-:Y:S01]  /*0d30*/  STL.64 [R1+0x2638], R102 ;  /* 0x0026386601007387 */ /* 0x000fe20000100a00 */
[----:B------:R-:W-:Y:S01]  /*0d40*/  IABS R20, R21 ;  /* 0x0000001500147213 */ /* 0x000fe20000000000 */
[----:B------:R-:W-:Y:S01]  /*0d50*/  IMAD.MOV R9, RZ, RZ, -R6 ;  /* 0x000000ffff097224 */ /* 0x000fe200078e0a06 */
[----:B------:R-:W0:Y:S01]  /*0d60*/  LDC.64 R158, c[0x0][0x380] ;  /* 0x0000e000ff9e7b82 */ /* 0x000e220000000a00 */
[----:B------:R-:W-:Y:S01]  /*0d70*/  IMAD R12, R3, R7, R12 ;  /* 0x00000007030c7224 */ /* 0x000fe200078e020c */
[----:B------:R-:W-:Y:S01]  /*0d80*/  STL.64 [R1+0x2630], R100 ;  /* 0x0026306401007387 */ /* 0x000fe20000100a00 */
[----:B------:R-:W-:Y:S01]  /*0d90*/  IMAD.HI.U32 R6, R8, R18, RZ ;  /* 0x0000001208067227 */ /* 0x000fe200078e00ff */
[----:B------:R-:W-:Y:S01]  /*0da0*/  UMOV UR9, 0x1 ;  /* 0x0000000100097882 */ /* 0x000fe20000000000 */
[----:B------:R-:W1:Y:S01]  /*0db0*/  LDCU.64 UR6, c[0x0][0x358] ;  /* 0x00006b00ff0677ac */ /* 0x000e620008000a00 */
[----:B------:R-:W-:Y:S01]  /*0dc0*/  STL.64 [R1+0x2628], R98 ;  /* 0x0026286201007387 */ /* 0x000fe20000100a00 */
[----:B------:R-:W-:Y:S01]  /*0dd0*/  @!P6 IMAD.IADD R5, R5, 0x1, -R13 ;  /* 0x000000010505e824 */ /* 0x000fe200078e0a0d */
[----:B------:R-:W-:Y:S01]  /*0de0*/  ISETP.GE.AND P6, PT, R23, RZ, PT ;  /* 0x000000ff1700720c */ /* 0x000fe20003fc6270 */
[----:B------:R-:W-:Y:S01]  /*0df0*/  @!P3 IMAD.IADD R22, R22, 0x1, -R3 ;  /* 0x000000011616b824 */ /* 0x000fe200078e0a03 */
[----:B------:R-:W-:Y:S01]  /*0e00*/  STL.64 [R1+0x2620], R96 ;  /* 0x0026206001007387 */ /* 0x000fe20000100a00 */
[----:B------:R-:W-:Y:S01]  /*0e10*/  IMAD.HI.U32 R7, R8, R16, RZ ;  /* 0x0000001008077227 */ /* 0x000fe200078e00ff */
[----:B------:R-:W-:-:S02]  /*0e20*/  PRMT R65, RZ, 0x7610, R65 ;  /* 0x00007610ff417816 */ /* 0x000fc40000000041 */
[C---:B------:R-:W-:Y:S01]  /*0e30*/  ISETP.GT.U32.AND P3, PT, R3.reuse, R22, PT ;  /* 0x000000160300720c */ /* 0x040fe20003f64070 */
[----:B------:R-:W-:Y:S01]  /*0e40*/  IMAD R14, R3, R9, R14 ;  /* 0x00000009030e7224 */ /* 0x000fe200078e020e */
[----:B------:R-:W-:Y:S01]  /*0e50*/  STL.64 [R1+0x2618], R94 ;  /* 0x0026185e01007387 */ /* 0x000fe20000100a00 */
[----:B------:R-:W-:Y:S01]  /*0e60*/  IMAD.MOV R9, RZ, RZ, -R6 ;  /* 0x000000ffff097224 */ /* 0x000fe200078e0a06 */
[----:B------:R-:W-:Y:S01]  /*0e70*/  PRMT R67, RZ, 0x7610, R67 ;  /* 0x00007610ff437816 */ /* 0x000fe20000000043 */
[----:B------:R-:W-:Y:S01]  /*0e80*/  IMAD.MOV R7, RZ, RZ, -R7 ;  /* 0x000000ffff077224 */ /* 0x000fe200078e0a07 */
[----:B------:R-:W-:Y:S01]  /*0e90*/  STL.64 [R1+0x2610], R92 ;  /* 0x0026105c01007387 */ /* 0x000fe20000100a00 */
[----:B------:R-:W-:-:S03]  /*0ea0*/  IMAD.HI.U32 R6, R8, R20, RZ ;  /* 0x0000001408067227 */ /* 0x000fc600078e00ff */
[----:B------:R-:W-:Y:S01]  /*0eb0*/  STL.64 [R1+0x2608], R90 ;  /* 0x0026085a01007387 */ /* 0x000fe20000100a00 */
[----:B------:R-:W-:Y:S01]  /*0ec0*/  @!P2 IMAD.IADD R4, R4, 0x1, -R13 ;  /* 0x000000010404a824 */ /* 0x000fe200078e0a0d */
[----:B------:R-:W-:Y:S01]  /*0ed0*/  ISETP.GT.U32.AND P2, PT, R3, R12, PT ;  /* 0x0000000c0300720c */ /* 0x000fe20003f44070 */
[----:B------:R-:W-:Y:S01]  /*0ee0*/  VIADD R15, R135, 0x6 ;  /* 0x00000006870f7836 */ /* 0x000fe20000000000 */
[----:B------:R-:W-:Y:S01]  /*0ef0*/  STL.64 [R1+0x2600], R88 ;  /* 0x0026005801007387 */ /* 0x000fe20000100a00 */
[C---:B------:R-:W-:Y:S01]  /*0f00*/  IMAD R16, R3.reuse, R7, R16 ;  /* 0x0000000703107224 */ /* 0x040fe200078e0210 */
[----:B------:R-:W-:Y:S01]  /*0f10*/  LOP3.LUT R7, RZ, R10, RZ, 0x33, !PT ;  /* 0x0000000aff077212 */ /* 0x000fe200078e33ff */
[----:B------:R-:W-:Y:S01]  /*0f20*/  IMAD.MOV R6, RZ, RZ, -R6 ;  /* 0x000000ffff067224 */ /* 0x000fe200078e0a06 */
[----:B------:R-:W-:Y:S01]  /*0f30*/  IABS R13, R15 ;  /* 0x0000000f000d7213 */ /* 0x000fe20000000000 */
[----:B------:R-:W-:Y:S01]  /*0f40*/  @!P4 IMAD.MOV R4, RZ, RZ, -R4 ;  /* 0x000000ffff04c224 */ /* 0x000fe200078e0a04 */
[----:B------:R-:W-:Y:S01]  /*0f50*/  ISETP.NE.AND P4, PT, R10, RZ, PT ;  /* 0x000000ff0a00720c */ /* 0x000fe20003f85270 */
[----:B------:R-:W-:Y:S01]  /*0f60*/  @!P6 IMAD.MOV R5, RZ, RZ, -R5 ;  /* 0x000000ffff05e224 */ /* 0x000fe200078e0a05 */
[C---:B------:R-:W-:Y:S01]  /*0f70*/  ISETP.GT.U32.AND P6, PT, R3.reuse, R16, PT ;  /* 0x000000100300720c */ /* 0x040fe20003fc4070 */
[C---:B------:R-:W-:Y:S01]  /*0f80*/  IMAD R18, R3.reuse, R9, R18 ;  /* 0x0000000903127224 */ /* 0x040fe200078e0212 */
[----:B------:R-:W-:Y:S01]  /*0f90*/  STL.64 [R1+0x25f8], R86 ;  /* 0x0025f85601007387 */ /* 0x000fe20000100a00 */
[----:B------:R-:W-:Y:S01]  /*0fa0*/  IMAD R20, R3, R6, R20 ;  /* 0x0000000603147224 */ /* 0x000fe200078e0214 */
[C---:B------:R-:W-:Y:S01]  /*0fb0*/  SEL R6, R7.reuse, R4, !P4 ;  /* 0x0000000407067207 */ /* 0x040fe20006000000 */
[----:B------:R-:W-:Y:S01]  /*0fc0*/  IMAD.HI.U32 R9, R8, R13, RZ ;  /* 0x0000000d08097227 */ /* 0x000fe200078e00ff */
[----:B------:R-:W-:Y:S01]  /*0fd0*/  SEL R7, R7, R5, !P4 ;  /* 0x0000000507077207 */ /* 0x000fe20006000000 */
[----:B------:R-:W-:Y:S01]  /*0fe0*/  STL.64 [R1+0x25f0], R84 ;  /* 0x0025f05401007387 */ /* 0x000fe20000100a00 */
[C---:B------:R-:W-:Y:S01]  /*0ff0*/  ISETP.GT.U32.AND P4, PT, R3.reuse, R14, PT ;  /* 0x0000000e0300720c */ /* 0x040fe20003f84070 */
[----:B------:R-:W-:Y:S01]  /*1000*/  @!P3 IMAD.IADD R22, R22, 0x1, -R3 ;  /* 0x000000011616b824 */ /* 0x000fe200078e0a03 */
[----:B------:R-:W-:Y:S01]  /*1010*/  ISETP.GT.U32.AND P3, PT, R3, R18, PT ;  /* 0x000000120300720c */ /* 0x000fe20003f64070 */
[----:B------:R-:W-:Y:S01]  /*1020*/  IMAD.MOV R4, RZ, RZ, -R9 ;  /* 0x000000ffff047224 */ /* 0x000fe200078e0a09 */
[----:B------:R-:W-:Y:S01]  /*1030*/  STL.64 [R1+0x25e8], R82 ;  /* 0x0025e85201007387 */ /* 0x000fe20000100a00 */
[----:B------:R-:W-:-:S02]  /*1040*/  @!P2 IMAD.IADD R12, R12, 0x1, -R3 ;  /* 0x000000010c0ca824 */ /* 0x000fc400078e0a03 */
[----:B------:R-:W-:Y:S01]  /*1050*/  IMAD R4, R3, R4, R13 ;  /* 0x0000000403047224 */ /* 0x000fe200078e020d */
[----:B------:R-:W-:Y:S01]  /*1060*/  STL.64 [R1+0x25e0], R78 ;  /* 0x0025e04e01007387 */ /* 0x000fe20000100a00 */
[----:B------:R-:W-:Y:S01]  /*1070*/  VIADD R23, R135, 0x7 ;  /* 0x0000000787177836 */ /* 0x000fe20000000000 */
[----:B------:R-:W-:Y:S01]  /*1080*/  ISETP.GT.U32.AND P2, PT, R3, R12, PT ;  /* 0x0000000c0300720c */ /* 0x000fe20003f44070 */
[----:B------:R-:W-:Y:S01]  /*1090*/  VIADD R24, R135, 0x8 ;  /* 0x0000000887187836 */ /* 0x000fe20000000000 */
[----:B------:R-:W-:Y:S01]  /*10a0*/  STL.64 [R1+0x25d8], R74 ;  /* 0x0025d84a01007387 */ /* 0x000fe20000100a00 */
[--C-:B------:R-:W-:Y:S01]  /*10b0*/  @!P4 IMAD.IADD R14, R14, 0x1, -R3.reuse ;  /* 0x000000010e0ec824 */ /* 0x100fe200078e0a03 */
[C---:B------:R-:W-:Y:S01]  /*10c0*/  ISETP.GT.U32.AND P4, PT, R3.reuse, R4, PT ;  /* 0x000000040300720c */ /* 0x040fe20003f84070 */
[--C-:B------:R-:W-:Y:S01]  /*10d0*/  @!P3 IMAD.IADD R18, R18, 0x1, -R3.reuse ;  /* 0x000000011212b824 */ /* 0x100fe200078e0a03 */
[----:B------:R-:W-:Y:S01]  /*10e0*/  ISETP.GE.AND P3, PT, R26, RZ, PT ;  /* 0x000000ff1a00720c */ /* 0x000fe20003f66270 */
[----:B------:R-:W-:Y:S01]  /*10f0*/  @!P6 IMAD.IADD R16, R16, 0x1, -R3 ;  /* 0x000000011010e824 */ /* 0x000fe200078e0a03 */
[----:B------:R-:W-:Y:S01]  /*1100*/  IABS R10, R23 ;  /* 0x00000017000a7213 */ /* 0x000fe20000000000 */
[----:B------:R-:W-:Y:S01]  /*1110*/  IMAD.MOV.U32 R28, RZ, RZ, R22 ;  /* 0x000000ffff1c7224 */ /* 0x000fe200078e0016 */
[----:B------:R-:W-:Y:S01]  /*1120*/  ISETP.GT.U32.AND P6, PT, R3, R14, PT ;  /* 0x0000000e0300720c */ /* 0x000fe20003fc4070 */
[----:B------:R-:W-:Y:S01]  /*1130*/  VIADD R25, R135, 0x9 ;  /* 0x0000000987197836 */ /* 0x000fe20000000000 */
[----:B------:R-:W-:Y:S01]  /*1140*/  IABS R9, R24 ;  /* 0x0000001800097213 */ /* 0x000fe20000000000 */
[----:B------:R-:W-:Y:S01]  /*1150*/  IMAD.HI.U32 R5, R8, R10, RZ ;  /* 0x0000000a08057227 */ /* 0x000fe200078e00ff */
[----:B------:R-:W-:Y:S02]  /*1160*/  STL.64 [R1+0x25d0], R70 ;  /* 0x0025d04601007387 */ /* 0x000fe40000100a00 */
[----:B------:R-:W-:Y:S01]  /*1170*/  IABS R13, R25 ;  /* 0x00000019000d7213 */ /* 0x000fe20000000000 */
[----:B------:R-:W-:Y:S01]  /*1180*/  IMAD.MOV R5, RZ, RZ, -R5 ;  /* 0x000000ffff057224 */ /* 0x000fe200078e0a05 */
[----:B------:R-:W-:Y:S01]  /*1190*/  STL.64 [R1+0x25c8], R136 ;  /* 0x0025c88801007387 */ /* 0x000fe20000100a00 */
[--C-:B------:R-:W-:Y:S01]  /*11a0*/  @!P2 IMAD.IADD R12, R12, 0x1, -R3.reuse ;  /* 0x000000010c0ca824 */ /* 0x100fe200078e0a03 */
[C---:B------:R-:W-:Y:S01]  /*11b0*/  ISETP.GT.U32.AND P2, PT, R3.reuse, R20, PT ;  /* 0x000000140300720c */ /* 0x040fe20003f44070 */
[----:B------:R-:W-:Y:S01]  /*11c0*/  @!P4 IMAD.IADD R4, R4, 0x1, -R3 ;  /* 0x000000010404c824 */ /* 0x000fe200078e0a03 */
[C---:B------:R-:W-:Y:S01]  /*11d0*/  ISETP.GT.U32.AND P4, PT, R3.reuse, R16, PT ;  /* 0x000000100300720c */ /* 0x040fe20003f84070 */
[----:B------:R-:W-:Y:S01]  /*11e0*/  @!P3 IMAD.MOV R28, RZ, RZ, -R28 ;  /* 0x000000ffff1cb224 */ /* 0x000fe200078e0a1c */
[C---:B------:R-:W-:Y:S01]  /*11f0*/  ISETP.GT.U32.AND P3, PT, R3.reuse, R18, PT ;  /* 0x000000120300720c */ /* 0x040fe20003f64070 */
[----:B------:R-:W-:Y:S01]  /*1200*/  IMAD R10, R3, R5, R10 ;  /* 0x00000005030a7224 */ /* 0x000fe200078e020a */
[----:B------:R-:W-:Y:S01]  /*1210*/  STL [R1+0x22a0], R11 ;  /* 0x0022a00b01007387 */ /* 0x000fe20000100800 */
[----:B------:R-:W-:-:S03]  /*1220*/  IMAD.HI.U32 R5, R8, R9, RZ ;  /* 0x0000000908057227 */ /* 0x000fc600078e00ff */
[----:B------:R-:W-:Y:S01]  /*1230*/  STL [R1+0x23b8], R11 ;  /* 0x0023b80b01007387 */ /* 0x000fe20000100800 */
[----:B------:R-:W-:Y:S02]  /*1240*/  IMAD.MOV.U32 R27, RZ, RZ, R12 ;  /* 0x000000ffff1b7224 */ /* 0x000fe400078e000c */
[----:B------:R-:W-:Y:S01]  /*1250*/  IMAD.MOV R12, RZ, RZ, -R5 ;  /* 0x000000ffff0c7224 */ /* 0x000fe200078e0a05 */
[----:B------:R-:W-:Y:S01]  /*1260*/  STL [R1+0x2408], R11 ;  /* 0x0024080b01007387 */ /* 0x000fe20000100800 */
[----:B------:R-:W-:Y:S01]  /*1270*/  @!P6 IMAD.IADD R14, R14, 0x1, -R3 ;  /* 0x000000010e0ee824 */ /* 0x000fe200078e0a03 */
[C---:B------:R-:W-:Y:S01]  /*1280*/  ISETP.GT.U32.AND P6, PT, R3.reuse, R4, PT ;  /* 0x000000040300720c */ /* 0x040fe20003fc4070 */
[----:B------:R-:W-:Y:S01]  /*1290*/  IMAD R12, R3, R12, R9 ;  /* 0x0000000c030c7224 */ /* 0x000fe200078e0209 */
[----:B------:R-:W-:Y:S01]  /*12a0*/  STL [R1+0x24f0], R11 ;  /* 0x0024f00b01007387 */ /* 0x000fe20000100800 */
[----:B------:R-:W-:Y:S02]  /*12b0*/  @!P0 IMAD.MOV R27, RZ, RZ, -R27 ;  /* 0x000000ffff1b8224 */ /* 0x000fe400078e0a1b */
[--C-:B------:R-:W-:Y:S01]  /*12c0*/  @!P2 IMAD.IADD R20, R20, 0x1, -R3.reuse ;  /* 0x000000011414a824 */ /* 0x100fe200078e0a03 */
[----:B------:R-:W-:Y:S01]  /*12d0*/  STL [R1+0x2164], R0 ;  /* 0x0021640001007387 */ /* 0x000fe20000100800 */
[----:B------:R-:W-:Y:S01]  /*12e0*/  @!P1 IMAD.MOV R14, RZ, RZ, -R14 ;  /* 0x000000ffff0e9224 */ /* 0x000fe200078e0a0e */
[----:B------:R-:W-:Y:S01]  /*12f0*/  ISETP.GE.AND P2, PT, R17, RZ, PT ;  /* 0x000000ff1100720c */ /* 0x000fe20003f46270 */
[----:B------:R-:W-:Y:S01]  /*1300*/  @!P4 IMAD.IADD R16, R16, 0x1, -R3 ;  /* 0x000000011010c824 */ /* 0x000fe200078e0a03 */
[C---:B------:R-:W-:Y:S01]  /*1310*/  ISETP.GT.U32.AND P4, PT, R3.reuse, R10, PT ;  /* 0x0000000a0300720c */ /* 0x040fe20003f84070 */
[----:B------:R-:W-:Y:S01]  /*1320*/  STL [R1+0x24f4], R0 ;  /* 0x0024f40001007387 */ /* 0x000fe20000100800 */
[----:B------:R-:W-:Y:S01]  /*1330*/  IMAD.HI.U32 R5, R8, R13, RZ ;  /* 0x0000000d08057227 */ /* 0x000fe200078e00ff */
[----:B------:R-:W-:-:S02]  /*1340*/  ISETP.GT.U32.AND P0, PT, R3, R20, PT ;  /* 0x000000140300720c */ /* 0x000fc40003f04070 */
[----:B------:R-:W-:Y:S01]  /*1350*/  STL [R1+0x11e4], R28 ;  /* 0x0011e41c01007387 */ /* 0x000fe20000100800 */
[--C-:B------:R-:W-:Y:S01]  /*1360*/  @!P3 IMAD.IADD R18, R18, 0x1, -R3.reuse ;  /* 0x000000011212b824 */ /* 0x100fe200078e0a03 */
[----:B------:R-:W-:Y:S01]  /*1370*/  ISETP.GT.U32.AND P3, PT, R3, R12, PT ;  /* 0x0000000c0300720c */ /* 0x000fe20003f64070 */
[----:B------:R-:W-:Y:S01]  /*1380*/  IMAD.MOV.U32 R26, RZ, RZ, R16 ;  /* 0x000000ffff1a7224 */ /* 0x000fe200078e0010 */
[----:B------:R-:W-:Y:S01]  /*1390*/  STL [R1+0x170], R27 ;  /* 0x0001701b01007387 */ /* 0x000fe20000100800 */
[----:B------:R-:W-:Y:S01]  /*13a0*/  VIADD R17, R135, 0xa ;  /* 0x0000000a87117836 */ /* 0x000fe20000000000 */
[----:B------:R-:W-:Y:S01]  /*13b0*/  ISETP.GE.AND P1, PT, R19, RZ, PT ;  /* 0x000000ff1300720c */ /* 0x000fe20003f26270 */
[----:B------:R-:W-:Y:S01]  /*13c0*/  @!P2 IMAD.MOV R26, RZ, RZ, -R26 ;  /* 0x000000ffff1aa224 */ /* 0x000fe200078e0a1a */
[----:B------:R2:W-:Y:S01]  /*13d0*/  STL [R1+0x16c], R14 ;  /* 0x00016c0e01007387 */ /* 0x0005e20000100800 */
[--C-:B------:R-:W-:Y:S01]  /*13e0*/  @!P4 IMAD.IADD R10, R10, 0x1, -R3.reuse ;  /* 0x000000010a0ac824 */ /* 0x100fe200078e0a03 */
[----:B------:R-:W-:Y:S01]  /*13f0*/  IABS R9, R17 ;  /* 0x0000001100097213 */ /* 0x000fe20000000000 */
[--C-:B------:R-:W-:Y:S01]  /*1400*/  @!P6 IMAD.IADD R4, R4, 0x1, -R3.reuse ;  /* 0x000000010404e824 */ /* 0x100fe200078e0a03 */
[----:B------:R-:W-:Y:S01]  /*1410*/  ISETP.GE.AND P6, PT, R15, RZ, PT ;  /* 0x000000ff0f00720c */ /* 0x000fe20003fc6270 */
[----:B------:R-:W-:Y:S01]  /*1420*/  IMAD.MOV.U32 R22, RZ, RZ, R18 ;  /* 0x000000ffff167224 */ /* 0x000fe200078e0012 */
[----:B------:R-:W-:Y:S01]  /*1430*/  ISETP.GT.U32.AND P4, PT, R3, R10, PT ;  /* 0x0000000a0300720c */ /* 0x000fe20003f84070 */
[--C-:B------:R-:W-:Y:S01]  /*1440*/  @!P3 IMAD.IADD R12, R12, 0x1, -R3.reuse ;  /* 0x000000010c0cb824 */ /* 0x100fe200078e0a03 */
[----:B------:R-:W-:Y:S01]  /*1450*/  STL [R1+0x168], R26 ;  /* 0x0001681a01007387 */ /* 0x000fe20000100800 */
[----:B------:R-:W-:Y:S01]  /*1460*/  @!P0 IMAD.IADD R20, R20, 0x1, -R3 ;  /* 0x0000000114148824 */ /* 0x000fe200078e0a03 */
[----:B------:R-:W-:Y:S01]  /*1470*/  ISETP.GE.AND P0, PT, R21, RZ, PT ;  /* 0x000000ff1500720c */ /* 0x000fe20003f06270 */
[----:B--2---:R-:W-:Y:S01]  /*1480*/  IMAD.MOV R14, RZ, RZ, -R5 ;  /* 0x000000ffff0e7224 */ /* 0x004fe200078e0a05 */
[C---:B------:R-:W-:Y:S01]  /*1490*/  ISETP.GT.U32.AND P3, PT, R3.reuse, R12, PT ;  /* 0x0000000c0300720c */ /* 0x040fe20003f64070 */
[----:B------:R-:W-:Y:S01]  /*14a0*/  IMAD.HI.U32 R5, R8, R9, RZ ;  /* 0x0000000908057227 */ /* 0x000fe200078e00ff */
[----:B------:R-:W-:Y:S01]  /*14b0*/  STTM.x128 tmem[UR8], RZ ;  /* 0x000000ff000079ed */ /* 0x000fe200083c0008 */
[----:B------:R-:W2:Y:S02]  /*14c0*/  FENCE.VIEW.ASYNC.T ;  /* 0x00000000000073c6 */ /* 0x000ea40000000200 */
[----:B------:R-:W-:-:S02]  /*14d0*/  IMAD R14, R3, R14, R13 ;  /* 0x0000000e030e7224 */ /* 0x000fc400078e020d */
[----:B------:R-:W-:Y:S02]  /*14e0*/  IMAD.MOV.U32 R13, RZ, RZ, R4 ;  /* 0x000000ffff0d7224 */ /* 0x000fe400078e0004 */
[----:B------:R-:W-:Y:S01]  /*14f0*/  @!P1 IMAD.MOV R22, RZ, RZ, -R22 ;  /* 0x000000ffff169224 */ /* 0x000fe200078e0a16 */
[----:B------:R-:W-:Y:S01]  /*1500*/  ISETP.GT.U32.AND P2, PT, R3, R14, PT ;  /* 0x0000000e0300720c */ /* 0x000fe20003f44070 */
[----:B------:R-:W-:Y:S01]  /*1510*/  IMAD.MOV R4, RZ, RZ, -R5 ;  /* 0x000000ffff047224 */ /* 0x000fe200078e0a05 */
[----:B------:R-:W-:Y:S01]  /*1520*/  ISETP.GE.AND P1, PT, R23, RZ, PT ;  /* 0x000000ff1700720c */ /* 0x000fe20003f26270 */
[----:B------:R-:W-:Y:S01]  /*1530*/  @!P4 IMAD.IADD R10, R10, 0x1, -R3 ;  /* 0x000000010a0ac824 */ /* 0x000fe200078e0a03 */
[----:B------:R-:W-:Y:S01]  /*1540*/  STL [R1+0x164], R22 ;  /* 0x0001641601007387 */ /* 0x000fe20000100800 */
[----:B------:R-:W-:Y:S01]  /*1550*/  IMAD R4, R3, R4, R9 ;  /* 0x0000000403047224 */ /* 0x000fe200078e0209 */
[----:B------:R-:W-:Y:S01]  /*1560*/  ISETP.GE.AND P4, PT, R17, RZ, PT ;  /* 0x000000ff1100720c */ /* 0x000fe20003f86270 */
[----:B------:R-:W-:-:S02]  /*1570*/  VIADD R5, R135, 0xb ;  /* 0x0000000b87057836 */ /* 0x000fc40000000000 */
[----:B------:R-:W-:Y:S02]  /*1580*/  IMAD.MOV.U32 R15, RZ, RZ, R20 ;  /* 0x000000ffff0f7224 */ /* 0x000fe400078e0014 */
[--C-:B------:R-:W-:Y:S01]  /*1590*/  @!P3 IMAD.IADD R12, R12, 0x1, -R3.reuse ;  /* 0x000000010c0cb824 */ /* 0x100fe200078e0a03 */
[C---:B------:R-:W-:Y:S01]  /*15a0*/  ISETP.GT.U32.AND P3, PT, R3.reuse, R4, PT ;  /* 0x000000040300720c */ /* 0x040fe20003f64070 */
[----:B------:R-:W-:Y:S02]  /*15b0*/  @!P2 IMAD.IADD R14, R14, 0x1, -R3 ;  /* 0x000000010e0ea824 */ /* 0x000fe400078e0a03 */
[----:B------:R-:W-:Y:S01]  /*15c0*/  IMAD.MOV.U32 R16, RZ, RZ, R10 ;  /* 0x000000ffff107224 */ /* 0x000fe200078e000a */
[----:B------:R-:W-:Y:S01]  /*15d0*/  IABS R10, R5 ;  /* 0x00000005000a7213 */ /* 0x000fe20000000000 */
[----:B------:R-:W-:Y:S01]  /*15e0*/  @!P0 IMAD.MOV R15, RZ, RZ, -R15 ;  /* 0x000000ffff0f8224 */ /* 0x000fe200078e0a0f */
[----:B------:R-:W-:Y:S01]  /*15f0*/  ISETP.GT.U32.AND P2, PT, R3, R14, PT ;  /* 0x0000000e0300720c */ /* 0x000fe20003f44070 */
[----:B------:R-:W-:Y:S01]  /*1600*/  @!P6 IMAD.MOV R13, RZ, RZ, -R13 ;  /* 0x000000ffff0de224 */ /* 0x000fe200078e0a0d */
[----:B------:R-:W-:Y:S01]  /*1610*/  ISETP.GE.AND P0, PT, R24, RZ, PT ;  /* 0x000000ff1800720c */ /* 0x000fe20003f06270 */
[----:B------:R-:W-:Y:S01]  /*1620*/  @!P1 IMAD.MOV R16, RZ, RZ, -R16 ;  /* 0x000000ffff109224 */ /* 0x000fe200078e0a10 */
[----:B------:R-:W-:Y:S01]  /*1630*/  ISETP.GE.AND P6, PT, R25, RZ, PT ;  /* 0x000000ff1900720c */ /* 0x000fe20003fc6270 */
[----:B------:R3:W-:Y:S01]  /*1640*/  STL [R1+0x160], R15 ;  /* 0x0001600f01007387 */ /* 0x0007e20000100800 */
[----:B------:R-:W-:Y:S01]  /*1650*/  ISETP.GE.AND P1, PT, R5, RZ, PT ;  /* 0x000000ff0500720c */ /* 0x000fe20003f26270 */
[----:B------:R-:W-:-:S02]  /*1660*/  IMAD.HI.U32 R5, R8, R10, RZ ;  /* 0x0000000a08057227 */ /* 0x000fc400078e00ff */
[----:B------:R4:W-:Y:S02]  /*1670*/  STL [R1+0x11fc], R13 ;  /* 0x0011fc0d01007387 */ /* 0x0009e40000100800 */
[--C-:B------:R-:W-:Y:S02]  /*1680*/  @!P3 IMAD.IADD R4, R4, 0x1, -R3.reuse ;  /* 0x000000010404b824 */ /* 0x100fe400078e0a03 */
[----:B------:R-:W-:Y:S01]  /*1690*/  @!P2 IMAD.IADD R14, R14, 0x1, -R3 ;  /* 0x000000010e0ea824 */ /* 0x000fe200078e0a03 */
[----:B------:R0:W-:Y:S01]  /*16a0*/  STL [R1+0x11f8], R16 ;  /* 0x0011f81001007387 */ /* 0x0001e20000100800 */
[----:B---3--:R-:W-:Y:S01]  /*16b0*/  IMAD.MOV.U32 R15, RZ, RZ, R12 ;  /* 0x000000ffff0f7224 */ /* 0x008fe200078e000c */
[----:B------:R-:W-:Y:S01]  /*16c0*/  ISETP.GT.U32.AND P3, PT, R3, R4, PT ;  /* 0x000000040300720c */ /* 0x000fe20003f64070 */
[----:B------:R-:W-:Y:S02]  /*16d0*/  IMAD.MOV R12, RZ, RZ, -R5 ;  /* 0x000000ffff0c7224 */ /* 0x000fe400078e0a05 */
[----:B------:R-:W-:-:S02]  /*16e0*/  VIADD R9, R135, 0xc ;  /* 0x0000000c87097836 */ /* 0x000fc40000000000 */
[----:B------:R-:W-:Y:S02]  /*16f0*/  IMAD R10, R3, R12, R10 ;  /* 0x0000000c030a7224 */ /* 0x000fe400078e020a */
[----:B------:R-:W-:Y:S02]  /*1700*/  IMAD.MOV.U32 R18, RZ, RZ, R14 ;  /* 0x000000ffff127224 */ /* 0x000fe400078e000e */
[----:B------:R-:W-:Y:S01]  /*1710*/  @!P0 IMAD.MOV R15, RZ, RZ, -R15 ;  /* 0x000000ffff0f8224 */ /* 0x000fe200078e0a0f */
[----:B------:R-:W-:Y:S01]  /*1720*/  ISETP.GE.AND P0, PT, R9, RZ, PT ;  /* 0x000000ff0900720c */ /* 0x000fe20003f06270 */
[----:B----4-:R-:W-:Y:S01]  /*1730*/  VIADD R13, R135, 0xd ;  /* 0x0000000d870d7836 */ /* 0x010fe20000000000 */
[----:B------:R-:W-:Y:S01]  /*1740*/  IABS R9, R9 ;  /* 0x0000000900097213 */ /* 0x000fe20000000000 */
[----:B------:R-:W-:Y:S01]  /*1750*/  @!P6 IMAD.MOV R18, RZ, RZ, -R18 ;  /* 0x000000ffff12e224 */ /* 0x000fe200078e0a12 */
[----:B------:R-:W-:Y:S01]  /*1760*/  ISETP.GT.U32.AND P6, PT, R3, R10, PT ;  /* 0x0000000a0300720c */ /* 0x000fe20003fc4070 */
[----:B------:R3:W-:Y:S01]  /*1770*/  STL [R1+0x15c], R15 ;  /* 0x00015c0f01007387 */ /* 0x0007e20000100800 */
[----:B------:R-:W-:Y:S01]  /*1780*/  ISETP.GE.AND P2, PT, R13, RZ, PT ;  /* 0x000000ff0d00720c */ /* 0x000fe20003f46270 */
[----:B------:R-:W-:-:S02]  /*1790*/  VIADD R17, R135, 0xe ;  /* 0x0000000e87117836 */ /* 0x000fc40000000000 */
[----:B------:R-:W-:Y:S01]  /*17a0*/  @!P3 IMAD.IADD R4, R4, 0x1, -R3 ;  /* 0x000000010404b824 */ /* 0x000fe200078e0a03 */
[----:B------:R4:W-:Y:S01]  /*17b0*/  STL [R1+0x158], R18 ;  /* 0x0001581201007387 */ /* 0x0009e20000100800 */
[C---:B------:R-:W-:Y:S01]  /*17c0*/  VIADD R21, R135.reuse, 0x10 ;  /* 0x0000001087157836 */ /* 0x040fe20000000000 */
[----:B0-----:R-:W-:Y:S01]  /*17d0*/  IABS R16, R17 ;  /* 0x0000001100107213 */ /* 0x001fe20000000000 */
[----:B------:R-:W-:Y:S01]  /*17e0*/  VIADD R19, R135, 0xf ;  /* 0x0000000f87137836 */ /* 0x000fe20000000000 */
[----:B---3--:R-:W-:Y:S01]  /*17f0*/  IABS R15, R13 ;  /* 0x0000000d000f7213 */ /* 0x008fe20000000000 */
[----:B------:R-:W-:Y:S02]  /*1800*/  IMAD.MOV.U32 R13, RZ, RZ, R9 ;  /* 0x000000ffff0d7224 */ /* 0x000fe400078e0009 */
[----:B------:R-:W-:Y:S02]  /*1810*/  @!P6 IMAD.IADD R10, R10, 0x1, -R3 ;  /* 0x000000010a0ae824 */ /* 0x000fe400078e0a03 */
[----:B------:R-:W-:Y:S01]  /*1820*/  IMAD.HI.U32 R9, R8, R15, RZ ;  /* 0x0000000f08097227 */ /* 0x000fe200078e00ff */
[----:B----4-:R-:W-:-:S02]  /*1830*/  IABS R18, R21 ;  /* 0x0000001500127213 */ /* 0x010fc40000000000 */
[----:B------:R-:W-:Y:S01]  /*1840*/  ISETP.GT.U32.AND P6, PT, R3, R10, PT ;  /* 0x0000000a0300720c */ /* 0x000fe20003fc4070 */
[----:B------:R-:W-:-:S04]  /*1850*/  IMAD.HI.U32 R5, R8, R13, RZ ;  /* 0x0000000d08057227 */ /* 0x000fc800078e00ff */
[----:B------:R-:W-:Y:S02]  /*1860*/  IMAD.MOV R14, RZ, RZ, -R9 ;  /* 0x000000ffff0e7224 */ /* 0x000fe400078e0a09 */
[----:B------:R-:W-:Y:S02]  /*1870*/  IMAD.MOV R12, RZ, RZ, -R5 ;  /* 0x000000ffff0c7224 */ /* 0x000fe400078e0a05 */
[C---:B------:R-:W-:Y:S02]  /*1880*/  IMAD R14, R3.reuse, R14, R15 ;  /* 0x0000000e030e7224 */ /* 0x040fe400078e020f */
[----:B------:R-:W-:Y:S02]  /*1890*/  IMAD.MOV.U32 R9, RZ, RZ, R4 ;  /* 0x000000ffff097224 */ /* 0x000fe400078e0004 */
[----:B------:R-:W-:Y:S02]  /*18a0*/  IMAD R12, R3, R12, R13 ;  /* 0x0000000c030c7224 */ /* 0x000fe400078e020d */
[----:B------:R-:W-:-:S03]  /*18b0*/  IMAD.HI.U32 R5, R8, R16, RZ ;  /* 0x0000001008057227 */ /* 0x000fc600078e00ff */
[C---:B------:R-:W-:Y:S01]  /*18c0*/  ISETP.GT.U32.AND P3, PT, R3.reuse, R12, PT ;  /* 0x0000000c0300720c */ /* 0x040fe20003f64070 */
[----:B------:R-:W-:Y:S01]  /*18d0*/  @!P4 IMAD.MOV R9, RZ, RZ, -R9 ;  /* 0x000000ffff09c224 */ /* 0x000fe200078e0a09 */
[C---:B------:R-:W-:Y:S01]  /*18e0*/  ISETP.GT.U32.AND P4, PT, R3.reuse, R14, PT ;  /* 0x0000000e0300720c */ /* 0x040fe20003f84070 */
[----:B------:R-:W-:Y:S02]  /*18f0*/  IMAD.MOV R5, RZ, RZ, -R5 ;  /* 0x000000ffff057224 */ /* 0x000fe400078e0a05 */
[--C-:B------:R-:W-:Y:S01]  /*1900*/  @!P6 IMAD.IADD R10, R10, 0x1, -R3.reuse ;  /* 0x000000010a0ae824 */ /* 0x100fe200078e0a03 */
[----:B------:R0:W-:Y:S01]  /*1910*/  STL [R1+0x154], R9 ;  /* 0x0001540901007387 */ /* 0x0001e20000100800 */
[----:B------:R-:W-:Y:S01]  /*1920*/  IMAD R4, R3, R5, R16 ;  /* 0x0000000503047224 */ /* 0x000fe200078e0210 */
[----:B------:R-:W-:Y:S01]  /*1930*/  IABS R16, R19 ;  /* 0x0000001300107213 */ /* 0x000fe20000000000 */
[C---:B------:R-:W-:Y:S02]  /*1940*/  VIADD R22, R135.reuse, 0x11 ;  /* 0x0000001187167836 */ /* 0x040fe40000000000 */
[----:B------:R-:W-:Y:S01]  /*1950*/  VIADD R23, R135, 0x12 ;  /* 0x0000001287177836 */ /* 0x000fe20000000000 */
[C---:B------:R-:W-:Y:S01]  /*1960*/  ISETP.GT.U32.AND P6, PT, R3.reuse, R4, PT ;  /* 0x000000040300720c */ /* 0x040fe20003fc4070 */
[--C-:B------:R-:W-:Y:S01]  /*1970*/  @!P3 IMAD.IADD R12, R12, 0x1, -R3.reuse ;  /* 0x000000010c0cb824 */ /* 0x100fe200078e0a03 */
[----:B------:R-:W-:Y:S01]  /*1980*/  IABS R13, R22 ;  /* 0x00000016000d7213 */ /* 0x000fe20000000000 */
[----:B------:R-:W-:Y:S01]  /*1990*/  @!P4 IMAD.IADD R14, R14, 0x1, -R3 ;  /* 0x000000010e0ec824 */ /* 0x000fe200078e0a03 */
[----:B------:R-:W-:Y:S01]  /*19a0*/  IABS R15, R23 ;  /* 0x00000017000f7213 */ /* 0x000fe20000000000 */
[----:B0-----:R-:W-:Y:S01]  /*19b0*/  IMAD.HI.U32 R9, R8, R18, RZ ;  /* 0x0000001208097227 */ /* 0x001fe200078e00ff */
[----:B------:R-:W-:-:S02]  /*19c0*/  ISETP.GT.U32.AND P3, PT, R3, R12, PT ;  /* 0x0000000c0300720c */ /* 0x000fc40003f64070 */
[----:B------:R-:W-:Y:S01]  /*19d0*/  ISETP.GT.U32.AND P4, PT, R3, R14, PT ;  /* 0x0000000e0300720c */ /* 0x000fe20003f84070 */
[----:B------:R-:W-:-:S04]  /*19e0*/  IMAD.HI.U32 R5, R8, R16, RZ ;  /* 0x0000001008057227 */ /* 0x000fc800078e00ff */
[----:B------:R-:W-:Y:S02]  /*19f0*/  IMAD.MOV R9, RZ, RZ, -R9 ;  /* 0x000000ffff097224 */ /* 0x000fe400078e0a09 */
[----:B------:R-:W-:Y:S02]  /*1a00*/  IMAD.MOV R5, RZ, RZ, -R5 ;  /* 0x000000ffff057224 */ /* 0x000fe400078e0a05 */
[--C-:B------:R-:W-:Y:S02]  /*1a10*/  @!P6 IMAD.IADD R4, R4, 0x1, -R3.reuse ;  /* 0x000000010404e824 */ /* 0x100fe400078e0a03 */
[C---:B------:R-:W-:Y:S02]  /*1a20*/  IMAD R18, R3.reuse, R9, R18 ;  /* 0x0000000903127224 */ /* 0x040fe400078e0212 */
[C---:B------:R-:W-:Y:S01]  /*1a30*/  IMAD R16, R3.reuse, R5, R16 ;  /* 0x0000000503107224 */ /* 0x040fe200078e0210 */
[C---:B------:R-:W-:Y:S01]  /*1a40*/  ISETP.GT.U32.AND P6, PT, R3.reuse, R4, PT ;  /* 0x000000040300720c */ /* 0x040fe20003fc4070 */
[----:B------:R-:W-:Y:S01]  /*1a50*/  @!P4 IMAD.IADD R14, R14, 0x1, -R3 ;  /* 0x000000010e0ec824 */ /* 0x000fe200078e0a03 */
[----:B------:R-:W-:Y:S01]  /*1a60*/  ISETP.GT.U32.AND P4, PT, R3, R18, PT ;  /* 0x000000120300720c */ /* 0x000fe20003f84070 */
[----:B------:R-:W-:-:S02]  /*1a70*/  IMAD.MOV.U32 R20, RZ, RZ, R10 ;  /* 0x000000ffff147224 */ /* 0x000fc400078e000a */
[----:B------:R-:W-:Y:S01]  /*1a80*/  @!P3 IMAD.IADD R12, R12, 0x1, -R3 ;  /* 0x000000010c0cb824 */ /* 0x000fe200078e0a03 */
[----:B------:R-:W-:Y:S01]  /*1a90*/  ISETP.GT.U32.AND P3, PT, R3, R16, PT ;  /* 0x000000100300720c */ /* 0x000fe20003f64070 */
[----:B------:R-:W-:-:S04]  /*1aa0*/  IMAD.HI.U32 R5, R8, R13, RZ ;  /* 0x0000000d08057227 */ /* 0x000fc800078e00ff */
[----:B------:R-:W-:Y:S01]  /*1ab0*/  @!P1 IMAD.MOV R20, RZ, RZ, -R20 ;  /* 0x000000ffff149224 */ /* 0x000fe200078e0a14 */
[----:B------:R-:W-:Y:S01]  /*1ac0*/  ISETP.GE.AND P1, PT, R17, RZ, PT ;  /* 0x000000ff1100720c */ /* 0x000fe20003f26270 */
[----:B------:R-:W-:Y:S02]  /*1ad0*/  VIADD R24, R135, 0x13 ;  /* 0x0000001387187836 */ /* 0x000fe40000000000 */
[----:B------:R-:W-:Y:S01]  /*1ae0*/  IMAD.HI.U32 R9, R8, R15, RZ ;  /* 0x0000000f08097227 */ /* 0x000fe200078e00ff */
[----:B------:R0:W-:Y:S02]  /*1af0*/  STL [R1+0x150], R20 ;  /* 0x0001501401007387 */ /* 0x0001e40000100800 */
[----:B------:R-:W-:Y:S01]  /*1b00*/  IABS R17, R24 ;  /* 0x0000001800117213 */ /* 0x000fe20000000000 */
[----:B------:R-:W-:Y:S02]  /*1b10*/  IMAD.MOV R10, RZ, RZ, -R5 ;  /* 0x000000ffff0a7224 */ /* 0x000fe400078e0a05 */
[----:B------:R-:W-:-:S02]  /*1b20*/  @!P6 IMAD.IADD R4, R4, 0x1, -R3 ;  /* 0x000000010404e824 */ /* 0x000fc400078e0a03 */
[C---:B------:R-:W-:Y:S02]  /*1b30*/  IMAD R10, R3.reuse, R10, R13 ;  /* 0x0000000a030a7224 */ /* 0x040fe400078e020d */
[----:B------:R-:W-:Y:S02]  /*1b40*/  IMAD.MOV.U32 R25, RZ, RZ, R12 ;  /* 0x000000ffff197224 */ /* 0x000fe400078e000c */
[----:B0-----:R-:W-:Y:S01]  /*1b50*/  IMAD.MOV R20, RZ, RZ, -R9 ;  /* 0x000000ffff147224 */ /* 0x001fe200078e0a09 */
[C---:B------:R-:W-:Y:S01]  /*1b60*/  ISETP.GT.U32.AND P6, PT, R3.reuse, R10, PT ;  /* 0x0000000a0300720c */ /* 0x040fe20003fc4070 */
[----:B------:R-:W-:Y:S02]  /*1b70*/  @!P4 IMAD.IADD R18, R18, 0x1, -R3 ;  /* 0x000000011212c824 */ /* 0x000fe400078e0a03 */
[C---:B------:R-:W-:Y:S02]  /*1b80*/  IMAD R12, R3.reuse, R20, R15 ;  /* 0x00000014030c7224 */ /* 0x040fe400078e020f */
[----:B------:R-:W-:Y:S01]  /*1b90*/  @!P3 IMAD.IADD R16, R16, 0x1, -R3 ;  /* 0x000000011010b824 */ /* 0x000fe200078e0a03 */
[----:B------:R-:W-:Y:S01]  /*1ba0*/  ISETP.GT.U32.AND P4, PT, R3, R18, PT ;  /* 0x000000120300720c */ /* 0x000fe20003f84070 */
[----:B------:R-:W-:Y:S01]  /*1bb0*/  IMAD.MOV.U32 R9, RZ, RZ, R17 ;  /* 0x000000ffff097224 */ /* 0x000fe200078e0011 */
[----:B------:R-:W-:Y:S01]  /*1bc0*/  ISETP.GE.AND P3, PT, R19, RZ, PT ;  /* 0x000000ff1300720c */ /* 0x000fe20003f66270 */
[----:B------:R-:W-:-:S02]  /*1bd0*/  IMAD.MOV.U32 R13, RZ, RZ, R14 ;  /* 0x000000ffff0d7224 */ /* 0x000fc400078e000e */
[----:B------:R-:W-:Y:S02]  /*1be0*/  IMAD.MOV.U32 R15, RZ, RZ, R4 ;  /* 0x000000ffff0f7224 */ /* 0x000fe400078e0004 */
[----:B------:R-:W-:Y:S01]  /*1bf0*/  @!P0 IMAD.MOV R25, RZ, RZ, -R25 ;  /* 0x000000ffff198224 */ /* 0x000fe200078e0a19 */
[----:B------:R-:W-:Y:S01]  /*1c00*/  ISETP.GT.U32.AND P0, PT, R3, R16, PT ;  /* 0x000000100300720c */ /* 0x000fe20003f04070 */
[----:B------:R-:W-:-:S03]  /*1c10*/  IMAD.HI.U32 R5, R8, R9, RZ ;  /* 0x0000000908057227 */ /* 0x000fc600078e00ff */
[----:B------:R-:W-:Y:S01]  /*1c20*/  STL [R1+0x14c], R25 ;  /* 0x00014c1901007387 */ /* 0x000fe20000100800 */
[----:B------:R-:W-:Y:S01]  /*1c30*/  @!P2 IMAD.MOV R13, RZ, RZ, -R13 ;  /* 0x000000ffff0da224 */ /* 0x000fe200078e0a0d */
[----:B------:R-:W-:Y:S01]  /*1c40*/  ISETP.GE.AND P2, PT, R21, RZ, PT ;  /* 0x000000ff1500720c */ /* 0x000fe20003f46270 */
[----:B------:R-:W-:Y:S01]  /*1c50*/  @!P1 IMAD.MOV R15, RZ, RZ, -R15 ;  /* 0x000000ffff0f9224 */ /* 0x000fe200078e0a0f */
[----:B------:R-:W-:Y:S01]  /*1c60*/  ISETP.GT.U32.AND P1, PT, R3, R12, PT ;  /* 0x0000000c0300720c */ /* 0x000fe20003f24070 */
[----:B------:R-:W-:Y:S01]  /*1c70*/  IMAD.MOV R14, RZ, RZ, -R5 ;  /* 0x000000ffff0e7224 */ /* 0x000fe200078e0a05 */
[----:B------:R0:W-:Y:S01]  /*1c80*/  STL [R1+0x148], R13 ;  /* 0x0001480d01007387 */ /* 0x0001e20000100800 */
[----:B------:R-:W-:Y:S01]  /*1c90*/  @!P6 IMAD.IADD R10, R10, 0x1, -R3 ;  /* 0x000000010a0ae824 */ /* 0x000fe200078e0a03 */
[----:B------:R-:W-:Y:S01]  /*1ca0*/  ISETP.GE.AND P6, PT, R23, RZ, PT ;  /* 0x000000ff1700720c */ /* 0x000fe20003fc6270 */
[----:B------:R-:W-:Y:S01]  /*1cb0*/  IMAD R4, R3, R14, R9 ;  /* 0x0000000e03047224 */ /* 0x000fe200078e0209 */
[----:B------:R3:W-:Y:S01]  /*1cc0*/  STL [R1+0x11f4], R15 ;  /* 0x0011f40f01007387 */ /* 0x0007e20000100800 */
[----:B------:R-:W-:-:S02]  /*1cd0*/  @!P4 IMAD.IADD R18, R18, 0x1, -R3 ;  /* 0x000000011212c824 */ /* 0x000fc400078e0a03 */
[--C-:B------:R-:W-:Y:S01]  /*1ce0*/  @!P0 IMAD.IADD R16, R16, 0x1, -R3.reuse ;  /* 0x0000000110108824 */ /* 0x100fe200078e0a03 */
[----:B------:R-:W-:Y:S01]  /*1cf0*/  ISETP.GT.U32.AND P4, PT, R3, R4, PT ;  /* 0x000000040300720c */ /* 0x000fe20003f84070 */
[C---:B------:R-:W-:Y:S01]  /*1d00*/  VIADD R17, R135.reuse, 0x16 ;  /* 0x0000001687117836 */ /* 0x040fe20000000000 */
[----:B------:R-:W-:Y:S01]  /*1d10*/  ISETP.GE.AND P0, PT, R22, RZ, PT ;  /* 0x000000ff1600720c */ /* 0x000fe20003f06270 */
[----:B0-----:R-:W-:Y:S02]  /*1d20*/  VIADD R13, R135, 0x14 ;  /* 0x00000014870d7836 */ /* 0x001fe40000000000 */
[----:B------:R-:W-:Y:S01]  /*1d30*/  @!P1 IMAD.IADD R12, R12, 0x1, -R3 ;  /* 0x000000010c0c9824 */ /* 0x000fe200078e0a03 */
[----:B------:R-:W-:Y:S01]  /*1d40*/  ISETP.GT.U32.AND P1, PT, R3, R10, PT ;  /* 0x0000000a0300720c */ /* 0x000fe20003f24070 */
[C---:B---3--:R-:W-:Y:S01]  /*1d50*/  VIADD R15, R135.reuse, 0x15 ;  /* 0x00000015870f7836 */ /* 0x048fe20000000000 */
[----:B------:R-:W-:Y:S01]  /*1d60*/  IABS R14, R13 ;  /* 0x0000000d000e7213 */ /* 0x000fe20000000000 */
[----:B------:R-:W-:Y:S01]  /*1d70*/  IMAD.MOV.U32 R19, RZ, RZ, R16 ;  /* 0x000000ffff137224 */ /* 0x000fe200078e0010 */
[----:B------:R-:W-:Y:S01]  /*1d80*/  IABS R20, R17 ;  /* 0x0000001100147213 */ /* 0x000fe20000000000 */
[----:B------:R-:W-:Y:S01]  /*1d90*/  VIADD R21, R135, 0x18 ;  /* 0x0000001887157836 */ /* 0x000fe20000000000 */
[----:B------:R-:W-:Y:S01]  /*1da0*/  IABS R9, R15 ;  /* 0x0000000f00097213 */ /* 0x000fe20000000000 */
[----:B------:R-:W-:-:S04]  /*1db0*/  IMAD.HI.U32 R5, R8, R14, RZ ;  /* 0x0000000e08057227 */ /* 0x000fc800078e00ff */
[----:B------:R-:W-:Y:S02]  /*1dc0*/  IMAD.MOV.U32 R16, RZ, RZ, R9 ;  /* 0x000000ffff107224 */ /* 0x000fe400078e0009 */
[----:B------:R-:W-:Y:S02]  /*1dd0*/  IMAD.MOV R9, RZ, RZ, -R5 ;  /* 0x000000ffff097224 */ /* 0x000fe400078e0a05 */
[----:B------:R-:W-:Y:S01]  /*1de0*/  @!P4 IMAD.IADD R4, R4, 0x1, -R3 ;  /* 0x000000010404c824 */ /* 0x000fe200078e0a03 */
[C---:B------:R-:W-:Y:S01]  /*1df0*/  ISETP.GT.U32.AND P4, PT, R3.reuse, R12, PT ;  /* 0x0000000c0300720c */ /* 0x040fe20003f84070 */
[C---:B------:R-:W-:Y:S02]  /*1e00*/  IMAD R14, R3.reuse, R9, R14 ;  /* 0x00000009030e7224 */ /* 0x040fe400078e020e */
[----:B------:R-:W-:Y:S01]  /*1e10*/  @!P3 IMAD.MOV R19, RZ, RZ, -R19 ;  /* 0x000000ffff13b224 */ /* 0x000fe200078e0a13 */
[C---:B------:R-:W-:Y:S01]  /*1e20*/  ISETP.GT.U32.AND P3, PT, R3.reuse, R4, PT ;  /* 0x000000040300720c */ /* 0x040fe20003f64070 */
[----:B------:R-:W-:Y:S01]  /*1e30*/  @!P1 IMAD.IADD R10, R10, 0x1, -R3 ;  /* 0x000000010a0a9824 */ /* 0x000fe200078e0a03 */
[----:B------:R-:W-:Y:S01]  /*1e40*/  ISETP.GT.U32.AND P1, PT, R3, R14, PT ;  /* 0x0000000e0300720c */ /* 0x000fe20003f24070 */
[----:B------:R-:W-:Y:S01]  /*1e50*/  IMAD.HI.U32 R5, R8, R16, RZ ;  /* 0x0000001008057227 */ /* 0x000fe200078e00ff */
[----:B------:R0:W-:Y:S03]  /*1e60*/  STL [R1+0x11f0], R19 ;  /* 0x0011f01301007387 */ /* 0x0001e60000100800 */
[----:B------:R-:W-:-:S02]  /*1e70*/  IMAD.MOV R5, RZ, RZ, -R5 ;  /* 0x000000ffff057224 */ /* 0x000fc400078e0a05 */
[----:B------:R-:W-:Y:S01]  /*1e80*/  @!P4 IMAD.IADD R12, R12, 0x1, -R3 ;  /* 0x000000010c0cc824 */ /* 0x000fe200078e0a03 */
[----:B------:R-:W-:Y:S01]  /*1e90*/  ISETP.GE.AND P4, PT, R24, RZ, PT ;  /* 0x000000ff1800720c */ /* 0x000fe20003f86270 */
[----:B------:R-:W-:Y:S02]  /*1ea0*/  IMAD R16, R3, R5, R16 ;  /* 0x0000000503107224 */ /* 0x000fe400078e0210 */
[----:B------:R-:W-:-:S04]  /*1eb0*/  IMAD.HI.U32 R5, R8, R20, RZ ;  /* 0x0000001408057227 */ /* 0x000fc800078e00ff */
[----:B0-----:R-:W-:Y:S02]  /*1ec0*/  VIADD R19, R135, 0x17 ;  /* 0x0000001787137836 */ /* 0x001fe40000000000 */
[----:B------:R-:W-:Y:S02]  /*1ed0*/  IMAD.MOV R5, RZ, RZ, -R5 ;  /* 0x000000ffff057224 */ /* 0x000fe400078e0a05 */
[--C-:B------:R-:W-:Y:S01]  /*1ee0*/  @!P1 IMAD.IADD R14, R14, 0x1, -R3.reuse ;  /* 0x000000010e0e9824 */ /* 0x100fe200078e0a03 */
[----:B------:R-:W-:Y:S01]  /*1ef0*/  IABS R22, R19 ;  /* 0x0000001300167213 */ /* 0x000fe20000000000 */
[----:B------:R-:W-:Y:S01]  /*1f00*/  @!P3 IMAD.IADD R4, R4, 0x1, -R3 ;  /* 0x000000010404b824 */ /* 0x000fe200078e0a03 */
[C---:B------:R-:W-:Y:S01]  /*1f10*/  ISETP.GT.U32.AND P3, PT, R3.reuse, R16, PT ;  /* 0x000000100300720c */ /* 0x040fe20003f64070 */
[----:B------:R-:W-:Y:S01]  /*1f20*/  IMAD R20, R3, R5, R20 ;  /* 0x0000000503147224 */ /* 0x000fe200078e0214 */
[----:B------:R-:W-:Y:S01]  /*1f30*/  IABS R5, R21 ;  /* 0x0000001500057213 */ /* 0x000fe20000000000 */
[----:B------:R-:W-:Y:S01]  /*1f40*/  IMAD.HI.U32 R9, R8, R22, RZ ;  /* 0x0000001608097227 */ /* 0x000fe200078e00ff */
[----:B------:R-:W-:-:S03]  /*1f50*/  ISETP.GE.AND P1, PT, R13, RZ, PT ;  /* 0x000000ff0d00720c */ /* 0x000fc60003f26270 */
[----:B------:R-:W-:Y:S01]  /*1f60*/  @!P2 IMAD.MOV R18, RZ, RZ, -R18 ;  /* 0x000000ffff12a224 */ /* 0x000fe200078e0a12 */
[----:B------:R-:W-:Y:S01]  /*1f70*/  ISETP.GT.U32.AND P2, PT, R3, R14, PT ;  /* 0x0000000e0300720c */ /* 0x000fe20003f44070 */
[----:B------:R-:W-:Y:S02]  /*1f80*/  IMAD.MOV R9, RZ, RZ, -R9 ;  /* 0x000000ffff097224 */ /* 0x000fe400078e0a09 */
[----:B------:R-:W-:Y:S01]  /*1f90*/  IMAD.MOV.U32 R25, RZ, RZ, R10 ;  /* 0x000000ffff197224 */ /* 0x000fe200078e000a */
[----:B------:R-:W-:Y:S01]  /*1fa0*/  STL [R1+0x144], R18 ;  /* 0x0001441201007387 */ /* 0x000fe20000100800 */
[----:B------:R-:W-:Y:S02]  /*1fb0*/  VIADD R23, R135, 0x19 ;  /* 0x0000001987177836 */ /* 0x000fe40000000000 */
[----:B------:R-:W-:Y:S02]  /*1fc0*/  IMAD.MOV.U32 R10, RZ, RZ, R4 ;  /* 0x000000ffff0a7224 */ /* 0x000fe400078e0004 */
[----:B------:R-:W-:Y:S01]  /*1fd0*/  IMAD R22, R3, R9, R22 ;  /* 0x0000000903167224 */ /* 0x000fe200078e0216 */
[----:B------:R-:W-:Y:S01]  /*1fe0*/  IABS R13, R23 ;  /* 0x00000017000d7213 */ /* 0x000fe20000000000 */
[----:B------:R-:W-:-:S02]  /*1ff0*/  IMAD.MOV.U32 R9, RZ, RZ, R5 ;  /* 0x000000ffff097224 */ /* 0x000fc400078e0005 */
[----:B------:R-:W-:Y:S01]  /*2000*/  @!P0 IMAD.MOV R25, RZ, RZ, -R25 ;  /* 0x000000ffff198224 */ /* 0x000fe200078e0a19 */
[C---:B------:R-:W-:Y:S01]  /*2010*/  ISETP.GT.U32.AND P0, PT, R3.reuse, R20, PT ;  /* 0x000000140300720c */ /* 0x040fe20003f04070 */
[----:B------:R-:W-:Y:S01]  /*2020*/  @!P6 IMAD.MOV R12, RZ, RZ, -R12 ;  /* 0x000000ffff0ce224 */ /* 0x000fe200078e0a0c */
[----:B------:R-:W-:Y:S01]  /*2030*/  ISETP.GT.U32.AND P6, PT, R3, R22, PT ;  /* 0x000000160300720c */ /* 0x000fe20003fc4070 */
[----:B------:R-:W-:Y:S01]  /*2040*/  @!P4 IMAD.MOV R10, RZ, RZ, -R10 ;  /* 0x000000ffff0ac224 */ /* 0x000fe200078e0a0a */
[----:B------:R-:W-:Y:S01]  /*2050*/  STL [R1+0x140], R25 ;  /* 0x0001401901007387 */ /* 0x000fe20000100800 */
[----:B------:R-:W-:Y:S01]  /*2060*/  IMAD.HI.U32 R5, R8, R9, RZ ;  /* 0x0000000908057227 */ /* 0x000fe200078e00ff */
[----:B------:R-:W-:Y:S02]  /*2070*/  ISETP.GE.AND P4, PT, R15, RZ, PT ;  /* 0x000000ff0f00720c */ /* 0x000fe40003f86270 */
[----:B------:R0:W-:Y:S01]  /*2080*/  STL [R1+0x13c], R12 ;  /* 0x00013c0c01007387 */ /* 0x0001e20000100800 */
[----:B------:R-:W-:-:S02]  /*2090*/  @!P3 IMAD.IADD R16, R16, 0x1, -R3 ;  /* 0x000000011010b824 */ /* 0x000fc400078e0a03 */
[----:B------:R-:W-:Y:S01]  /*20a0*/  IMAD.HI.U32 R4, R8, R13, RZ ;  /* 0x0000000d08047227 */ /* 0x000fe200078e00ff */
[----:B------:R3:W-:Y:S02]  /*20b0*/  STL [R1+0x138], R10 ;  /* 0x0001380a01007387 */ /* 0x0007e40000100800 */
[----:B------:R-:W-:Y:S01]  /*20c0*/  ISETP.GT.U32.AND P3, PT, R3, R16, PT ;  /* 0x000000100300720c */ /* 0x000fe20003f64070 */
[--C-:B------:R-:W-:Y:S01]  /*20d0*/  @!P2 IMAD.IADD R14, R14, 0x1, -R3.reuse ;  /* 0x000000010e0ea824 */ /* 0x100fe200078e0a03 */
[----:B------:R-:W-:Y:S01]  /*20e0*/  ISETP.GE.AND P2, PT, R17, RZ, PT ;  /* 0x000000ff1100720c */ /* 0x000fe20003f46270 */
[----:B------:R-:W-:Y:S02]  /*20f0*/  @!P0 IMAD.IADD R20, R20, 0x1, -R3 ;  /* 0x0000000114148824 */ /* 0x000fe400078e0a03 */
[----:B0-----:R-:W-:Y:S02]  /*2100*/  IMAD.MOV R12, RZ, RZ, -R4 ;  /* 0x000000ffff0c7224 */ /* 0x001fe400078e0a04 */
[----:B------:R-:W-:Y:S01]  /*2110*/  IMAD.MOV.U32 R24, RZ, RZ, R14 ;  /* 0x000000ffff187224 */ /* 0x000fe200078e000e */
[----:B------:R-:W-:Y:S01]  /*2120*/  ISETP.GT.U32.AND P0, PT, R3, R20, PT ;  /* 0x000000140300720c */ /* 0x000fe20003f04070 */
[----:B---3--:R-:W-:-:S02]  /*2130*/  IMAD.MOV R10, RZ, RZ, -R5 ;  /* 0x000000ffff0a7224 */ /* 0x008fc400078e0a05 */
[----:B------:R-:W-:Y:S02]  /*2140*/  @!P1 IMAD.MOV R24, RZ, RZ, -R24 ;  /* 0x000000ffff189224 */ /* 0x000fe400078e0a18 */
[----:B------:R-:W-:Y:S02]  /*2150*/  IMAD R4, R3, R10, R9 ;  /* 0x0000000a03047224 */ /* 0x000fe400078e0209 */
[----:B------:R-:W-:Y:S01]  /*2160*/  @!P3 IMAD.IADD R16, R16, 0x1, -R3 ;  /* 0x000000011010b824 */ /* 0x000fe200078e0a03 */
[----:B------:R-:W-:Y:S01]  /*2170*/  ISETP.GE.AND P3, PT, R19, RZ, PT ;  /* 0x000000ff1300720c */ /* 0x000fe20003f66270 */
[C---:B------:R-:W-:Y:S01]  /*2180*/  IMAD R10, R3.reuse, R12, R13 ;  /* 0x0000000c030a7224 */ /* 0x040fe200078e020d */
[----:B------:R-:W-:Y:S01]  /*2190*/  ISETP.GT.U32.AND P1, PT, R3, R4, PT ;  /* 0x000000040300720c */ /* 0x000fe20003f24070 */
[----:B------:R-:W-:Y:S01]  /*21a0*/  VIADD R13, R135, 0x1a ;  /* 0x0000001a870d7836 */ /* 0x000fe20000000000 */
[----:B------:R-:W-:Y:S01]  /*21b0*/  STL [R1+0x134], R24 ;  /* 0x0001341801007387 */ /* 0x000fe20000100800 */
[----:B------:R-:W-:-:S02]  /*21c0*/  IMAD.MOV.U32 R18, RZ, RZ, R16 ;  /* 0x000000ffff127224 */ /* 0x000fc400078e0010 */
[--C-:B------:R-:W-:Y:S01]  /*21d0*/  @!P6 IMAD.IADD R22, R22, 0x1, -R3.reuse ;  /* 0x000000011616e824 */ /* 0x100fe200078e0a03 */
[----:B------:R-:W-:Y:S01]  /*21e0*/  IABS R12, R13 ;  /* 0x0000000d000c7213 */ /* 0x000fe20000000000 */
[----:B------:R-:W-:Y:S01]  /*21f0*/  @!P4 IMAD.MOV R18, RZ, RZ, -R18 ;  /* 0x000000ffff12c224 */ /* 0x000fe200078e0a12 */
[----:B------:R-:W-:Y:S01]  /*2200*/  ISETP.GT.U32.AND P4, PT, R3, R10, PT ;  /* 0x0000000a0300720c */ /* 0x000fe20003f84070 */
[----:B------:R-:W-:Y:S01]  /*2210*/  VIADD R17, R135, 0x1b ;  /* 0x0000001b87117836 */ /* 0x000fe20000000000 */
[----:B------:R-:W-:Y:S01]  /*2220*/  ISETP.GT.U32.AND P6, PT, R3, R22, PT ;  /* 0x000000160300720c */ /* 0x000fe20003fc4070 */
[----:B------:R-:W-:Y:S01]  /*2230*/  IMAD.HI.U32 R5, R8, R12, RZ ;  /* 0x0000000c08057227 */ /* 0x000fe200078e00ff */
[----:B------:R0:W-:Y:S02]  /*2240*/  STL [R1+0x130], R18 ;  /* 0x0001301201007387 */ /* 0x0001e40000100800 */
[----:B------:R-:W-:Y:S01]  /*2250*/  IABS R14, R17 ;  /* 0x00000011000e7213 */ /* 0x000fe20000000000 */
[----:B------:R-:W-:-:S02]  /*2260*/  @!P1 IMAD.IADD R4, R4, 0x1, -R3 ;  /* 0x0000000104049824 */ /* 0x000fc400078e0a03 */
[----:B------:R-:W-:Y:S02]  /*2270*/  IMAD.MOV R5, RZ, RZ, -R5 ;  /* 0x000000ffff057224 */ /* 0x000fe400078e0a05 */
[----:B------:R-:W-:Y:S01]  /*2280*/  VIADD R19, R135, 0x1c ;  /* 0x0000001c87137836 */ /* 0x000fe20000000000 */
[C---:B------:R-:W-:Y:S01]  /*2290*/  ISETP.GT.U32.AND P1, PT, R3.reuse, R4, PT ;  /* 0x000000040300720c */ /* 0x040fe20003f24070 */
[----:B------:R-:W-:Y:S02]  /*22a0*/  IMAD R12, R3, R5, R12 ;  /* 0x00000005030c7224 */ /* 0x000fe400078e020c */
[----:B------:R-:W-:Y:S01]  /*22b0*/  @!P4 IMAD.IADD R10, R10, 0x1, -R3 ;  /* 0x000000010a0ac824 */ /* 0x000fe200078e0a03 */
[----:B------:R-:W-:Y:S01]  /*22c0*/  IABS R16, R19 ;  /* 0x0000001300107213 */ /* 0x000fe20000000000 */
[----:B------:R-:W-:-:S03]  /*22d0*/  IMAD.HI.U32 R9, R8, R14, RZ ;  /* 0x0000000e08097227 */ /* 0x000fc600078e00ff */
[----:B------:R-:W-:Y:S01]  /*22e0*/  ISETP.GT.U32.AND P4, PT, R3, R10, PT ;  /* 0x0000000a0300720c */ /* 0x000fe20003f84070 */
[----:B------:R-:W-:Y:S01]  /*22f0*/  @!P0 IMAD.IADD R20, R20, 0x1, -R3 ;  /* 0x0000000114148824 */ /* 0x000fe200078e0a03 */
[----:B------:R-:W-:Y:S01]  /*2300*/  ISETP.GE.AND P0, PT, R21, RZ, PT ;  /* 0x000000ff1500720c */ /* 0x000fe20003f06270 */
[----:B------:R-:W-:Y:S02]  /*2310*/  IMAD.MOV R9, RZ, RZ, -R9 ;  /* 0x000000ffff097224 */ /* 0x000fe400078e0a09 */
[----:B------:R-:W-:Y:S01]  /*2320*/  @!P1 IMAD.IADD R4, R4, 0x1, -R3 ;  /* 0x0000000104049824 */ /* 0x000fe200078e0a03 */
[----:B------:R-:W-:Y:S01]  /*2330*/  ISETP.GT.U32.AND P1, PT, R3, R12, PT ;  /* 0x0000000c0300720c */ /* 0x000fe20003f24070 */
[----:B------:R-:W-:Y:S02]  /*2340*/  VIADD R21, R135, 0x1d ;  /* 0x0000001d87157836 */ /* 0x000fe40000000000 */
[----:B------:R-:W-:-:S03]  /*2350*/  IMAD.HI.U32 R5, R8, R16, RZ ;  /* 0x0000001008057227 */ /* 0x000fc600078e00ff */
[----:B0-----:R-:W-:Y:S01]  /*2360*/  IABS R18, R21 ;  /* 0x0000001500127213 */ /* 0x001fe20000000000 */
[--C-:B------:R-:W-:Y:S01]  /*2370*/  @!P6 IMAD.IADD R22, R22, 0x1, -R3.reuse ;  /* 0x000000011616e824 */ /* 0x100fe200078e0a03 */
[----:B------:R-:W-:Y:S01]  /*2380*/  ISETP.GE.AND P6, PT, R23, RZ, PT ;  /* 0x000000ff1700720c */ /* 0x000fe20003fc6270 */
[----:B------:R-:W-:Y:S02]  /*2390*/  IMAD R14, R3, R9, R14 ;  /* 0x00000009030e7224 */ /* 0x000fe400078e020e */
[----:B------:R-:W-:Y:S02]  /*23a0*/  IMAD.MOV.U32 R15, RZ, RZ, R20 ;  /* 0x000000ffff0f7224 */ /* 0x000fe400078e0014 */
[----:B------:R-:W-:Y:S02]  /*23b0*/  VIADD R23, R135, 0x1e ;  /* 0x0000001e87177836 */ /* 0x000fe40000000000 */
[----:B------:R-:W-:Y:S02]  /*23c0*/  @!P1 IMAD.IADD R12, R12, 0x1, -R3 ;  /* 0x000000010c0c9824 */ /* 0x000fe400078e0a03 */
[----:B------:R-:W-:-:S02]  /*23d0*/  IMAD.MOV R5, RZ, RZ, -R5 ;  /* 0x000000ffff057224 */ /* 0x000fc400078e0a05 */
[----:B------:R-:W-:Y:S01]  /*23e0*/  @!P4 IMAD.IADD R10, R10, 0x1, -R3 ;  /* 0x000000010a0ac824 */ /* 0x000fe200078e0a03 */
[----:B------:R-:W-:Y:S01]  /*23f0*/  ISETP.GT.U32.AND P4, PT, R3, R14, PT ;  /* 0x0000000e0300720c */ /* 0x000fe20003f84070 */
[----:B------:R-:W-:Y:S01]  /*2400*/  @!P2 IMAD.MOV R15, RZ, RZ, -R15 ;  /* 0x000000ffff0fa224 */ /* 0x000fe200078e0a0f */
[----:B------:R-:W-:Y:S01]  /*2410*/  ISETP.GE.AND P2, PT, R13, RZ, PT ;  /* 0x000000ff0d00720c */ /* 0x000fe20003f46270 */
[----:B------:R-:W-:Y:S01]  /*2420*/  @!P3 IMAD.MOV R22, RZ, RZ, -R22 ;  /* 0x000000ffff16b224 */ /* 0x000fe200078e0a16 */
[----:B------:R-:W-:Y:S01]  /*2430*/  IABS R13, R23 ;  /* 0x00000017000d7213 */ /* 0x000fe20000000000 */
[C---:B------:R-:W-:Y:S01]  /*2440*/  IMAD R16, R3.reuse, R5, R16 ;  /* 0x0000000503107224 */ /* 0x040fe200078e0210 */
[C---:B------:R-:W-:Y:S01]  /*2450*/  ISETP.GT.U32.AND P3, PT, R3.reuse, R12, PT ;  /* 0x0000000c0300720c */ /* 0x040fe20003f64070 */
[C---:B------:R-:W-:Y:S01]  /*2460*/  IMAD.HI.U32 R5, R8.reuse, R18, RZ ;  /* 0x0000001208057227 */ /* 0x040fe200078e00ff */
[----:B------:R0:W-:Y:S02]  /*2470*/  STL [R1+0x11ec], R15 ;  /* 0x0011ec0f01007387 */ /* 0x0001e40000100800 */
[----:B------:R-:W-:Y:S01]  /*2480*/  ISETP.GT.U32.AND P1, PT, R3, R16, PT ;  /* 0x000000100300720c */ /* 0x000fe20003f24070 */
[----:B------:R-:W-:Y:S01]  /*2490*/  VIADD R24, R135, 0x20 ;  /* 0x0000002087187836 */ /* 0x000fe20000000000 */
[----:B------:R3:W-:Y:S01]  /*24a0*/  STL [R1+0x11e8], R22 ;  /* 0x0011e81601007387 */ /* 0x0007e20000100800 */
[----:B------:R-:W-:-:S04]  /*24b0*/  IMAD.HI.U32 R9, R8, R13, RZ ;  /* 0x0000000d08097227 */ /* 0x000fc800078e00ff */
[----:B------:R-:W-:Y:S01]  /*24c0*/  IMAD.MOV R5, RZ, RZ, -R5 ;  /* 0x000000ffff057224 */ /* 0x000fe200078e0a05 */
[----:B0-----:R-:W-:Y:S01]  /*24d0*/  IABS R15, R24 ;  /* 0x00000018000f7213 */ /* 0x001fe20000000000 */
[----:B------:R-:W-:Y:S02]  /*24e0*/  IMAD.MOV R20, RZ, RZ, -R9 ;  /* 0x000000ffff147224 */ /* 0x000fe400078e0a09 */
[----:B------:R-:W-:Y:S02]  /*24f0*/  IMAD R18, R3, R5, R18 ;  /* 0x0000000503127224 */ /* 0x000fe400078e0212 */
[----:B------:R-:W-:Y:S01]  /*2500*/  @!P4 IMAD.IADD R14, R14, 0x1, -R3 ;  /* 0x000000010e0ec824 */ /* 0x000fe200078e0a03 */
[----:B------:R-:W-:Y:S01]  /*2510*/  ISETP.GE.AND P4, PT, R17, RZ, PT ;  /* 0x000000ff1100720c */ /* 0x000fe20003f86270 */
[----:B---3--:R-:W-:Y:S02]  /*2520*/  IMAD.MOV.U32 R22, RZ, RZ, R4 ;  /* 0x000000ffff167224 */ /* 0x008fe400078e0004 */
[----:B------:R-:W-:-:S02]  /*2530*/  IMAD.MOV.U32 R5, RZ, RZ, R15 ;  /* 0x000000ffff057224 */ /* 0x000fc400078e000f */
[C---:B------:R-:W-:Y:S02]  /*2540*/  IMAD R9, R3.reuse, R20, R13 ;  /* 0x0000001403097224 */ /* 0x040fe400078e020d */
[----:B------:R-:W-:Y:S01]  /*2550*/  @!P3 IMAD.IADD R12, R12, 0x1, -R3 ;  /* 0x000000010c0cb824 */ /* 0x000fe200078e0a03 */
[C---:B------:R-:W-:Y:S01]  /*2560*/  ISETP.GT.U32.AND P3, PT, R3.reuse, R18, PT ;  /* 0x000000120300720c */ /* 0x040fe20003f64070 */
[----:B------:R-:W-:Y:S01]  /*2570*/  @!P0 IMAD.MOV R22, RZ, RZ, -R22 ;  /* 0x000000ffff168224 */ /* 0x000fe200078e0a16 */
[----:B------:R-:W-:Y:S01]  /*2580*/  ISETP.GT.U32.AND P0, PT, R3, R14, PT ;  /* 0x0000000e0300720c */ /* 0x000fe20003f04070 */
[----:B------:R-:W-:-:S03]  /*2590*/  IMAD.HI.U32 R4, R8, R5, RZ ;  /* 0x0000000508047227 */ /* 0x000fc600078e00ff */
[----:B------:R-:W-:Y:S01]  /*25a0*/  STL [R1+0x12c], R22 ;  /* 0x00012c1601007387 */ /* 0x000fe20000100800 */
[----:B------:R-:W-:Y:S01]  /*25b0*/  @!P6 IMAD.MOV R10, RZ, RZ, -R10 ;  /* 0x000000ffff0ae224 */ /* 0x000fe200078e0a0a */
[----:B------:R-:W-:Y:S01]  /*25c0*/  ISETP.GT.U32.AND P6, PT, R3, R9, PT ;  /* 0x000000090300720c */ /* 0x000fe20003fc4070 */
[----:B------:R-:W-:Y:S02]  /*25d0*/  VIADD R25, R135, 0x21 ;  /* 0x0000002187197836 */ /* 0x000fe40000000000 */
[----:B------:R-:W-:Y:S01]  /*25e0*/  IMAD.MOV R4, RZ, RZ, -R4 ;  /* 0x000000ffff047224 */ /* 0x000fe200078e0a04 */
[----:B------:R0:W-:Y:S01]  /*25f0*/  STL [R1+0x128], R10 ;  /* 0x0001280a01007387 */ /* 0x0001e20000100800 */
[----:B------:R-:W-:Y:S01]  /*2600*/  @!P3 IMAD.IADD R18, R18, 0x1, -R3 ;  /* 0x000000011212b824 */ /* 0x000fe200078e0a03 */
[----:B------:R-:W-:Y:S01]  /*2610*/  IABS R17, R25 ;  /* 0x0000001900117213 */ /* 0x000fe20000000000 */
[----:B------:R-:W-:Y:S01]  /*2620*/  IMAD R4, R3, R4, R5 ;  /* 0x0000000403047224 */ /* 0x000fe200078e0205 */
[----:B------:R-:W-:Y:S01]  /*2630*/  ISETP.GE.AND P3, PT, R24, RZ, PT ;  /* 0x000000ff1800720c */ /* 0x000fe20003f66270 */
[----:B------:R-:W-:-:S02]  /*2640*/  @!P0 IMAD.IADD R14, R14, 0x1, -R3 ;  /* 0x000000010e0e8824 */ /* 0x000fc400078e0a03 */
[----:B------:R-:W-:Y:S01]  /*2650*/  IMAD.MOV.U32 R13, RZ, RZ, R17 ;  /* 0x000000ffff0d7224 */ /* 0x000fe200078e0011 */
[----:B------:R-:W-:Y:S01]  /*2660*/  ISETP.GT.U32.AND P0, PT, R3, R4, PT ;  /* 0x000000040300720c */ /* 0x000fe20003f04070 */
[--C-:B------:R-:W-:Y:S02]  /*2670*/  @!P1 IMAD.IADD R16, R16, 0x1, -R3.reuse ;  /* 0x0000000110109824 */ /* 0x100fe400078e0a03 */
[----:B------:R-:W-:Y:S01]  /*2680*/  @!P6 IMAD.IADD R9, R9, 0x1, -R3 ;  /* 0x000000010909e824 */ /* 0x000fe200078e0a03 */
[C---:B------:R-:W-:Y:S01]  /*2690*/  ISETP.GT.U32.AND P6, PT, R3.reuse, R18, PT ;  /* 0x000000120300720c */ /* 0x040fe20003fc4070 */
[----:B------:R-:W-:Y:S01]  /*26a0*/  IMAD.HI.U32 R5, R8, R13, RZ ;  /* 0x0000000d08057227 */ /* 0x000fe200078e00ff */
[----:B------:R-:W-:-:S03]  /*26b0*/  ISETP.GT.U32.AND P1, PT, R3, R16, PT ;  /* 0x000000100300720c */ /* 0x000fc60003f24070 */
[----:B0-----:R-:W-:Y:S02]  /*26c0*/  IMAD.MOV R10, RZ, RZ, -R5 ;  /* 0x000000ffff0a7224 */ /* 0x001fe400078e0a05 */
[----:B------:R-:W-:Y:S02]  /*26d0*/  IMAD.MOV.U32 R15, RZ, RZ, R12 ;  /* 0x000000ffff0f7224 */ /* 0x000fe400078e000c */
[----:B------:R-:W-:Y:S02]  /*26e0*/  IMAD.MOV.U32 R12, RZ, RZ, R14 ;  /* 0x000000ffff0c7224 */ /* 0x000fe400078e000e */
[----:B------:R-:W-:Y:S02]  /*26f0*/  IMAD R10, R3, R10, R13 ;  /* 0x0000000a030a7224 */ /* 0x000fe400078e020d */
[----:B------:R-:W-:Y:S01]  /*2700*/  @!P2 IMAD.MOV R15, RZ, RZ, -R15 ;  /* 0x000000ffff0fa224 */ /* 0x000fe200078e0a0f */
[----:B------:R-:W-:Y:S01]  /*2710*/  ISETP.GE.AND P2, PT, R19, RZ, PT ;  /* 0x000000ff1300720c */ /* 0x000fe20003f46270 */
[----:B------:R-:W-:Y:S01]  /*2720*/  @!P4 IMAD.MOV R12, RZ, RZ, -R12 ;  /* 0x000000ffff0cc224 */ /* 0x000fe200078e0a0c */
[C---:B------:R-:W-:Y:S01]  /*2730*/  ISETP.GT.U32.AND P4, PT, R3.reuse, R9, PT ;  /* 0x000000090300720c */ /* 0x040fe20003f84070 */
[--C-:B------:R-:W-:Y:S01]  /*2740*/  @!P0 IMAD.IADD R4, R4, 0x1, -R3.reuse ;  /* 0x0000000104048824 */ /* 0x100fe200078e0a03 */
[----:B------:R0:W-:Y:S01]  /*2750*/  STL [R1+0x124], R15 ;  /* 0x0001240f01007387 */ /* 0x0001e20000100800 */
[--C-:B------:R-:W-:Y:S01]  /*2760*/  @!P6 IMAD.IADD R18, R18, 0x1, -R3.reuse ;  /* 0x000000011212e824 */ /* 0x100fe200078e0a03 */
[C---:B------:R-:W-:Y:S01]  /*2770*/  ISETP.GT.U32.AND P6, PT, R3.reuse, R10, PT ;  /* 0x0000000a0300720c */ /* 0x040fe20003fc4070 */
[--C-:B------:R-:W-:Y:S01]  /*2780*/  @!P1 IMAD.IADD R16, R16, 0x1, -R3.reuse ;  /* 0x0000000110109824 */ /* 0x100fe200078e0a03 */
[----:B------:R-:W-:Y:S01]  /*2790*/  ISETP.GT.U32.AND P0, PT, R3, R4, PT ;  /* 0x000000040300720c */ /* 0x000fe20003f04070 */
[C---:B------:R-:W-:Y:S01]  /*27a0*/  VIADD R5, R135.reuse, 0x22 ;  /* 0x0000002287057836 */ /* 0x040fe20000000000 */
[----:B------:R3:W-:Y:S01]  /*27b0*/  STL [R1+0x120], R12 ;  /* 0x0001200c01007387 */ /* 0x0007e20000100800 */
[----:B------:R-:W-:Y:S01]  /*27c0*/  VIADD R14, R135, 0x23 ;  /* 0x00000023870e7836 */ /* 0x000fe20000000000 */
[----:B------:R-:W-:Y:S01]  /*27d0*/  ISETP.GE.AND P1, PT, R21, RZ, PT ;  /* 0x000000ff1500720c */ /* 0x000fe20003f26270 */
[----:B------:R-:W-:Y:S01]  /*27e0*/  IMAD.MOV.U32 R20, RZ, RZ, R18 ;  /* 0x000000ffff147224 */ /* 0x000fe200078e0012 */
[----:B------:R-:W-:Y:S01]  /*27f0*/  IABS R13, R5 ;  /* 0x00000005000d7213 */ /* 0x000fe20000000000 */
[----:B------:R-:W-:Y:S01]  /*2800*/  @!P4 IMAD.IADD R9, R9, 0x1, -R3 ;  /* 0x000000010909c824 */ /* 0x000fe200078e0a03 */
[----:B0-----:R-:W-:Y:S01]  /*2810*/  IABS R15, R14 ;  /* 0x0000000e000f7213 */ /* 0x001fe20000000000 */
[----:B------:R-:W-:Y:S01]  /*2820*/  VIADD R19, R135, 0x24 ;  /* 0x0000002487137836 */ /* 0x000fe20000000000 */
[----:B------:R-:W-:Y:S01]  /*2830*/  ISETP.GE.AND P4, PT, R5, RZ, PT ;  /* 0x000000ff0500720c */ /* 0x000fe20003f86270 */
[----:B------:R-:W-:-:S03]  /*2840*/  IMAD.HI.U32 R5, R8, R13, RZ ;  /* 0x0000000d08057227 */ /* 0x000fc600078e00ff */
[----:B------:R-:W-:Y:S01]  /*2850*/  IABS R17, R19 ;  /* 0x0000001300117213 */ /* 0x000fe20000000000 */
[----:B---3--:R-:W-:Y:S02]  /*2860*/  IMAD.MOV.U32 R12, RZ, RZ, R16 ;  /* 0x000000ffff0c7224 */ /* 0x008fe400078e0010 */
[--C-:B------:R-:W-:Y:S02]  /*2870*/  @!P6 IMAD.IADD R10, R10, 0x1, -R3.reuse ;  /* 0x000000010a0ae824 */ /* 0x100fe400078e0a03 */
[----:B------:R-:W-:Y:S01]  /*2880*/  @!P2 IMAD.MOV R12, RZ, RZ, -R12 ;  /* 0x000000ffff0ca224 */ /* 0x000fe200078e0a0c */
[----:B------:R-:W-:Y:S01]  /*2890*/  ISETP.GE.AND P2, PT, R25, RZ, PT ;  /* 0x000000ff1900720c */ /* 0x000fe20003f46270 */
[----:B------:R-:W-:Y:S01]  /*28a0*/  @!P0 IMAD.IADD R4, R4, 0x1, -R3 ;  /* 0x0000000104048824 */ /* 0x000fe200078e0a03 */
[----:B------:R-:W-:Y:S01]  /*28b0*/  ISETP.GE.AND P0, PT, R14, RZ, PT ;  /* 0x000000ff0e00720c */ /* 0x000fe20003f06270 */
[----:B------:R-:W-:Y:S01]  /*28c0*/  IMAD.MOV R14, RZ, RZ, -R5 ;  /* 0x000000ffff0e7224 */ /* 0x000fe200078e0a05 */
[----:B------:R0:W-:Y:S01]  /*28d0*/  STL [R1+0x11c], R12 ;  /* 0x00011c0c01007387 */ /* 0x0001e20000100800 */
[----:B------:R-:W-:Y:S01]  /*28e0*/  ISETP.GT.U32.AND P6, PT, R3, R10, PT ;  /* 0x0000000a0300720c */ /* 0x000fe20003fc4070 */
[----:B------:R-:W-:-:S02]  /*28f0*/  IMAD.MOV.U32 R18, RZ, RZ, R4 ;  /* 0x000000ffff127224 */ /* 0x000fc400078e0004 */
[----:B------:R-:W-:Y:S01]  /*2900*/  @!P1 IMAD.MOV R20, RZ, RZ, -R20 ;  /* 0x000000ffff149224 */ /* 0x000fe200078e0a14 */
[----:B------:R-:W-:Y:S01]  /*2910*/  ISETP.GE.AND P1, PT, R19, RZ, PT ;  /* 0x000000ff1300720c */ /* 0x000fe20003f26270 */
[----:B------:R-:W-:Y:S01]  /*2920*/  @!P3 IMAD.MOV R18, RZ, RZ, -R18 ;  /* 0x000000ffff12b224 */ /* 0x000fe200078e0a12 */
[----:B------:R-:W-:Y:S01]  /*2930*/  STL [R1+0x2160], R9 ;  /* 0x0021600901007387 */ /* 0x000fe20000100800 */
[----:B------:R-:W-:Y:S02]  /*2940*/  IMAD.MOV.U32 R5, RZ, RZ, R17 ;  /* 0x000000ffff057224 */ /* 0x000fe400078e0011 */
[----:B0-----:R-:W-:Y:S01]  /*2950*/  IMAD.HI.U32 R12, R8, R15, RZ ;  /* 0x0000000f080c7227 */ /* 0x001fe200078e00ff */
[----:B------:R0:W-:Y:S03]  /*2960*/  STL [R1+0x118], R20 ;  /* 0x0001181401007387 */ /* 0x0001e60000100800 */
[----:B------:R-:W-:Y:S01]  /*2970*/  IMAD.MOV R16, RZ, RZ, -R12 ;  /* 0x000000ffff107224 */ /* 0x000fe200078e0a0c */
[----:B------:R3:W-:Y:S01]  /*2980*/  STL [R1+0x114], R18 ;  /* 0x0001141201007387 */ /* 0x0007e20000100800 */
[----:B------:R-:W-:-:S02]  /*2990*/  IMAD R12, R3, R14, R13 ;  /* 0x0000000e030c7224 */ /* 0x000fc400078e020d */
[C---:B------:R-:W-:Y:S02]  /*29a0*/  IMAD R14, R3.reuse, R16, R15 ;  /* 0x00000010030e7224 */ /* 0x040fe400078e020f */
[----:B------:R-:W-:Y:S01]  /*29b0*/  @!P6 IMAD.IADD R10, R10, 0x1, -R3 ;  /* 0x000000010a0ae824 */ /* 0x000fe200078e0a03 */
[----:B------:R-:W-:Y:S01]  /*29c0*/  ISETP.GT.U32.AND P3, PT, R3, R12, PT ;  /* 0x0000000c0300720c */ /* 0x000fe20003f64070 */
[----:B------:R-:W-:Y:S01]  /*29d0*/  VIADD R19, R135, 0x25 ;  /* 0x0000002587137836 */ /* 0x000fe20000000000 */
[----:B------:R-:W-:Y:S01]  /*29e0*/  ISETP.GT.U32.AND P6, PT, R3, R14, PT ;  /* 0x0000000e0300720c */ /* 0x000fe20003fc4070 */
[----:B------:R-:W-:-:S03]  /*29f0*/  IMAD.HI.U32 R4, R8, R5, RZ ;  /* 0x0000000508047227 */ /* 0x000fc600078e00ff */
[----:B------:R-:W-:Y:S01]  /*2a00*/  IABS R13, R19 ;  /* 0x00000013000d7213 */ /* 0x000fe20000000000 */
[----:B0-----:R-:W-:Y:S02]  /*2a10*/  VIADD R20, R135, 0x28 ;  /* 0x0000002887147836 */ /* 0x001fe40000000000 */
[----:B------:R-:W-:Y:S02]  /*2a20*/  IMAD.MOV R4, RZ, RZ, -R4 ;  /* 0x000000ffff047224 */ /* 0x000fe400078e0a04 */
[----:B---3--:R-:W-:Y:S01]  /*2a30*/  IMAD.MOV.U32 R18, RZ, RZ, R10 ;  /* 0x000000ffff127224 */ /* 0x008fe200078e000a */
[----:B------:R-:W-:Y:S01]  /*2a40*/  IABS R15, R20 ;  /* 0x00000014000f7213 */ /* 0x000fe20000000000 */
[----:B------:R-:W-:Y:S02]  /*2a50*/  @!P3 IMAD.IADD R12, R12, 0x1, -R3 ;  /* 0x000000010c0cb824 */ /* 0x000fe400078e0a03 */
[C---:B------:R-:W-:Y:S02]  /*2a60*/  IMAD R4, R3.reuse, R4, R5 ;  /* 0x0000000403047224 */ /* 0x040fe400078e0205 */
[----:B------:R-:W-:Y:S01]  /*2a70*/  IMAD.HI.U32 R5, R8, R13, RZ ;  /* 0x0000000d08057227 */ /* 0x000fe200078e00ff */
[----:B------:R-:W-:-:S03]  /*2a80*/  ISETP.GT.U32.AND P3, PT, R3, R12, PT ;  /* 0x0000000c0300720c */ /* 0x000fc60003f64070 */
[----:B------:R-:W-:Y:S02]  /*2a90*/  @!P6 IMAD.IADD R14, R14, 0x1, -R3 ;  /* 0x000000010e0ee824 */ /* 0x000fe400078e0a03 */
[----:B------:R-:W-:Y:S01]  /*2aa0*/  @!P2 IMAD.MOV R18, RZ, RZ, -R18 ;  /* 0x000000ffff12a224 */ /* 0x000fe200078e0a12 */
[C---:B------:R-:W-:Y:S01]  /*2ab0*/  ISETP.GT.U32.AND P2, PT, R3.reuse, R4, PT ;  /* 0x000000040300720c */ /* 0x040fe20003f44070 */
[----:B------:R-:W-:Y:S01]  /*2ac0*/  IMAD.HI.U32 R10, R8, R15, RZ ;  /* 0x0000000f080a7227 */ /* 0x000fe200078e00ff */
[----:B------:R-:W-:Y:S02]  /*2ad0*/  ISETP.GT.U32.AND P6, PT, R3, R14, PT ;  /* 0x0000000e0300720c */ /* 0x000fe40003fc4070 */
[----:B------:R0:W-:Y:S01]  /*2ae0*/  STL [R1+0x110], R18 ;  /* 0x0001101201007387 */ /* 0x0001e20000100800 */
[----:B------:R-:W-:Y:S02]  /*2af0*/  IMAD.MOV R16, RZ, RZ, -R5 ;  /* 0x000000ffff107224 */ /* 0x000fe400078e0a05 */
[----:B------:R-:W-:-:S02]  /*2b00*/  VIADD R21, R135, 0x29 ;  /* 0x0000002987157836 */ /* 0x000fc40000000000 */
[--C-:B------:R-:W-:Y:S02]  /*2b10*/  @!P3 IMAD.IADD R12, R12, 0x1, -R3.reuse ;  /* 0x000000010c0cb824 */ /* 0x100fe400078e0a03 */
[----:B------:R-:W-:Y:S01]  /*2b20*/  VIADD R22, R135, 0x2a ;  /* 0x0000002a87167836 */ /* 0x000fe20000000000 */
[----:B------:R-:W-:Y:S01]  /*2b30*/  IABS R17, R21 ;  /* 0x0000001500117213 */ /* 0x000fe20000000000 */
[----:B------:R-:W-:Y:S02]  /*2b40*/  @!P2 IMAD.IADD R4, R4, 0x1, -R3 ;  /* 0x000000010404a824 */ /* 0x000fe400078e0a03 */
[----:B0-----:R-:W-:Y:S02]  /*2b50*/  IMAD.MOV R18, RZ, RZ, -R10 ;  /* 0x000000ffff127224 */ /* 0x001fe400078e0a0a */
[C---:B------:R-:W-:Y:S01]  /*2b60*/  IMAD R10, R3.reuse, R16, R13 ;  /* 0x00000010030a7224 */ /* 0x040fe200078e020d */
[C---:B------:R-:W-:Y:S01]  /*2b70*/  ISETP.GT.U32.AND P2, PT, R3.reuse, R4, PT ;  /* 0x000000040300720c */ /* 0x040fe20003f44070 */
[C---:B------:R-:W-:Y:S01]  /*2b80*/  IMAD R16, R3.reuse, R18, R15 ;  /* 0x0000001203107224 */ /* 0x040fe200078e020f */
[----:B------:R-:W-:Y:S01]  /*2b90*/  IABS R13, R22 ;  /* 0x00000016000d7213 */ /* 0x000fe20000000000 */
[----:B------:R-:W-:Y:S01]  /*2ba0*/  IMAD.HI.U32 R5, R8, R17, RZ ;  /* 0x0000001108057227 */ /* 0x000fe200078e00ff */
[----:B------:R-:W-:-:S03]  /*2bb0*/  ISETP.GT.U32.AND P3, PT, R3, R10, PT ;  /* 0x0000000a0300720c */ /* 0x000fc60003f64070 */
[----:B------:R-:W-:Y:S01]  /*2bc0*/  @!P6 IMAD.IADD R14, R14, 0x1, -R3 ;  /* 0x000000010e0ee824 */ /* 0x000fe200078e0a03 */
[C---:B------:R-:W-:Y:S01]  /*2bd0*/  ISETP.GT.U32.AND P6, PT, R3.reuse, R16, PT ;  /* 0x000000100300720c */ /* 0x040fe20003fc4070 */
[----:B------:R-:W-:Y:S02]  /*2be0*/  IMAD.MOV R18, RZ, RZ, -R5 ;  /* 0x000000ffff127224 */ /* 0x000fe400078e0a05 */
[----:B------:R-:W-:Y:S02]  /*2bf0*/  IMAD.MOV.U32 R26, RZ, RZ, R12 ;  /* 0x000000ffff1a7224 */ /* 0x000fe400078e000c */
[----:B------:R-:W-:Y:S02]  /*2c00*/  IMAD R18, R3, R18, R17 ;  /* 0x0000001203127224 */ /* 0x000fe400078e0211 */
[----:B------:R-:W-:Y:S02]  /*2c10*/  VIADD R24, R135, 0x2b ;  /* 0x0000002b87187836 */ /* 0x000fe40000000000 */
[----:B------:R-:W-:-:S02]  /*2c20*/  @!P3 IMAD.IADD R10, R10, 0x1, -R3 ;  /* 0x000000010a0ab824 */ /* 0x000fc400078e0a03 */
[----:B------:R-:W-:Y:S01]  /*2c30*/  @!P4 IMAD.MOV R26, RZ, RZ, -R26 ;  /* 0x000000ffff1ac224 */ /* 0x000fe200078e0a1a */
[C---:B------:R-:W-:Y:S01]  /*2c40*/  ISETP.GT.U32.AND P4, PT, R3.reuse, R18, PT ;  /* 0x000000120300720c */ /* 0x040fe20003f84070 */
[----:B------:R-:W-:Y:S01]  /*2c50*/  IMAD.HI.U32 R5, R8, R13, RZ ;  /* 0x0000000d08057227 */ /* 0x000fe200078e00ff */
[----:B------:R-:W-:Y:S02]  /*2c60*/  IABS R15, R24 ;  /* 0x00000018000f7213 */ /* 0x000fe40000000000 */
[C---:B------:R-:W-:Y:S01]  /*2c70*/  ISETP.GT.U32.AND P3, PT, R3.reuse, R10, PT ;  /* 0x0000000a0300720c */ /* 0x040fe20003f64070 */
[----:B------:R-:W-:Y:S01]  /*2c80*/  @!P6 IMAD.IADD R16, R16, 0x1, -R3 ;  /* 0x000000011010e824 */ /* 0x000fe200078e0a03 */
[----:B------:R0:W-:Y:S01]  /*2c90*/  STL [R1+0x10c], R26 ;  /* 0x00010c1a01007387 */ /* 0x0001e20000100800 */
[----:B------:R-:W-:Y:S02]  /*2ca0*/  IMAD.MOV.U32 R25, RZ, RZ, R14 ;  /* 0x000000ffff197224 */ /* 0x000fe400078e000e */
[----:B------:R-:W-:Y:S01]  /*2cb0*/  IMAD.HI.U32 R12, R8, R15, RZ ;  /* 0x0000000f080c7227 */ /* 0x000fe200078e00ff */
[----:B------:R-:W-:-:S03]  /*2cc0*/  ISETP.GT.U32.AND P6, PT, R3, R16, PT ;  /* 0x000000100300720c */ /* 0x000fc60003fc4070 */
[----:B------:R-:W-:Y:S02]  /*2cd0*/  IMAD.MOV R14, RZ, RZ, -R5 ;  /* 0x000000ffff0e7224 */ /* 0x000fe400078e0a05 */
[----:B------:R-:W-:Y:S01]  /*2ce0*/  @!P2 IMAD.IADD R4, R4, 0x1, -R3 ;  /* 0x000000010404a824 */ /* 0x000fe200078e0a03 */
[----:B------:R-:W-:Y:S01]  /*2cf0*/  ISETP.GE.AND P2, PT, R20, RZ, PT ;  /* 0x000000ff1400720c */ /* 0x000fe20003f46270 */
[----:B------:R-:W-:Y:S02]  /*2d00*/  IMAD.MOV R20, RZ, RZ, -R12 ;  /* 0x000000ffff147224 */ /* 0x000fe400078e0a0c */
[----:B------:R-:W-:Y:S02]  /*2d10*/  IMAD R12, R3, R14, R13 ;  /* 0x0000000e030c7224 */ /* 0x000fe400078e020d */
[----:B------:R-:W-:Y:S02]  /*2d20*/  @!P4 IMAD.IADD R18, R18, 0x1, -R3 ;  /* 0x000000011212c824 */ /* 0x000fe400078e0a03 */
[----:B------:R-:W-:Y:S01]  /*2d30*/  @!P0 IMAD.MOV R25, RZ, RZ, -R25 ;  /* 0x000000ffff198224 */ /* 0x000fe200078e0a19 */
[----:B------:R-:W-:Y:S01]  /*2d40*/  ISETP.GE.AND P0, PT, R19, RZ, PT ;  /* 0x000000ff1300720c */ /* 0x000fe20003f06270 */
[----:B------:R-:W-:Y:S01]  /*2d50*/  @!P3 IMAD.IADD R10, R10, 0x1, -R3 ;  /* 0x000000010a0ab824 */ /* 0x000fe200078e0a03 */
[----:B------:R-:W-:Y:S01]  /*2d60*/  ISETP.GT.U32.AND P3, PT, R3, R12, PT ;  /* 0x0000000c0300720c */ /* 0x000fe20003f64070 */
[----:B------:R-:W-:Y:S01]  /*2d70*/  VIADD R17, R135, 0x2c ;  /* 0x0000002c87117836 */ /* 0x000fe20000000000 */
[C---:B------:R-:W-:Y:S01]  /*2d80*/  ISETP.GT.U32.AND P4, PT, R3.reuse, R18, PT ;  /* 0x000000120300720c */ /* 0x040fe20003f84070 */
[----:B------:R-:W-:Y:S01]  /*2d90*/  IMAD R14, R3, R20, R15 ;  /* 0x00000014030e7224 */ /* 0x000fe200078e020f */
[----:B------:R3:W-:Y:S01]  /*2da0*/  STL [R1+0x108], R25 ;  /* 0x0001081901007387 */ /* 0x0007e20000100800 */
[----:B0-----:R-:W-:Y:S01]  /*2db0*/  IMAD.MOV.U32 R26, RZ, RZ, R4 ;  /* 0x000000ffff1a7224 */ /* 0x001fe200078e0004 */
[----:B------:R-:W-:Y:S01]  /*2dc0*/  IABS R5, R17 ;  /* 0x0000001100057213 */ /* 0x000fe20000000000 */
[----:B------:R-:W-:Y:S01]  /*2dd0*/  @!P6 IMAD.IADD R16, R16, 0x1, -R3 ;  /* 0x000000011010e824 */ /* 0x000fe200078e0a03 */
[----:B------:R-:W-:Y:S01]  /*2de0*/  ISETP.GE.AND P6, PT, R21, RZ, PT ;  /* 0x000000ff1500720c */ /* 0x000fe20003fc6270 */
[----:B------:R-:W-:Y:S01]  /*2df0*/  @!P1 IMAD.MOV R26, RZ, RZ, -R26 ;  /* 0x000000ffff1a9224 */ /* 0x000fe200078e0a1a */
[----:B------:R-:W-:Y:S01]  /*2e00*/  ISETP.GT.U32.AND P1, PT, R3, R14, PT ;  /* 0x0000000e0300720c */ /* 0x000fe20003f24070 */
[----:B------:R-:W-:-:S03]  /*2e10*/  IMAD.HI.U32 R4, R8, R5, RZ ;  /* 0x0000000508047227 */ /* 0x000fc600078e00ff */
[----:B------:R-:W-:Y:S01]  /*2e20*/  STL [R1+0x104], R26 ;  /* 0x0001041a01007387 */ /* 0x000fe20000100800 */
[----:B---3--:R-:W-:Y:S02]  /*2e30*/  IMAD.MOV.U32 R25, RZ, RZ, R10 ;  /* 0x000000ffff197224 */ /* 0x008fe400078e000a */
[----:B------:R-:W-:Y:S02]  /*2e40*/  IMAD.MOV.U32 R10, RZ, RZ, R16 ;  /* 0x000000ffff0a7224 */ /* 0x000fe400078e0010 */
[----:B------:R-:W-:Y:S01]  /*2e50*/  @!P0 IMAD.MOV R25, RZ, RZ, -R25 ;  /* 0x000000ffff198224 */ /* 0x000fe200078e0a19 */
[----:B------:R-:W-:Y:S01]  /*2e60*/  ISETP.GE.AND P0, PT, R22, RZ, PT ;  /* 0x000000ff1600720c */ /* 0x000fe20003f06270 */
[--C-:B------:R-:W-:Y:S01]  /*2e70*/  @!P3 IMAD.IADD R12, R12, 0x1, -R3.reuse ;  /* 0x000000010c0cb824 */ /* 0x100fe200078e0a03 */
[----:B------:R-:W-:Y:S01]  /*2e80*/  ISETP.GE.AND P3, PT, R17, RZ, PT ;  /* 0x000000ff1100720c */ /* 0x000fe20003f66270 */
[----:B------:R-:W-:Y:S01]  /*2e90*/  @!P2 IMAD.MOV R10, RZ, RZ, -R10 ;  /* 0x000000ffff0aa224 */ /* 0x000fe200078e0a0a */
[----:B------:R-:W-:Y:S01]  /*2ea0*/  STL [R1+0x100], R25 ;  /* 0x0001001901007387 */ /* 0x000fe20000100800 */
[----:B------:R-:W-:Y:S01]  /*2eb0*/  IMAD.MOV R4, RZ, RZ, -R4 ;  /* 0x000000ffff047224 */ /* 0x000fe200078e0a04 */
[C---:B------:R-:W-:Y:S01]  /*2ec0*/  ISETP.GT.U32.AND P2, PT, R3.reuse, R12, PT ;  /* 0x0000000c0300720c */ /* 0x040fe20003f44070 */
[----:B------:R-:W-:Y:S01]  /*2ed0*/  @!P4 IMAD.IADD R18, R18, 0x1, -R3 ;  /* 0x000000011212c824 */ /* 0x000fe200078e0a03 */
[----:B------:R0:W-:Y:S01]  /*2ee0*/  STL [R1+0xfc], R10 ;  /* 0x0000fc0a01007387 */ /* 0x0001e20000100800 */
[----:B------:R-:W-:Y:S01]  /*2ef0*/  IMAD R4, R3, R4, R5 ;  /* 0x0000000403047224 */ /* 0x000fe200078e0205 */
[----:B------:R-:W-:Y:S01]  /*2f00*/  ISETP.GE.AND P4, PT, R24, RZ, PT ;  /* 0x000000ff1800720c */ /* 0x000fe20003f86270 */
[----:B------:R-:W-:-:S02]  /*2f10*/  @!P1 IMAD.IADD R14, R14, 0x1, -R3 ;  /* 0x000000010e0e9824 */ /* 0x000fc400078e0a03 */
[C---:B------:R-:W-:Y:S02]  /*2f20*/  VIADD R5, R135.reuse, 0x30 ;  /* 0x0000003087057836 */ /* 0x040fe40000000000 */
[----:B------:R-:W-:Y:S01]  /*2f30*/  VIADD R13, R135, 0x31 ;  /* 0x00000031870d7836 */ /* 0x000fe20000000000 */
[----:B------:R-:W-:Y:S01]  /*2f40*/  ISETP.GT.U32.AND P1, PT, R3, R14, PT ;  /* 0x0000000e0300720c */ /* 0x000fe20003f24070 */
[----:B------:R-:W-:Y:S01]  /*2f50*/  VIADD R24, R135, 0x33 ;  /* 0x0000003387187836 */ /* 0x000fe20000000000 */
[----:B------:R-:W-:Y:S01]  /*2f60*/  IABS R15, R5 ;  /* 0x00000005000f7213 */ /* 0x000fe20000000000 */
[----:B0-----:R-:W-:Y:S01]  /*2f70*/  IMAD.MOV.U32 R10, RZ, RZ, R18 ;  /* 0x000000ffff0a7224 */ /* 0x001fe200078e0012 */
[----:B------:R-:W-:Y:S01]  /*2f80*/  IABS R17, R13 ;  /* 0x0000000d00117213 */ /* 0x000fe20000000000 */
[----:B------:R-:W-:Y:S01]  /*2f90*/  @!P2 IMAD.IADD R12, R12, 0x1, -R3 ;  /* 0x000000010c0ca824 */ /* 0x000fe200078e0a03 */
[----:B------:R-:W-:Y:S01]  /*2fa0*/  ISETP.GE.AND P2, PT, R5, RZ, PT ;  /* 0x000000ff0500720c */ /* 0x000fe20003f46270 */
[----:B------:R-:W-:Y:S01]  /*2fb0*/  @!P6 IMAD.MOV R10, RZ, RZ, -R10 ;  /* 0x000000ffff0ae224 */ /* 0x000fe200078e0a0a */
[----:B------:R-:W-:Y:S01]  /*2fc0*/  ISETP.GT.U32.AND P6, PT, R3, R4, PT ;  /* 0x000000040300720c */ /* 0x000fe20003fc4070 */
[----:B------:R-:W-:-:S03]  /*2fd0*/  IMAD.HI.U32 R5, R8, R15, RZ ;  /* 0x0000000f08057227 */ /* 0x000fc600078e00ff */
[----:B------:R0:W-:Y:S01]  /*2fe0*/  STL [R1+0xf8], R10 ;  /* 0x0000f80a01007387 */ /* 0x0001e20000100800 */
[----:B------:R-:W-:Y:S01]  /*2ff0*/  @!P1 IMAD.IADD R14, R14, 0x1, -R3 ;  /* 0x000000010e0e9824 */ /* 0x000fe200078e0a03 */
[----:B------:R-:W-:Y:S01]  /*3000*/  ISETP.GE.AND P1, PT, R13, RZ, PT ;  /* 0x000000ff0d00720c */ /* 0x000fe20003f26270 */
[----:B------:R-:W-:Y:S02]  /*3010*/  IMAD.MOV R16, RZ, RZ, -R5 ;  /* 0x000000ffff107224 */ /* 0x000fe400078e0a05 */
[----:B------:R-:W-:Y:S02]  /*3020*/  IMAD.MOV.U32 R20, RZ, RZ, R12 ;  /* 0x000000ffff147224 */ /* 0x000fe400078e000c */
[----:B------:R-:W-:Y:S02]  /*3030*/  IMAD.MOV.U32 R5, RZ, RZ, R14 ;  /* 0x000000ffff057224 */ /* 0x000fe400078e000e */
[----:B------:R-:W-:Y:S02]  /*3040*/  @!P6 IMAD.IADD R4, R4, 0x1, -R3 ;  /* 0x000000010404e824 */ /* 0x000fe400078e0a03 */
[----:B0-----:R-:W-:-:S04]  /*3050*/  IMAD.HI.U32 R10, R8, R17, RZ ;  /* 0x00000011080a7227 */ /* 0x001fc800078e00ff */
[----:B------:R-:W-:Y:S02]  /*3060*/  IMAD.MOV R12, RZ, RZ, -R10 ;  /* 0x000000ffff0c7224 */ /* 0x000fe400078e0a0a */
[----:B------:R-:W-:Y:S01]  /*3070*/  @!P0 IMAD.MOV R20, RZ, RZ, -R20 ;  /* 0x000000ffff148224 */ /* 0x000fe200078e0a14 */
[C---:B------:R-:W-:Y:S01]  /*3080*/  ISETP.GT.U32.AND P0, PT, R3.reuse, R4, PT ;  /* 0x000000040300720c */ /* 0x040fe20003f04070 */
[C---:B------:R-:W-:Y:S01]  /*3090*/  IMAD R10, R3.reuse, R16, R15 ;  /* 0x00000010030a7224 */ /* 0x040fe200078e020f */
[----:B------:R-:W-:Y:S01]  /*30a0*/  IABS R15, R24 ;  /* 0x00000018000f7213 */ /* 0x000fe20000000000 */
[----:B------:R-:W-:Y:S01]  /*30b0*/  @!P4 IMAD.MOV R5, RZ, RZ, -R5 ;  /* 0x000000ffff05c224 */ /* 0x000fe200078e0a05 */
[----:B------:R-:W-:Y:S01]  /*30c0*/  STL [R1+0xf4], R20 ;  /* 0x0000f41401007387 */ /* 0x000fe20000100800 */
[C---:B------:R-:W-:Y:S01]  /*30d0*/  IMAD R12, R3.reuse, R12, R17 ;  /* 0x0000000c030c7224 */ /* 0x040fe200078e0211 */
[----:B------:R-:W-:Y:S01]  /*30e0*/  ISETP.GT.U32.AND P4, PT, R3, R10, PT ;  /* 0x0000000a0300720c */ /* 0x000fe20003f84070 */
[C---:B------:R-:W-:Y:S01]  /*30f0*/  VIADD R19, R135.reuse, 0x32 ;  /* 0x0000003287137836 */ /* 0x040fe20000000000 */
[----:B------:R0:W-:Y:S01]  /*3100*/  STL [R1+0xf0], R5 ;  /* 0x0000f00501007387 */ /* 0x0001e20000100800 */
[----:B------:R-:W-:-:S02]  /*3110*/  VIADD R25, R135, 0x34 ;  /* 0x0000003487197836 */ /* 0x000fc40000000000 */
[----:B------:R-:W-:Y:S01]  /*3120*/  VIADD R27, R135, 0x39 ;  /* 0x00000039871b7836 */ /* 0x000fe20000000000 */
[----:B------:R-:W-:Y:S01]  /*3130*/  IABS R18, R19 ;  /* 0x0000001300127213 */ /* 0x000fe20000000000 */
[--C-:B------:R-:W-:Y:S01]  /*3140*/  @!P0 IMAD.IADD R4, R4, 0x1, -R3.reuse ;  /* 0x0000000104048824 */ /* 0x100fe200078e0a03 */
[----:B------:R-:W-:Y:S01]  /*3150*/  ISETP.GT.U32.AND P0, PT, R3, R12, PT ;  /* 0x0000000c0300720c */ /* 0x000fe20003f04070 */
[----:B------:R-:W-:Y:S01]  /*3160*/  VIADD R26, R135, 0x38 ;  /* 0x00000038871a7836 */ /* 0x000fe20000000000 */
[----:B------:R-:W-:Y:S01]  /*3170*/  IABS R17, R25 ;  /* 0x0000001900117213 */ /* 0x000fe20000000000 */
[----:B------:R-:W-:Y:S01]  /*3180*/  IMAD.HI.U32 R13, R8, R18, RZ ;  /* 0x00000012080d7227 */ /* 0x000fe200078e00ff */
[----:B------:R-:W-:Y:S02]  /*3190*/  IABS R165, R27 ;  /* 0x0000001b00a57213 */ /* 0x000fe40000000000 */
[----:B------:R-:W-:Y:S01]  /*31a0*/  ISETP.GE.AND P6, PT, R19, RZ, PT ;  /* 0x000000ff1300720c */ /* 0x000fe20003fc6270 */
[----:B------:R-:W-:Y:S01]  /*31b0*/  @!P4 IMAD.IADD R10, R10, 0x1, -R3 ;  /* 0x000000010a0ac824 */ /* 0x000fe200078e0a03 */
[----:B------:R-:W-:Y:S01]  /*31c0*/  IABS R19, R26 ;  /* 0x0000001a00137213 */ /* 0x000fe20000000000 */
[----:B0-----:R-:W-:-:S02]  /*31d0*/  IMAD.MOV.U32 R5, RZ, RZ, R4 ;  /* 0x000000ffff057224 */ /* 0x001fc400078e0004 */
[----:B------:R-:W-:Y:S01]  /*31e0*/  IMAD.HI.U32 R4, R8, R15, RZ ;  /* 0x0000000f08047227 */ /* 0x000fe200078e00ff */
[----:B------:R-:W-:-:S03]  /*31f0*/  ISETP.GT.U32.AND P4, PT, R3, R10, PT ;  /* 0x0000000a0300720c */ /* 0x000fc60003f84070 */
[----:B------:R-:W-:Y:S02]  /*3200*/  @!P3 IMAD.MOV R5, RZ, RZ, -R5 ;  /* 0x000000ffff05b224 */ /* 0x000fe400078e0a05 */
[----:B------:R-:W-:Y:S02]  /*3210*/  @!P0 IMAD.IADD R12, R12, 0x1, -R3 ;  /* 0x000000010c0c8824 */ /* 0x000fe400078e0a03 */
[----:B------:R-:W-:Y:S01]  /*3220*/  IMAD.MOV R4, RZ, RZ, -R4 ;  /* 0x000000ffff047224 */ /* 0x000fe200078e0a04 */
[----:B------:R0:W-:Y:S01]  /*3230*/  STL [R1+0xec], R5 ;  /* 0x0000ec0501007387 */ /* 0x0001e20000100800 */
[----:B------:R-:W-:Y:S01]  /*3240*/  IMAD.MOV R13, RZ, RZ, -R13 ;  /* 0x000000ffff0d7224 */ /* 0x000fe200078e0a0d */
[C---:B------:R-:W-:Y:S01]  /*3250*/  ISETP.GT.U32.AND P0, PT, R3.reuse, R12, PT ;  /* 0x0000000c0300720c */ /* 0x040fe20003f04070 */
[C---:B------:R-:W-:Y:S02]  /*3260*/  IMAD R4, R3.reuse, R4, R15 ;  /* 0x0000000403047224 */ /* 0x040fe400078e020f */
[----:B------:R-:W-:-:S02]  /*3270*/  IMAD R16, R3, R13, R18 ;  /* 0x0000000d03107224 */ /* 0x000fc400078e0212 */
[----:B------:R-:W-:Y:S01]  /*3280*/  @!P4 IMAD.IADD R10, R10, 0x1, -R3 ;  /* 0x000000010a0ac824 */ /* 0x000fe200078e0a03 */
[C---:B------:R-:W-:Y:S01]  /*3290*/  ISETP.GT.U32.AND P4, PT, R3.reuse, R4, PT ;  /* 0x000000040300720c */ /* 0x040fe20003f84070 */
[----:B------:R-:W-:Y:S01]  /*32a0*/  IMAD.HI.U32 R14, R8, R165, RZ ;  /* 0x000000a5080e7227 */ /* 0x000fe200078e00ff */
[----:B------:R-:W-:-:S03]  /*32b0*/  ISETP.GT.U32.AND P3, PT, R3, R16, PT ;  /* 0x000000100300720c */ /* 0x000fc60003f64070 */
[----:B0-----:R-:W-:-:S04]  /*32c0*/  IMAD.HI.U32 R5, R8, R17, RZ ;  /* 0x0000001108057227 */ /* 0x001fc800078e00ff */
[----:B------:R-:W-:Y:S02]  /*32d0*/  IMAD.MOV R18, RZ, RZ, -R5 ;  /* 0x000000ffff127224 */ /* 0x000fe400078e0a05 */
[----:B------:R-:W-:Y:S02]  /*32e0*/  IMAD.MOV R22, RZ, RZ, -R14 ;  /* 0x000000ffff167224 */ /* 0x000fe400078e0a0e */
[C---:B------:R-:W-:Y:S02]  /*32f0*/  IMAD R14, R3.reuse, R18, R17 ;  /* 0x00000012030e7224 */ /* 0x040fe400078e0211 */
[C---:B------:R-:W-:Y:S02]  /*3300*/  IMAD R165, R3.reuse, R22, R165 ;  /* 0x0000001603a57224 */ /* 0x040fe400078e02a5 */
[--C-:B------:R-:W-:Y:S01]  /*3310*/  @!P0 IMAD.IADD R12, R12, 0x1, -R3.reuse ;  /* 0x000000010c0c8824 */ /* 0x100fe200078e0a03 */
[C---:B------:R-:W-:Y:S01]  /*3320*/  ISETP.GT.U32.AND P0, PT, R3.reuse, R14, PT ;  /* 0x0000000e0300720c */ /* 0x040fe20003f04070 */
[----:B------:R-:W-:Y:S01]  /*3330*/  @!P4 IMAD.IADD R4, R4, 0x1, -R3 ;  /* 0x000000010404c824 */ /* 0x000fe200078e0a03 */
[----:B------:R-:W-:Y:S01]  /*3340*/  ISETP.GT.U32.AND P4, PT, R3, R165, PT ;  /* 0x000000a50300720c */ /* 0x000fe20003f84070 */
[----:B------:R-:W-:-:S04]  /*3350*/  IMAD.HI.U32 R13, R8, R19, RZ ;  /* 0x00000013080d7227 */ /* 0x000fc800078e00ff */
[----:B------:R-:W-:Y:S02]  /*3360*/  @!P3 IMAD.IADD R16, R16, 0x1, -R3 ;  /* 0x000000011010b824 */ /* 0x000fe400078e0a03 */
[----:B------:R-:W-:Y:S02]  /*3370*/  IMAD.MOV R20, RZ, RZ, -R13 ;  /* 0x000000ffff147224 */ /* 0x000fe400078e0a0d */
[----:B------:R-:W-:Y:S01]  /*3380*/  VIADD R29, R135, 0x3b ;  /* 0x0000003b871d7836 */ /* 0x000fe20000000000 */
[C---:B------:R-:W-:Y:S01]  /*3390*/  ISETP.GT.U32.AND P3, PT, R3.reuse, R16, PT ;  /* 0x000000100300720c */ /* 0x040fe20003f64070 */
[----:B------:R-:W-:Y:S02]  /*33a0*/  IMAD R18, R3, R20, R19 ;  /* 0x0000001403127224 */ /* 0x000fe400078e0213 */
[--C-:B------:R-:W-:Y:S01]  /*33b0*/  @!P0 IMAD.IADD R14, R14, 0x1, -R3.reuse ;  /* 0x000000010e0e8824 */ /* 0x100fe200078e0a03 */
[----:B------:R-:W-:Y:S01]  /*33c0*/  IABS R19, R29 ;  /* 0x0000001d00137213 */ /* 0x000fe20000000000 */
[----:B------:R-:W-:Y:S01]  /*33d0*/  @!P4 IMAD.IADD R165, R165, 0x1, -R3 ;  /* 0x00000001a5a5c824 */ /* 0x000fe200078e0a03 */
[----:B------:R-:W-:Y:S01]  /*33e0*/  ISETP.GE.AND P0, PT, R24, RZ, PT ;  /* 0x000000ff1800720c */ /* 0x000fe20003f06270 */
[----:B------:R-:W-:Y:S01]  /*33f0*/  IMAD.MOV.U32 R96, RZ, RZ, R12 ;  /* 0x000000ffff607224 */ /* 0x000fe200078e000c */
[----:B------:R-:W-:Y:S01]  /*3400*/  ISETP.GT.U32.AND P4, PT, R3, R14, PT ;  /* 0x0000000e0300720c */ /* 0x000fe20003f84070 */
[----:B------:R-:W-:-:S04]  /*3410*/  IMAD.HI.U32 R13, R8, R19, RZ ;  /* 0x00000013080d7227 */ /* 0x000fc800078e00ff */
[----:B------:R-:W-:Y:S02]  /*3420*/  IMAD.MOV R22, RZ, RZ, -R13 ;  /* 0x000000ffff167224 */ /* 0x000fe400078e0a0d */
[----:B------:R-:W-:Y:S01]  /*3430*/  @!P3 IMAD.IADD R16, R16, 0x1, -R3 ;  /* 0x000000011010b824 */ /* 0x000fe200078e0a03 */
[C---:B------:R-:W-:Y:S01]  /*3440*/  ISETP.GT.U32.AND P3, PT, R3.reuse, R18, PT ;  /* 0x000000120300720c */ /* 0x040fe20003f64070 */
[----:B------:R-:W-:Y:S02]  /*3450*/  IMAD R12, R3, R22, R19 ;  /* 0x00000016030c7224 */ /* 0x000fe400078e0213 */
[----:B------:R-:W-:Y:S02]  /*3460*/  VIADD R28, R135, 0x3a ;  /* 0x0000003a871c7836 */ /* 0x000fe40000000000 */
[----:B------:R-:W-:Y:S01]  /*3470*/  @!P4 IMAD.IADD R14, R14, 0x1, -R3 ;  /* 0x000000010e0ec824 */ /* 0x000fe200078e0a03 */
[----:B------:R-:W-:Y:S01]  /*3480*/  ISETP.GT.U32.AND P4, PT, R3, R12, PT ;  /* 0x0000000c0300720c */ /* 0x000fe20003f84070 */
[----:B------:R-:W-:Y:S01]  /*3490*/  VIADD R30, R135, 0x3c ;  /* 0x0000003c871e7836 */ /* 0x000fe20000000000 */
[----:B------:R-:W-:Y:S01]  /*34a0*/  IABS R17, R28 ;  /* 0x0000001c00117213 */ /* 0x000fe20000000000 */
[----:B------:R-:W-:-:S02]  /*34b0*/  @!P1 IMAD.MOV R96, RZ, RZ, -R96 ;  /* 0x000000ffff609224 */ /* 0x000fc400078e0a60 */
[----:B------:R-:W-:Y:S01]  /*34c0*/  IMAD.MOV.U32 R97, RZ, RZ, R10 ;  /* 0x000000ffff617224 */ /* 0x000fe200078e000a */
[----:B------:R-:W-:Y:S01]  /*34d0*/  IABS R21, R30 ;  /* 0x0000001e00157213 */ /* 0x000fe20000000000 */
[----:B------:R-:W-:Y:S01]  /*34e0*/  @!P3 IMAD.IADD R18, R18, 0x1, -R3 ;  /* 0x000000011212b824 */ /* 0x000fe200078e0a03 */
[----:B------:R-:W-:Y:S01]  /*34f0*/  ISETP.GT.U32.AND P3, PT, R3, R4, PT ;  /* 0x000000040300720c */ /* 0x000fe20003f64070 */
[----:B------:R-:W-:-:S03]  /*3500*/  IMAD.HI.U32 R5, R8, R17, RZ ;  /* 0x0000001108057227 */ /* 0x000fc600078e00ff */
[C---:B------:R-:W-:Y:S01]  /*3510*/  ISETP.GT.U32.AND P1, PT, R3.reuse, R18, PT ;  /* 0x000000120300720c */ /* 0x040fe20003f24070 */
[----:B------:R-:W-:Y:S02]  /*3520*/  @!P4 IMAD.IADD R12, R12, 0x1, -R3 ;  /* 0x000000010c0cc824 */ /* 0x000fe400078e0a03 */
[----:B------:R-:W-:Y:S02]  /*3530*/  IMAD.MOV R20, RZ, RZ, -R5 ;  /* 0x000000ffff147224 */ /* 0x000fe400078e0a05 */
[----:B------:R-:W-:Y:S01]  /*3540*/  @!P2 IMAD.MOV R97, RZ, RZ, -R97 ;  /* 0x000000ffff61a224 */ /* 0x000fe200078e0a61 */
[C---:B------:R-:W-:Y:S01]  /*3550*/  ISETP.GT.U32.AND P2, PT, R3.reuse, R165, PT ;  /* 0x000000a50300720c */ /* 0x040fe20003f44070 */
[----:B------:R-:W-:Y:S01]  /*3560*/  IMAD.MOV.U32 R5, RZ, RZ, R16 ;  /* 0x000000ffff057224 */ /* 0x000fe200078e0010 */
[----:B------:R-:W-:Y:S01]  /*3570*/  ISETP.GT.U32.AND P4, PT, R3, R12, PT ;  /* 0x0000000c0300720c */ /* 0x000fe20003f84070 */
[----:B------:R-:W-:Y:S01]  /*3580*/  IMAD.HI.U32 R15, R8, R21, RZ ;  /* 0x00000015080f7227 */ /* 0x000fe200078e00ff */
[----:B------:R-:W-:Y:S03]  /*3590*/  STL [R1+0xe8], R97 ;  /* 0x0000e86101007387 */ /* 0x000fe60000100800 */
[----:B------:R-:W-:Y:S01]  /*35a0*/  @!P6 IMAD.MOV R5, RZ, RZ, -R5 ;  /* 0x000000ffff05e224 */ /* 0x000fe200078e0a05 */
[----:B------:R0:W-:Y:S01]  /*35b0*/  STL [R1+0xe4], R96 ;  /* 0x0000e46001007387 */ /* 0x0001e20000100800 */
[----:B------:R-:W-:-:S02]  /*35c0*/  IMAD.MOV R16, RZ, RZ, -R15 ;  /* 0x000000ffff107224 */ /* 0x000fc400078e0a0f */
[--C-:B------:R-:W-:Y:S01]  /*35d0*/  @!P3 IMAD.IADD R4, R4, 0x1, -R3.reuse ;  /* 0x000000010404b824 */ /* 0x100fe200078e0a03 */
[----:B------:R-:W-:Y:S01]  /*35e0*/  ISETP.GE.AND P3, PT, R25, RZ, PT ;  /* 0x000000ff1900720c */ /* 0x000fe20003f66270 */
[--C-:B------:R-:W-:Y:S01]  /*35f0*/  @!P1 IMAD.IADD R18, R18, 0x1, -R3.reuse ;  /* 0x0000000112129824 */ /* 0x100fe200078e0a03 */
[----:B------:R3:W-:Y:S01]  /*3600*/  STL [R1+0xe0], R5 ;  /* 0x0000e00501007387 */ /* 0x0007e20000100800 */
[----:B------:R-:W-:Y:S01]  /*3610*/  ISETP.GE.AND P1, PT, R26, RZ, PT ;  /* 0x000000ff1a00720c */ /* 0x000fe20003f26270 */
[----:B------:R-:W4:Y:S01]  /*3620*/  LDC R15, c[0x0][0x3a4] ;  /* 0x0000e900ff0f7b82 */ /* 0x000f220000000800 */
[--C-:B------:R-:W-:Y:S02]  /*3630*/  @!P2 IMAD.IADD R165, R165, 0x1, -R3.reuse ;  /* 0x00000001a5a5a824 */ /* 0x100fe400078e0a03 */
[----:B0-----:R-:W-:Y:S02]  /*3640*/  IMAD.MOV.U32 R96, RZ, RZ, R4 ;  /* 0x000000ffff607224 */ /* 0x001fe400078e0004 */
[----:B------:R-:W-:Y:S01]  /*3650*/  @!P4 IMAD.IADD R12, R12, 0x1, -R3 ;  /* 0x000000010c0cc824 */ /* 0x000fe200078e0a03 */
[----:B------:R-:W-:Y:S01]  /*3660*/  ISETP.NE.U32.AND P4, PT, R162, RZ, PT ;  /* 0x000000ffa200720c */ /* 0x000fe20003f85070 */
[C---:B------:R-:W-:Y:S01]  /*3670*/  IMAD R10, R3.reuse, R20, R17 ;  /* 0x00000014030a7224 */ /* 0x040fe200078e0211 */
[----:B------:R-:W0:Y:S01]  /*3680*/  LDC.64 R162, c[0x0][0x3a8] ;  /* 0x0000ea00ffa27b82 */ /* 0x000e220000000a00 */
[----:B---3--:R-:W-:-:S02]  /*3690*/  IMAD R5, R3, R16, R21 ;  /* 0x0000001003057224 */ /* 0x008fc400078e0215 */
[----:B------:R-:W-:Y:S01]  /*36a0*/  IMAD.MOV.U32 R13, RZ, RZ, R14 ;  /* 0x000000ffff0d7224 */ /* 0x000fe200078e000e */
[C---:B------:R-:W-:Y:S01]  /*36b0*/  ISETP.GT.U32.AND P6, PT, R3.reuse, R10, PT ;  /* 0x0000000a0300720c */ /* 0x040fe20003fc4070 */
[----:B------:R-:W-:Y:S01]  /*36c0*/  @!P0 IMAD.MOV R96, RZ, RZ, -R96 ;  /* 0x000000ffff608224 */ /* 0x000fe200078e0a60 */
[----:B------:R-:W-:Y:S01]  /*36d0*/  ISETP.GT.U32.AND P2, PT, R3, R5, PT ;  /* 0x000000050300720c */ /* 0x000fe20003f44070 */
[----:B------:R-:W-:Y:S01]  /*36e0*/  IMAD.MOV.U32 R4, RZ, RZ, R18 ;  /* 0x000000ffff047224 */ /* 0x000fe200078e0012 */
[----:B------:R-:W-:Y:S01]  /*36f0*/  IABS R14, R135 ;  /* 0x00000087000e7213 */ /* 0x000fe20000000000 */
[----:B------:R-:W-:Y:S01]  /*3700*/  @!P3 IMAD.MOV R13, RZ, RZ, -R13 ;  /* 0x000000ffff0db224 */ /* 0x000fe200078e0a0d */
[----:B------:R3:W-:Y:S01]  /*3710*/  STL [R1+0xdc], R96 ;  /* 0x0000dc6001007387 */ /* 0x0007e20000100800 */
[----:B------:R-:W-:Y:S01]  /*3720*/  @!P1 IMAD.MOV R4, RZ, RZ, -R4 ;  /* 0x000000ffff049224 */ /* 0x000fe200078e0a04 */
[----:B------:R-:W-:Y:S01]  /*3730*/  ISETP.GE.AND P3, PT, R27, RZ, PT ;  /* 0x000000ff1b00720c */ /* 0x000fe20003f66270 */
[----:B--2---:R-:W-:Y:S01]  /*3740*/  VOTEU.ALL UP0, P4 ;  /* 0x0000000000ff7886 */ /* 0x004fe20002000000 */
[----:B------:R2:W-:Y:S01]  /*3750*/  STL [R1+0xd8], R13 ;  /* 0x0000d80d01007387 */ /* 0x0005e20000100800 */
[----:B------:R-:W-:Y:S01]  /*3760*/  VOTEU.ALL UP1, P4 ;  /* 0x0000000000ff7886 */ /* 0x000fe20002020000 */
[----:B----4-:R-:W-:Y:S01]  /*3770*/  IMAD R7, R7, R15, RZ ;  /* 0x0000000f07077224 */ /* 0x010fe200078e02ff */
[----:B------:R-:W-:Y:S01]  /*3780*/  ISETP.GE.AND P1, PT, R28, RZ, PT ;  /* 0x000000ff1c00720c */ /* 0x000fe20003f26270 */
[----:B------:R4:W-:Y:S01]  /*3790*/  STL [R1+0xd4], R4 ;  /* 0x0000d40401007387 */ /* 0x0009e20000100800 */
[----:B------:R-:W-:Y:S01]  /*37a0*/  @!P2 IMAD.IADD R5, R5, 0x1, -R3 ;  /* 0x000000010505a824 */ /* 0x000fe200078e0a03 */
[----:B------:R-:W-:-:S04]  /*37b0*/  @!UP0 UIADD3 UR10, UPT, UPT, -UR9, 0x100000, URZ ;  /* 0x00100000090a8890 */ /* 0x000fc8000fffe1ff */
[----:B------:R-:W-:Y:S02]  /*37c0*/  @!UP0 USHF.L.U32 UR11, UR10, 0xb, URZ ;  /* 0x0000000b0a0b8899 */ /* 0x000fe400080006ff */
[----:B------:R-:W-:Y:S01]  /*37d0*/  @!UP0 USHF.L.U32 UR10, UR10, 0x1, URZ ;  /* 0x000000010a0a8899 */ /* 0x000fe200080006ff */
[----:B---3--:R-:W-:Y:S01]  /*37e0*/  IMAD.U32 R96, RZ, RZ, UR76 ;  /* 0x0000004cff607e24 */ /* 0x008fe2000f8e00ff */
[----:B------:R-:W-:Y:S01]  /*37f0*/  STL.64 [R1+0x22e8], R8 ;  /* 0x0022e80801007387 */ /* 0x000fe20000100a00 */
[----:B------:R-:W-:Y:S01]  /*3800*/  @!P6 IMAD.IADD R10, R10, 0x1, -R3 ;  /* 0x000000010a0ae824 */ /* 0x000fe200078e0a03 */
[C---:B------:R-:W-:Y:S01]  /*3810*/  ISETP.GT.U32.AND P2, PT, R3.reuse, R5, PT ;  /* 0x000000050300720c */ /* 0x040fe20003f44070 */
[----:B------:R-:W-:Y:S01]  /*3820*/  VIADD R164, R96, 0x50000 ;  /* 0x0005000060a47836 */ /* 0x000fe20000000000 */
[----:B------:R3:W-:Y:S01]  /*3830*/  STL.64 [R1+0x22f8], R8 ;  /* 0x0022f80801007387 */ /* 0x0007e20000100a00 */
[----:B--2---:R-:W-:Y:S01]  /*3840*/  IMAD R13, R6, R15, RZ ;  /* 0x0000000f060d7224 */ /* 0x004fe200078e02ff */
[----:B----4-:R-:W2:Y:S01]  /*3850*/  LDC R4, c[0x0][0x3a0] ;  /* 0x0000e800ff047b82 */ /* 0x010ea20000000800 */
[----:B------:R-:W-:Y:S01]  /*3860*/  ISETP.GT.U32.AND P0, PT, R3, R10, PT ;  /* 0x0000000a0300720c */ /* 0x000fe20003f04070 */
[----:B------:R-:W-:Y:S01]  /*3870*/  IMAD.HI.U32 R6, R8, R14, RZ ;  /* 0x0000000e08067227 */ /* 0x000fe200078e00ff */
[----:B------:R-:W-:-:S05]  /*3880*/  R2UR UR4, R164 ;  /* 0x00000000a40472ca */ /* 0x000fca00000e0000 */
[----:B------:R-:W-:Y:S01]  /*3890*/  BAR.SYNC.DEFER_BLOCKING 0x0 ;  /* 0x0000000000007b1d */ /* 0x000fe20000010000 */
[----:B------:R-:W-:Y:S01]  /*38a0*/  @!P3 IMAD.MOV R165, RZ, RZ, -R165 ;  /* 0x000000ffffa5b224 */ /* 0x000fe200078e0aa5 */
[----:B------:R-:W-:Y:S01]  /*38b0*/  LEA R160, P3, R13, R158, 0x1 ;  /* 0x0000009e0da07211 */ /* 0x000fe200078608ff */
[----:B------:R-:W-:Y:S01]  /*38c0*/  IMAD.MOV R6, RZ, RZ, -R6 ;  /* 0x000000ffff067224 */ /* 0x000fe200078e0a06 */
[----:B------:R-:W-:Y:S01]  /*38d0*/  PRMT R68, RZ, 0x7610, R68 ;  /* 0x00007610ff447816 */ /* 0x000fe20000000044 */
[--C-:B------:R-:W-:Y:S01]  /*38e0*/  @!P2 IMAD.IADD R5, R5, 0x1, -R3.reuse ;  /* 0x000000010505a824 */ /* 0x100fe200078e0a03 */
[----:B------:R-:W-:Y:S01]  /*38f0*/  LEA.HI.X.SX32 R161, R13, R159, 0x1, P3 ;  /* 0x0000009f0da17211 */ /* 0x000fe200018f0eff */
[----:B------:R-:W-:Y:S01]  /*3900*/  IMAD R6, R3, R6, R14 ;  /* 0x0000000603067224 */ /* 0x000fe200078e020e */
[----:B------:R-:W-:Y:S01]  /*3910*/  LEA R158, P3, R7, R158, 0x1 ;  /* 0x0000009e079e7211 */ /* 0x000fe200078608ff */
[----:B------:R-:W-:Y:S01]  /*3920*/  STL [R1+0x24f8], R8 ;  /* 0x0024f80801007387 */ /* 0x000fe20000100800 */
[----:B------:R-:W-:Y:S01]  /*3930*/  @!P0 IMAD.IADD R10, R10, 0x1, -R3 ;  /* 0x000000010a0a8824 */ /* 0x000fe200078e0a03 */
[----:B------:R-:W-:-:S02]  /*3940*/  ISETP.GE.AND P0, PT, R29, RZ, PT ;  /* 0x000000ff1d00720c */ /* 0x000fc40003f06270 */
[----:B------:R-:W-:Y:S01]  /*3950*/  STL [R1+0x22b0], R5 ;  /* 0x0022b00501007387 */ /* 0x000fe20000100800 */
[----:B------:R-:W-:Y:S01]  /*3960*/  LEA.HI.X.SX32 R159, R7, R159, 0x1, P3 ;  /* 0x0000009f079f7211 */ /* 0x000fe200018f0eff */
[----:B------:R-:W-:Y:S01]  /*3970*/  @!P1 IMAD.MOV R10, RZ, RZ, -R10 ;  /* 0x000000ffff0a9224 */ /* 0x000fe200078e0a0a */
[----:B------:R-:W-:Y:S01]  /*3980*/  PRMT R69, RZ, 0x7610, R69 ;  /* 0x00007610ff457816 */ /* 0x000fe20000000045 */
[----:B------:R-:W-:Y:S01]  /*3990*/  STL [R1+0x24fc], R5 ;  /* 0x0024fc0501007387 */ /* 0x000fe20000100800 */
[----:B------:R-:W-:Y:S01]  /*39a0*/  PRMT R157, RZ, 0x7610, R157 ;  /* 0x00007610ff9d7816 */ /* 0x000fe2000000009d */
[C---:B--2---:R-:W-:Y:S01]  /*39b0*/  VIADD R7, R4.reuse, 0xffffffff ;  /* 0xffffffff04077836 */ /* 0x044fe20000000000 */
[----:B---3--:R-:W-:Y:S01]  /*39c0*/  PRMT R9, RZ, 0x7610, R9 ;  /* 0x00007610ff097816 */ /* 0x008fe20000000009 */
[----:B------:R-:W-:Y:S01]  /*39d0*/  STL [R1+0x2500], R3 ;  /* 0x0025000301007387 */ /* 0x000fe20000100800 */
[----:B------:R-:W-:-:S03]  /*39e0*/  VIADD R13, R4, 0xfffffff7 ;  /* 0xfffffff7040d7836 */ /* 0x000fc60000000000 */
[----:B------:R-:W2:Y:S02]  /*39f0*/  FENCE.VIEW.ASYNC.S ;  /* 0x00000000000073c6 */ /* 0x000ea40000000000 */
[----:B--2---:R-:W2:Y:S01]  /*3a00*/  @!UP1 SYNCS.EXCH.64 URZ, [UR4], UR10 ;  /* 0x0000000a04ff95b2 */ /* 0x004ea20008000100 */
[----:B------:R-:W-:Y:S01]  /*3a10*/  ISETP.GE.U32.AND P1, PT, R7, 0x7fffff00, PT ;  /* 0x7fffff000700780c */ /* 0x000fe20003f26070 */
[----:B--2---:R-:W-:Y:S01]  /*3a20*/  BAR.SYNC.DEFER_BLOCKING 0x0 ;  /* 0x0000000000007b1d */ /* 0x004fe20000010000 */
[C---:B------:R-:W-:Y:S01]  /*3a30*/  VIADD R14, R4.reuse, 0xffffffef ;  /* 0xffffffef040e7836 */ /* 0x040fe20000000000 */
[----:B------:R-:W-:Y:S01]  /*3a40*/  ISETP.GE.U32.AND P3, PT, R13, 0x7ffffef8, PT ;  /* 0x7ffffef80d00780c */ /* 0x000fe20003f66070 */
[----:B------:R-:W-:Y:S01]  /*3a50*/  VIADD R7, R4, 0xffffffe7 ;  /* 0xffffffe704077836 */ /* 0x000fe20000000000 */
[----:B------:R-:W-:Y:S02]  /*3a60*/  PRMT R145, RZ, 0x7610, R145 ;  /* 0x00007610ff917816 */ /* 0x000fe40000000091 */
[----:B------:R-:W-:Y:S01]  /*3a70*/  PRMT R134, RZ, 0x7610, R134 ;  /* 0x00007610ff867816 */ /* 0x000fe20000000086 */
[----:B------:R-:W-:Y:S01]  /*3a80*/  STL [R1+0x22ac], R6 ;  /* 0x0022ac0601007387 */ /* 0x000fe20000100800 */
[----:B------:R-:W-:-:S02]  /*3a90*/  PRMT R146, RZ, 0x7610, R146 ;  /* 0x00007610ff927816 */ /* 0x000fc40000000092 */
[----:B------:R-:W-:Y:S01]  /*3aa0*/  PRMT R102, RZ, 0x7610, R102 ;  /* 0x00007610ff667816 */ /* 0x000fe20000000066 */
[----:B------:R-:W-:Y:S01]  /*3ab0*/  STL [R1+0x2504], R6 ;  /* 0x0025040601007387 */ /* 0x000fe20000100800 */
[----:B------:R-:W-:Y:S02]  /*3ac0*/  PRMT R103, RZ, 0x7610, R103 ;  /* 0x00007610ff677816 */ /* 0x000fe40000000067 */
[----:B------:R-:W-:Y:S01]  /*3ad0*/  PRMT R92, RZ, 0x7610, R92 ;  /* 0x00007610ff5c7816 */ /* 0x000fe2000000005c */
[----:B0-----:R-:W-:Y:S01]  /*3ae0*/  STL [R1+0x22a4], R163 ;  /* 0x0022a4a301007387 */ /* 0x001fe20000100800 */
[----:B------:R-:W-:Y:S02]  /*3af0*/  PRMT R93, RZ, 0x7610, R93 ;  /* 0x00007610ff5d7816 */ /* 0x000fe4000000005d */
[----:B------:R-:W-:Y:S01]  /*3b00*/  PRMT R98, RZ, 0x7610, R98 ;  /* 0x00007610ff627816 */ /* 0x000fe20000000062 */
[----:B------:R0:W-:Y:S01]  /*3b10*/  STL [R1+0x1380], R96 ;  /* 0x0013806001007387 */ /* 0x0001e20000100800 */
[----:B------:R-:W-:-:S02]  /*3b20*/  PRMT R99, RZ, 0x7610, R99 ;  /* 0x00007610ff637816 */ /* 0x000fc40000000063 */
[----:B------:R-:W-:Y:S01]  /*3b30*/  PRMT R88, RZ, 0x7610, R88 ;  /* 0x00007610ff587816 */ /* 0x000fe20000000058 */
[----:B------:R-:W-:Y:S01]  /*3b40*/  STL [R1+0x2508], R163 ;  /* 0x002508a301007387 */ /* 0x000fe20000100800 */
[----:B------:R-:W-:Y:S02]  /*3b50*/  PRMT R89, RZ, 0x7610, R89 ;  /* 0x00007610ff597816 */ /* 0x000fe40000000059 */
[----:B------:R-:W-:Y:S01]  /*3b60*/  PRMT R94, RZ, 0x7610, R94 ;  /* 0x00007610ff5e7816 */ /* 0x000fe2000000005e */
[----:B------:R-:W-:Y:S01]  /*3b70*/  STL [R1+0x2298], R165 ;  /* 0x002298a501007387 */ /* 0x000fe20000100800 */
[----:B------:R-:W-:Y:S01]  /*3b80*/  PRMT R95, RZ, 0x7610, R95 ;  /* 0x00007610ff5f7816 */ /* 0x000fe2000000005f */
[----:B0-----:R-:W-:Y:S01]  /*3b90*/  IMAD.MOV.U32 R96, RZ, RZ, R12 ;  /* 0x000000ffff607224 */ /* 0x001fe200078e000c */
[----:B------:R-:W-:Y:S01]  /*3ba0*/  PRMT R86, RZ, 0x7610, R86 ;  /* 0x00007610ff567816 */ /* 0x000fe20000000056 */
[----:B------:R-:W-:Y:S01]  /*3bb0*/  STL [R1+0x2028], R164 ;  /* 0x002028a401007387 */ /* 0x000fe20000100800 */
[----:B------:R-:W-:Y:S01]  /*3bc0*/  PRMT R87, RZ, 0x7610, R87 ;  /* 0x00007610ff577816 */ /* 0x000fe20000000057 */
[----:B------:R-:W-:Y:S01]  /*3bd0*/  @!P0 IMAD.MOV R96, RZ, RZ, -R96 ;  /* 0x000000ffff608224 */ /* 0x000fe200078e0a60 */
[----:B------:R-:W-:Y:S01]  /*3be0*/  ISETP.GE.U32.AND P0, PT, R14, 0x7ffffef0, PT ;  /* 0x7ffffef00e00780c */ /* 0x000fe20003f06070 */
[----:B------:R-:W-:Y:S01]  /*3bf0*/  STL [R1+0x229c], R164 ;  /* 0x00229ca401007387 */ /* 0x000fe20000100800 */
[----:B------:R-:W-:-:S02]  /*3c00*/  PRMT R90, RZ, 0x7610, R90 ;  /* 0x00007610ff5a7816 */ /* 0x000fc4000000005a */
[----:B------:R-:W-:Y:S01]  /*3c10*/  PRMT R91, RZ, 0x7610, R91 ;  /* 0x00007610ff5b7816 */ /* 0x000fe2000000005b */
[----:B------:R-:W-:Y:S01]  /*3c20*/  STL.64 [R1+0x23c0], R164 ;  /* 0x0023c0a401007387 */ /* 0x000fe20000100a00 */
[----:B------:R-:W-:Y:S02]  /*3c30*/  PRMT R78, RZ, 0x7610, R78 ;  /* 0x00007610ff4e7816 */ /* 0x000fe4000000004e */
[----:B------:R-:W-:Y:S01]  /*3c40*/  PRMT R79, RZ, 0x7610, R79 ;  /* 0x00007610ff4f7816 */ /* 0x000fe2000000004f */
[----:B------:R-:W-:Y:S01]  /*3c50*/  STL [R1+0x23d8], R164 ;  /* 0x0023d8a401007387 */ /* 0x000fe20000100800 */
[----:B------:R-:W-:Y:S02]  /*3c60*/  PRMT R82, RZ, 0x7610, R82 ;  /* 0x00007610ff527816 */ /* 0x000fe40000000052 */
[----:B------:R-:W-:Y:S01]  /*3c70*/  PRMT R83, RZ, 0x7610, R83 ;  /* 0x00007610ff537816 */ /* 0x000fe20000000053 */
[----:B------:R-:W-:Y:S01]  /*3c80*/  STL.64 [R1+0x23f8], R164 ;  /* 0x0023f8a401007387 */ /* 0x000fe20000100a00 */
[----:B------:R-:W-:-:S02]  /*3c90*/  PRMT R84, RZ, 0x7610, R84 ;  /* 0x00007610ff547816 */ /* 0x000fc40000000054 */
[----:B------:R-:W-:Y:S01]  /*3ca0*/  PRMT R85, RZ, 0x7610, R85 ;  /* 0x00007610ff557816 */ /* 0x000fe20000000055 */
[----:B------:R-:W-:Y:S01]  /*3cb0*/  STL.64 [R1+0x2428], R164 ;  /* 0x002428a401007387 */ /* 0x000fe20000100a00 */
[----:B------:R-:W-:Y:S02]  /*3cc0*/  PRMT R74, RZ, 0x7610, R74 ;  /* 0x00007610ff4a7816 */ /* 0x000fe4000000004a */
[----:B------:R-:W-:Y:S01]  /*3cd0*/  PRMT R75, RZ, 0x7610, R75 ;  /* 0x00007610ff4b7816 */ /* 0x000fe2000000004b */
[----:B------:R-:W-:Y:S01]  /*3ce0*/  STL.64 [R1+0x2448], R164 ;  /* 0x002448a401007387 */ /* 0x000fe20000100a00 */
        /* <DEDUP_REMOVED lines=11> */
[----:B------:R0:W-:Y:S01]  /*3da0*/  STL [R1+0xd0], R10 ;  /* 0x0000d00a01007387 */ /* 0x0001e20000100800 */
[----:B------:R-:W-:-:S02]  /*3db0*/  PRMT R152, RZ, 0x7610, R152 ;  /* 0x00007610ff987816 */ /* 0x000fc40000000098 */
[----:B------:R-:W-:Y:S01]  /*3dc0*/  PRMT R151, RZ, 0x7610, R151 ;  /* 0x00007610ff977816 */ /* 0x000fe20000000097 */
[----:B-1----:R-:W2:Y:S01]  /*3dd0*/  @!P1 LDG.E.U16 R65, desc[UR6][R160.64] ;  /* 0x00000006a0419981 */ /* 0x002ea2000c1e1500 */
[----:B------:R-:W-:Y:S02]  /*3de0*/  PRMT R150, RZ, 0x7610, R150 ;  /* 0x00007610ff967816 */ /* 0x000fe40000000096 */
[----:B------:R-:W-:Y:S01]  /*3df0*/  PRMT R149, RZ, 0x7610, R149 ;  /* 0x00007610ff957816 */ /* 0x000fe20000000095 */
[----:B------:R-:W3:Y:S01]  /*3e00*/  @!P1 LDG.E.U16 R67, desc[UR6][R158.64] ;  /* 0x000000069e439981 */ /* 0x000ee2000c1e1500 */
[----:B------:R-:W-:Y:S01]  /*3e10*/  ISETP.GE.U32.AND P1, PT, R7, 0x7ffffee8, PT ;  /* 0x7ffffee80700780c */ /* 0x000fe20003f26070 */
[----:B0-----:R-:W-:Y:S01]  /*3e20*/  IMAD.U32 R10, RZ, RZ, UR8 ;  /* 0x00000008ff0a7e24 */ /* 0x001fe2000f8e00ff */
[----:B------:R-:W-:Y:S01]  /*3e30*/  PRMT R140, RZ, 0x7610, R140 ;  /* 0x00007610ff8c7816 */ /* 0x000fe2000000008c */
[C---:B------:R-:W-:Y:S01]  /*3e40*/  IMAD.SHL.U32 R7, R162.reuse, 0x8, RZ ;  /* 0x00000008a2077824 */ /* 0x040fe200078e00ff */
[----:B------:R-:W-:Y:S01]  /*3e50*/  PRMT R139, RZ, 0x7610, R139 ;  /* 0x00007610ff8b7816 */ /* 0x000fe2000000008b */
[----:B------:R-:W-:Y:S01]  /*3e60*/  IMAD.SHL.U32 R13, R162, 0x10, RZ ;  /* 0x00000010a20d7824 */ /* 0x000fe200078e00ff */
[----:B------:R0:W-:Y:S01]  /*3e70*/  STL [R1+0x2024], R10 ;  /* 0x0020240a01007387 */ /* 0x0001e20000100800 */
[----:B------:R-:W-:Y:S01]  /*3e80*/  IMAD.WIDE R106, R7, 0x2, R160 ;  /* 0x00000002076a7825 */ /* 0x000fe200078e02a0 */
[----:B------:R-:W-:-:S02]  /*3e90*/  PRMT R14, RZ, 0x7610, R14 ;  /* 0x00007610ff0e7816 */ /* 0x000fc4000000000e */
[----:B------:R1:W-:Y:S01]  /*3ea0*/  STL [R1+0xcc], R96 ;  /* 0x0000cc6001007387 */ /* 0x0003e20000100800 */
[----:B------:R-:W-:Y:S01]  /*3eb0*/  IMAD.WIDE R104, R7, 0x2, R158 ;  /* 0x0000000207687825 */ /* 0x000fe200078e029e */
[----:B------:R-:W-:Y:S02]  /*3ec0*/  PRMT R138, RZ, 0x7610, R138 ;  /* 0x00007610ff8a7816 */ /* 0x000fe4000000008a */
[----:B------:R4:W2:Y:S01]  /*3ed0*/  @!P3 LDG.E.U16 R68, desc[UR6][R106.64] ;  /* 0x000000066a44b981 */ /* 0x0008a2000c1e1500 */
[----:B------:R-:W-:Y:S01]  /*3ee0*/  PRMT R81, RZ, 0x7610, R81 ;  /* 0x00007610ff517816 */ /* 0x000fe20000000051 */
[----:B0-----:R-:W-:Y:S01]  /*3ef0*/  VIADD R10, R4, 0xffffffdf ;  /* 0xffffffdf040a7836 */ /* 0x001fe20000000000 */
[----:B------:R-:W-:Y:S01]  /*3f00*/  PRMT R77, RZ, 0x7610, R77 ;  /* 0x00007610ff4d7816 */ /* 0x000fe2000000004d */
[----:B------:R-:W-:Y:S01]  /*3f10*/  IMAD.WIDE R100, R13, 0x2, R160 ;  /* 0x000000020d647825 */ /* 0x000fe200078e02a0 */
[----:B------:R0:W2:Y:S01]  /*3f20*/  @!P3 LDG.E.U16 R69, desc[UR6][R104.64] ;  /* 0x000000066845b981 */ /* 0x0000a2000c1e1500 */
[----:B------:R-:W-:-:S02]  /*3f30*/  PRMT R76, RZ, 0x7610, R76 ;  /* 0x00007610ff4c7816 */ /* 0x000fc4000000004c */
[----:B-1----:R-:W-:Y:S01]  /*3f40*/  IMAD.WIDE R96, R13, 0x2, R158 ;  /* 0x000000020d607825 */ /* 0x002fe200078e029e */
[----:B------:R-:W-:Y:S01]  /*3f50*/  ISETP.GE.U32.AND P3, PT, R10, 0x7ffffee0, PT ;  /* 0x7ffffee00a00780c */ /* 0x000fe20003f66070 */
[----:B------:R1:W2:Y:S01]  /*3f60*/  @!P0 LDG.E.U16 R14, desc[UR6][R100.64] ;  /* 0x00000006640e8981 */ /* 0x0002a2000c1e1500 */
[----:B------:R-:W-:Y:S01]  /*3f70*/  PRMT R80, RZ, 0x7610, R80 ;  /* 0x00007610ff507816 */ /* 0x000fe20000000050 */
[----:B------:R-:W-:Y:S01]  /*3f80*/  VIADD R7, R4, 0xffffffd7 ;  /* 0xffffffd704077836 */ /* 0x000fe20000000000 */
[----:B------:R-:W-:Y:S01]  /*3f90*/  PRMT R73, RZ, 0x7610, R73 ;  /* 0x00007610ff497816 */ /* 0x000fe20000000049 */
[----:B------:R0:W2:Y:S01]  /*3fa0*/  @!P0 LDG.E.U16 R157, desc[UR6][R96.64] ;  /* 0x00000006609d8981 */ /* 0x0000a2000c1e1500 */
[C---:B------:R-:W-:Y:S01]  /*3fb0*/  IMAD.SHL.U32 R13, R162.reuse, 0x20, RZ ;  /* 0x00000020a20d7824 */ /* 0x040fe200078e00ff */
[----:B------:R-:W-:Y:S02]  /*3fc0*/  PRMT R22, RZ, 0x7610, R22 ;  /* 0x00007610ff167816 */ /* 0x000fe40000000016 */
[----:B------:R-:W-:Y:S01]  /*3fd0*/  ISETP.GE.U32.AND P0, PT, R7, 0x7ffffed8, PT ;  /* 0x7ffffed80700780c */ /* 0x000fe20003f06070 */
[----:B------:R4:W-:Y:S01]  /*3fe0*/  STL.64 [R1+0x1110], R106 ;  /* 0x0011106a01007387 */ /* 0x0009e20000100a00 */
[----:B------:R-:W-:Y:S01]  /*3ff0*/  IMAD R7, R162, 0x18, RZ ;  /* 0x00000018a2077824 */ /* 0x000fe200078e02ff */
[----:B------:R-:W-:-:S02]  /*4000*/  PRMT R19, RZ, 0x7610, R19 ;  /* 0x00007610ff137816 */ /* 0x000fc40000000013 */
[----:B------:R0:W-:Y:S01]  /*4010*/  STL.64 [R1+0x1108], R104 ;  /* 0x0011086801007387 */ /* 0x0001e20000100a00 */
[----:B------:R-:W-:Y:S02]  /*4020*/  PRMT R18, RZ, 0x7610, R18 ;  /* 0x00007610ff127816 */ /* 0x000fe40000000012 */
[----:B------:R-:W-:Y:S01]  /*4030*/  PRMT R0, RZ, 0x7610, R0 ;  /* 0x00007610ff007816 */ /* 0x000fe20000000000 */
[----:B------:R1:W-:Y:S01]  /*4040*/  STL.64 [R1+0x1090], R100 ;  /* 0x0010906401007387 */ /* 0x0003e20000100a00 */
[----:B------:R-:W-:Y:S02]  /*4050*/  PRMT R11, RZ, 0x7610, R11 ;  /* 0x00007610ff0b7816 */ /* 0x000fe4000000000b */
[----:B------:R-:W-:Y:S01]  /*4060*/  PRMT R144, RZ, 0x7610, R144 ;  /* 0x00007610ff907816 */ /* 0x000fe20000000090 */
[----:B------:R1:W-:Y:S01]  /*4070*/  STL.64 [R1+0x1088], R96 ;  /* 0x0010886001007387 */ /* 0x0003e20000100a00 */
[----:B----4-:R-:W-:Y:S01]  /*4080*/  IMAD.WIDE R106, R7, 0x2, R160 ;  /* 0x00000002076a7825 */ /* 0x010fe200078e02a0 */
[----:B------:R-:W-:-:S02]  /*4090*/  PRMT R143, RZ, 0x7610, R143 ;  /* 0x00007610ff8f7816 */ /* 0x000fc4000000008f */
[----:B------:R-:W-:Y:S01]  /*40a0*/  PRMT R142, RZ, 0x7610, R142 ;  /* 0x00007610ff8e7816 */ /* 0x000fe2000000008e */
[----:B0-----:R-:W-:Y:S01]  /*40b0*/  IMAD.WIDE R104, R7, 0x2, R158 ;  /* 0x0000000207687825 */ /* 0x001fe200078e029e */
[----:B------:R0:W4:Y:S01]  /*40c0*/  @!P1 LDG.E.U16 R146, desc[UR6][R106.64] ;  /* 0x000000066a929981 */ /* 0x000122000c1e1500 */
[----:B------:R-:W-:Y:S02]  /*40d0*/  PRMT R141, RZ, 0x7610, R141 ;  /* 0x00007610ff8d7816 */ /* 0x000fe4000000008d */
[C---:B-1----:R-:W-:Y:S01]  /*40e0*/  IMAD.WIDE R100, R13.reuse, 0x2, R160 ;  /* 0x000000020d647825 */ /* 0x042fe200078e02a0 */
[----:B------:R-:W-:Y:S02]  /*40f0*/  PRMT R64, RZ, 0x7610, R64 ;  /* 0x00007610ff407816 */ /* 0x000fe40000000040 */
[----:B------:R-:W-:Y:S01]  /*4100*/  PRMT R63, RZ, 0x7610, R63 ;  /* 0x00007610ff3f7816 */ /* 0x000fe2000000003f */
[----:B------:R-:W-:Y:S01]  /*4110*/  IMAD.WIDE R96, R13, 0x2, R158 ;  /* 0x000000020d607825 */ /* 0x000fe200078e029e */
[----:B------:R-:W2:Y:S01]  /*4120*/  @!P3 LDG.E.U16 R9, desc[UR6][R100.64] ;  /* 0x000000066409b981 */ /* 0x000ea2000c1e1500 */
[----:B------:R-:W-:-:S02]  /*4130*/  PRMT R62, RZ, 0x7610, R62 ;  /* 0x00007610ff3e7816 */ /* 0x000fc4000000003e */
[----:B------:R-:W-:Y:S01]  /*4140*/  VIADD R7, R4, 0xffffffc7 ;  /* 0xffffffc704077836 */ /* 0x000fe20000000000 */
[----:B------:R-:W2:Y:S01]  /*4150*/  @!P3 LDG.E.U16 R145, desc[UR6][R96.64] ;  /* 0x000000066091b981 */ /* 0x000ea2000c1e1500 */
[----:B------:R-:W-:Y:S02]  /*4160*/  PRMT R61, RZ, 0x7610, R61 ;  /* 0x00007610ff3d7816 */ /* 0x000fe4000000003d */
[----:B------:R-:W-:Y:S01]  /*4170*/  PRMT R60, RZ, 0x7610, R60 ;  /* 0x00007610ff3c7816 */ /* 0x000fe2000000003c */
[----:B------:R0:W-:Y:S01]  /*4180*/  STL.64 [R1+0x1010], R106 ;  /* 0x0010106a01007387 */ /* 0x0001e20000100a00 */
[----:B------:R-:W-:Y:S01]  /*4190*/  ISETP.GE.U32.AND P3, PT, R7, 0x7ffffec8, PT ;  /* 0x7ffffec80700780c */ /* 0x000fe20003f66070 */
[----:B------:R-:W-:Y:S01]  /*41a0*/  IMAD R7, R162, 0x28, RZ ;  /* 0x00000028a2077824 */ /* 0x000fe200078e02ff */
[----:B------:R-:W-:Y:S01]  /*41b0*/  PRMT R59, RZ, 0x7610, R59 ;  /* 0x00007610ff3b7816 */ /* 0x000fe2000000003b */
[----:B------:R1:W-:Y:S01]  /*41c0*/  STL.64 [R1+0x1008], R104 ;  /* 0x0010086801007387 */ /* 0x0003e20000100a00 */
[----:B------:R-:W-:Y:S01]  /*41d0*/  VIADD R10, R4, 0xffffffcf ;  /* 0xffffffcf040a7836 */ /* 0x000fe20000000000 */
[----:B------:R-:W-:-:S02]  /*41e0*/  PRMT R58, RZ, 0x7610, R58 ;  /* 0x00007610ff3a7816 */ /* 0x000fc4000000003a */
[----:B------:R1:W2:Y:S01]  /*41f0*/  @!P1 LDG.E.U16 R134, desc[UR6][R104.64] ;  /* 0x0000000668869981 */ /* 0x0002a2000c1e1500 */
[----:B------:R-:W-:Y:S02]  /*4200*/  PRMT R57, RZ, 0x7610, R57 ;  /* 0x00007610ff397816 */ /* 0x000fe40000000039 */
[----:B------:R-:W-:Y:S01]  /*4210*/  PRMT R56, RZ, 0x7610, R56 ;  /* 0x00007610ff387816 */ /* 0x000fe20000000038 */
[C---:B0-----:R-:W-:Y:S01]  /*4220*/  IMAD.WIDE R106, R7.reuse, 0x2, R160 ;  /* 0x00000002076a7825 */ /* 0x041fe200078e02a0 */
[----:B------:R-:W-:Y:S02]  /*4230*/  PRMT R55, RZ, 0x7610, R55 ;  /* 0x00007610ff377816 */ /* 0x000fe40000000037 */
[----:B------:R-:W-:Y:S02]  /*4240*/  PRMT R54, RZ, 0x7610, R54 ;  /* 0x00007610ff367816 */ /* 0x000fe40000000036 */
[----:B------:R-:W-:Y:S01]  /*4250*/  PRMT R53, RZ, 0x7610, R53 ;  /* 0x00007610ff357816 */ /* 0x000fe20000000035 */
[----:B-1----:R-:W-:Y:S01]  /*4260*/  IMAD.WIDE R104, R7, 0x2, R158 ;  /* 0x0000000207687825 */ /* 0x002fe200078e029e */
[----:B------:R-:W-:Y:S01]  /*4270*/  ISETP.GE.U32.AND P1, PT, R10, 0x7ffffed0, PT ;  /* 0x7ffffed00a00780c */ /* 0x000fe20003f26070 */
[----:B------:R-:W2:Y:S01]  /*4280*/  @!P0 LDG.E.U16 R103, desc[UR6][R106.64] ;  /* 0x000000066a678981 */ /* 0x000ea2000c1e1500 */
[----:B------:R-:W-:-:S02]  /*4290*/  PRMT R52, RZ, 0x7610, R52 ;  /* 0x00007610ff347816 */ /* 0x000fc40000000034 */
[----:B------:R-:W-:Y:S01]  /*42a0*/  PRMT R51, RZ, 0x7610, R51 ;  /* 0x00007610ff337816 */ /* 0x000fe20000000033 */
[----:B------:R-:W2:Y:S01]  /*42b0*/  @!P0 LDG.E.U16 R102, desc[UR6][R104.64] ;  /* 0x0000000668668981 */ /* 0x000ea2000c1e1500 */
[----:B------:R-:W-:Y:S01]  /*42c0*/  IMAD R13, R162, 0x30, RZ ;  /* 0x00000030a20d7824 */ /* 0x000fe200078e02ff */
[----:B------:R-:W-:Y:S02]  /*42d0*/  PRMT R50, RZ, 0x7610, R50 ;  /* 0x00007610ff327816 */ /* 0x000fe40000000032 */
[----:B------:R0:W-:Y:S01]  /*42e0*/  STL.64 [R1+0xf90], R100 ;  /* 0x000f906401007387 */ /* 0x0001e20000100a00 */
[----:B------:R-:W-:Y:S02]  /*42f0*/  PRMT R49, RZ, 0x7610, R49 ;  /* 0x00007610ff317816 */ /* 0x000fe40000000031 */
[----:B------:R-:W-:Y:S01]  /*4300*/  PRMT R48, RZ, 0x7610, R48 ;  /* 0x00007610ff307816 */ /* 0x000fe20000000030 */
[----:B------:R1:W-:Y:S01]  /*4310*/  STL.64 [R1+0xf88], R96 ;  /* 0x000f886001007387 */ /* 0x0003e20000100a00 */
[----:B------:R-:W-:-:S02]  /*4320*/  PRMT R47, RZ, 0x7610, R47 ;  /* 0x00007610ff2f7816 */ /* 0x000fc4000000002f */
[----:B------:R-:W-:Y:S02]  /*4330*/  PRMT R46, RZ, 0x7610, R46 ;  /* 0x00007610ff2e7816 */ /* 0x000fe4000000002e */
[----:B------:R-:W-:Y:S02]  /*4340*/  PRMT R45, RZ, 0x7610, R45 ;  /* 0x00007610ff2d7816 */ /* 0x000fe4000000002d */
[----:B------:R-:W-:Y:S01]  /*4350*/  PRMT R44, RZ, 0x7610, R44 ;  /* 0x00007610ff2c7816 */ /* 0x000fe2000000002c */
[C---:B0-----:R-:W-:Y:S01]  /*4360*/  IMAD.WIDE R100, R13.reuse, 0x2, R160 ;  /* 0x000000020d647825 */ /* 0x041fe200078e02a0 */
[----:B------:R-:W-:Y:S02]  /*4370*/  PRMT R43, RZ, 0x7610, R43 ;  /* 0x00007610ff2b7816 */ /* 0x000fe4000000002b */
[----:B------:R-:W-:Y:S01]  /*4380*/  PRMT R42, RZ, 0x7610, R42 ;  /* 0x00007610ff2a7816 */ /* 0x000fe2000000002a */
[----:B-1----:R-:W-:Y:S01]  /*4390*/  IMAD.WIDE R96, R13, 0x2, R158 ;  /* 0x000000020d607825 */ /* 0x002fe200078e029e */
[----:B------:R0:W3:Y:S01]  /*43a0*/  @!P1 LDG.E.U16 R93, desc[UR6][R100.64] ;  /* 0x00000006645d9981 */ /* 0x0000e2000c1e1500 */
[----:B------:R-:W-:-:S02]  /*43b0*/  PRMT R41, RZ, 0x7610, R41 ;  /* 0x00007610ff297816 */ /* 0x000fc40000000029 */
[----:B------:R-:W-:Y:S01]  /*43c0*/  PRMT R40, RZ, 0x7610, R40 ;  /* 0x00007610ff287816 */ /* 0x000fe20000000028 */
[----:B------:R1:W3:Y:S01]  /*43d0*/  @!P1 LDG.E.U16 R92, desc[UR6][R96.64] ;  /* 0x00000006605c9981 */ /* 0x0002e2000c1e1500 */
[----:B------:R-:W-:Y:S01]  /*43e0*/  VIADD R7, R4, 0xffffffb7 ;  /* 0xffffffb704077836 */ /* 0x000fe20000000000 */
[----:B------:R-:W-:Y:S02]  /*43f0*/  PRMT R39, RZ, 0x7610, R39 ;  /* 0x00007610ff277816 */ /* 0x000fe40000000027 */
[----:B------:R0:W-:Y:S01]  /*4400*/  STL.64 [R1+0xf10], R106 ;  /* 0x000f106a01007387 */ /* 0x0001e20000100a00 */
[----:B------:R-:W-:Y:S02]  /*4410*/  PRMT R38, RZ, 0x7610, R38 ;  /* 0x00007610ff267816 */ /* 0x000fe40000000026 */
[----:B------:R-:W-:Y:S01]  /*4420*/  ISETP.GE.U32.AND P1, PT, R7, 0x7ffffeb8, PT ;  /* 0x7ffffeb80700780c */ /* 0x000fe20003f26070 */
[----:B------:R1:W-:Y:S01]  /*4430*/  STL.64 [R1+0xf08], R104 ;  /* 0x000f086801007387 */ /* 0x0003e20000100a00 */
[----:B------:R-:W-:Y:S01]  /*4440*/  IMAD R7, R162, 0x38, RZ ;  /* 0x00000038a2077824 */ /* 0x000fe200078e02ff */
[----:B------:R-:W-:-:S02]  /*4450*/  PRMT R37, RZ, 0x7610, R37 ;  /* 0x00007610ff257816 */ /* 0x000fc40000000025 */
[----:B------:R-:W-:Y:S02]  /*4460*/  PRMT R36, RZ, 0x7610, R36 ;  /* 0x00007610ff247816 */ /* 0x000fe40000000024 */
[----:B------:R-:W-:Y:S01]  /*4470*/  PRMT R35, RZ, 0x7610, R35 ;  /* 0x00007610ff237816 */ /* 0x000fe20000000023 */
[----:B0-----:R-:W4:Y:S01]  /*4480*/  LDL.LU.64 R106, [R1+0x2648] ;  /* 0x00264800016a7983 */ /* 0x001f220000300a00 */
[----:B------:R-:W-:Y:S02]  /*4490*/  PRMT R34, RZ, 0x7610, R34 ;  /* 0x00007610ff227816 */ /* 0x000fe40000000022 */
[----:B------:R-:W-:Y:S01]  /*44a0*/  PRMT R33, RZ, 0x7610, R33 ;  /* 0x00007610ff217816 */ /* 0x000fe20000000021 */
[----:B-1----:R-:W4:Y:S01]  /*44b0*/  LDL.LU.64 R104, [R1+0x2640] ;  /* 0x0026400001687983 */ /* 0x002f220000300a00 */
[----:B------:R-:W-:Y:S02]  /*44c0*/  ISETP.GE.AND P2, PT, R30, RZ, PT ;  /* 0x000000ff1e00720c */ /* 0x000fe40003f46270 */
[----:B------:R-:W-:Y:S01]  /*44d0*/  PRMT R32, RZ, 0x7610, R32 ;  /* 0x00007610ff207816 */ /* 0x000fe20000000020 */
[----:B------:R0:W-:Y:S01]  /*44e0*/  STL.64 [R1+0xe90], R100 ;  /* 0x000e906401007387 */ /* 0x0001e20000100a00 */
[----:B------:R-:W-:-:S02]  /*44f0*/  PRMT R31, RZ, 0x7610, R31 ;  /* 0x00007610ff1f7816 */ /* 0x000fc4000000001f */
[----:B------:R-:W-:Y:S01]  /*4500*/  PRMT R28, RZ, 0x7610, R28 ;  /* 0x00007610ff1c7816 */ /* 0x000fe2000000001c */
[----:B------:R1:W-:Y:S01]  /*4510*/  STL.64 [R1+0xe88], R96 ;  /* 0x000e886001007387 */ /* 0x0003e20000100a00 */
[----:B------:R-:W-:Y:S01]  /*4520*/  VIADD R10, R4, 0xffffffbf ;  /* 0xffffffbf040a7836 */ /* 0x000fe20000000000 */
[----:B------:R-:W-:Y:S02]  /*4530*/  PRMT R27, RZ, 0x7610, R27 ;  /* 0x00007610ff1b7816 */ /* 0x000fe4000000001b */
[----:B------:R-:W-:Y:S02]  /*4540*/  PRMT R26, RZ, 0x7610, R26 ;  /* 0x00007610ff1a7816 */ /* 0x000fe4000000001a */
[----:B------:R-:W-:Y:S01]  /*4550*/  PRMT R25, RZ, 0x7610, R25 ;  /* 0x00007610ff197816 */ /* 0x000fe20000000019 */
[----:B0-----:R-:W-:Y:S01]  /*4560*/  IMAD.WIDE R100, R7, 0x2, R158 ;  /* 0x0000000207647825 */ /* 0x001fe200078e029e */
[----:B------:R-:W-:Y:S02]  /*4570*/  ISETP.GE.U32.AND P0, PT, R10, 0x7ffffec0, PT ;  /* 0x7ffffec00a00780c */ /* 0x000fe40003f06070 */
[----:B------:R-:W-:-:S02]  /*4580*/  ISETP.GE.AND P6, PT, R23, RZ, PT ;  /* 0x000000ff1700720c */ /* 0x000fc40003fc6270 */
[----:B------:R-:W4:Y:S01]  /*4590*/  @!P3 LDG.E.U16 R98, desc[UR6][R100.64] ;  /* 0x000000066462b981 */ /* 0x000f22000c1e1500 */
[----:B------:R-:W-:-:S04]  /*45a0*/  IMAD.SHL.U32 R13, R162, 0x40, RZ ;  /* 0x00000040a20d7824 */ /* 0x000fc800078e00ff */
[----:B-1----:R-:W-:-:S05]  /*45b0*/  IMAD.WIDE R96, R13, 0x2, R160 ;  /* 0x000000020d607825 */ /* 0x002fca00078e02a0 */
[----:B------:R0:W4:Y:S04]  /*45c0*/  @!P0 LDG.E.U16 R89, desc[UR6][R96.64] ;  /* 0x0000000660598981 */ /* 0x000128000c1e1500 */
[----:B--2---:R-:W-:Y:S04]  /*45d0*/  STL [R1+0x9c], R102 ;  /* 0x00009c6601007387 */ /* 0x004fe80000100800 */
[----:B------:R1:W-:Y:S02]  /*45e0*/  STL [R1+0xa0], R103 ;  /* 0x0000a06701007387 */ /* 0x0003e40000100800 */
[----:B-1----:R-:W-:-:S05]  /*45f0*/  IMAD.WIDE R102, R7, 0x2, R160 ;  /* 0x0000000207667825 */ /* 0x002fca00078e02a0 */
[----:B------:R-:W2:Y:S04]  /*4600*/  @!P3 LDG.E.U16 R99, desc[UR6][R102.64] ;  /* 0x000000066663b981 */ /* 0x000ea8000c1e1500 */
[----:B------:R-:W-:Y:S04]  /*4610*/  STL.64 [R1+0xe10], R102 ;  /* 0x000e106601007387 */ /* 0x000fe80000100a00 */
[----:B---3--:R-:W-:Y:S04]  /*4620*/  STL [R1+0x94], R92 ;  /* 0x0000945c01007387 */ /* 0x008fe80000100800 */
[----:B------:R1:W-:Y:S02]  /*4630*/  STL [R1+0x98], R93 ;  /* 0x0000985d01007387 */ /* 0x0003e40000100800 */
[----:B-1----:R-:W-:-:S05]  /*4640*/  IMAD.WIDE R92, R13, 0x2, R158 ;  /* 0x000000020d5c7825 */ /* 0x002fca00078e029e */
[----:B------:R1:W3:Y:S01]  /*4650*/  @!P0 LDG.E.U16 R88, desc[UR6][R92.64] ;  /* 0x000000065c588981 */ /* 0x0002e2000c1e1500 */
[----:B------:R-:W-:-:S03]  /*4660*/  VIADD R7, R4, 0xffffffa7 ;  /* 0xffffffa704077836 */ /* 0x000fc60000000000 */
[----:B------:R0:W-:Y:S02]  /*4670*/  STL.64 [R1+0xe08], R100 ;  /* 0x000e086401007387 */ /* 0x0001e40000100a00 */
[----:B------:R-:W-:Y:S01]  /*4680*/  ISETP.GE.U32.AND P0, PT, R7, 0x7ffffea8, PT ;  /* 0x7ffffea80700780c */ /* 0x000fe20003f06070 */
[----:B------:R-:W-:Y:S01]  /*4690*/  IMAD R7, R162, 0x48, RZ ;  /* 0x00000048a2077824 */ /* 0x000fe200078e02ff */
[----:B------:R-:W3:Y:S01]  /*46a0*/  LDL.LU.64 R102, [R1+0x2638] ;  /* 0x0026380001667983 */ /* 0x000ee20000300a00 */
[----:B------:R-:W-:-:S03]  /*46b0*/  VIADD R10, R4, 0xffffffaf ;  /* 0xffffffaf040a7836 */ /* 0x000fc60000000000 */
[----:B0-----:R-:W3:Y:S04]  /*46c0*/  LDL.LU.64 R100, [R1+0x2630] ;  /* 0x0026300001647983 */ /* 0x001ee80000300a00 */
[----:B------:R0:W-:Y:S04]  /*46d0*/  STL.64 [R1+0xd90], R96 ;  /* 0x000d906001007387 */ /* 0x0001e80000100a00 */
[----:B------:R1:W-:Y:S04]  /*46e0*/  STL.64 [R1+0xd88], R92 ;  /* 0x000d885c01007387 */ /* 0x0003e80000100a00 */
[----:B----4-:R-:W-:Y:S01]  /*46f0*/  STL [R1+0x8c], R98 ;  /* 0x00008c6201007387 */ /* 0x010fe20000100800 */
[----:B0-----:R-:W-:Y:S01]  /*4700*/  IMAD.WIDE R96, R7, 0x2, R158 ;  /* 0x0000000207607825 */ /* 0x001fe200078e029e */
[----:B------:R-:W-:-:S04]  /*4710*/  ISETP.GE.U32.AND P3, PT, R10, 0x7ffffeb0, PT ;  /* 0x7ffffeb00a00780c */ /* 0x000fc80003f66070 */
[----:B------:R-:W4:Y:S01]  /*4720*/  @!P1 LDG.E.U16 R94, desc[UR6][R96.64] ;  /* 0x00000006605e9981 */ /* 0x000f22000c1e1500 */
[----:B------:R-:W-:-:S04]  /*4730*/  IMAD R13, R162, 0x50, RZ ;  /* 0x00000050a20d7824 */ /* 0x000fc800078e02ff */
[----:B-1----:R-:W-:-:S05]  /*4740*/  IMAD.WIDE R92, R13, 0x2, R160 ;  /* 0x000000020d5c7825 */ /* 0x002fca00078e02a0 */
[----:B------:R0:W4:Y:S04]  /*4750*/  @!P3 LDG.E.U16 R87, desc[UR6][R92.64] ;  /* 0x000000065c57b981 */ /* 0x000128000c1e1500 */
[----:B--2---:R1:W-:Y:S02]  /*4760*/  STL [R1+0x90], R99 ;  /* 0x0000906301007387 */ /* 0x0043e40000100800 */
        /* <DEDUP_REMOVED lines=11> */
[----:B------:R-:W3:Y:S04]  /*4820*/  LDL.LU.64 R98, [R1+0x2628] ;  /* 0x0026280001627983 */ /* 0x000ee80000300a00 */
[----:B0-----:R-:W3:Y:S04]  /*4830*/  LDL.LU.64 R96, [R1+0x2620] ;  /* 0x0026200001607983 */ /* 0x001ee80000300a00 */
[----:B------:R0:W-:Y:S04]  /*4840*/  STL.64 [R1+0xc90], R92 ;  /* 0x000c905c01007387 */ /* 0x0001e80000100a00 */
[----:B------:R1:W-:Y:S04]  /*4850*/  STL.64 [R1+0xc88], R88 ;  /* 0x000c885801007387 */ /* 0x0003e80000100a00 */
[----:B----4-:R-:W-:Y:S01]  /*4860*/  STL [R1+0x7c], R94 ;  /* 0x00007c5e01007387 */ /* 0x010fe20000100800 */
[----:B0-----:R-:W-:-:S04]  /*4870*/  IMAD.WIDE R92, R7, 0x2, R158 ;  /* 0x00000002075c7825 */ /* 0x001fc800078e029e */
[----:B------:R-:W-:Y:S01]  /*4880*/  VIADD R10, R4, 0xffffff9f ;  /* 0xffffff9f040a7836 */ /* 0x000fe20000000000 */
[----:B------:R-:W4:Y:S04]  /*4890*/  @!P0 LDG.E.U16 R90, desc[UR6][R92.64] ;  /* 0x000000065c5a8981 */ /* 0x000f28000c1e1500 */
[----:B------:R-:W-:Y:S01]  /*48a0*/  ISETP.GE.U32.AND P1, PT, R10, 0x7ffffea0, PT ;  /* 0x7ffffea00a00780c */ /* 0x000fe20003f26070 */
[----:B------:R-:W-:-:S04]  /*48b0*/  IMAD R13, R162, 0x60, RZ ;  /* 0x00000060a20d7824 */ /* 0x000fc800078e02ff */
[----:B-1----:R-:W-:-:S08]  /*48c0*/  IMAD.WIDE R88, R13, 0x2, R160 ;  /* 0x000000020d587825 */ /* 0x002fd000078e02a0 */
        /* <DEDUP_REMOVED lines=9> */
[C---:B------:R-:W-:Y:S02]  /*4960*/  VIADD R7, R4.reuse, 0xffffff87 ;  /* 0xffffff8704077836 */ /* 0x040fe40000000000 */
[----:B------:R-:W-:Y:S01]  /*4970*/  VIADD R10, R4, 0xffffff8f ;  /* 0xffffff8f040a7836 */ /* 0x000fe20000000000 */
[----:B------:R0:W-:Y:S02]  /*4980*/  STL.64 [R1+0xc08], R92 ;  /* 0x000c085c01007387 */ /* 0x0001e40000100a00 */
[----:B------:R-:W-:Y:S02]  /*4990*/  ISETP.GE.U32.AND P1, PT, R7, 0x7ffffe88, PT ;  /* 0x7ffffe880700780c */ /* 0x000fe40003f26070 */
[----:B------:R-:W3:Y:S01]  /*49a0*/  LDL.LU.64 R94, [R1+0x2618] ;  /* 0x00261800015e7983 */ /* 0x000ee20000300a00 */
[----:B------:R-:W-:Y:S01]  /*49b0*/  IMAD R7, R162, 0x68, RZ ;  /* 0x00000068a2077824 */ /* 0x000fe200078e02ff */
[----:B------:R-:W-:-:S02]  /*49c0*/  ISETP.GE.U32.AND P0, PT, R10, 0x7ffffe90, PT ;  /* 0x7ffffe900a00780c */ /* 0x000fc40003f06070 */
[----:B------:R-:W-:Y:S01]  /*49d0*/  PRMT R10, RZ, 0x7610, R10 ;  /* 0x00007610ff0a7816 */ /* 0x000fe2000000000a */
[----:B0-----:R-:W3:Y:S04]  /*49e0*/  LDL.LU.64 R92, [R1+0x2610] ;  /* 0x00261000015c7983 */ /* 0x001ee80000300a00 */
[----:B------:R0:W-:Y:S04]  /*49f0*/  STL.64 [R1+0xb90], R88 ;  /* 0x000b905801007387 */ /* 0x0001e80000100a00 */
[----:B------:R1:W-:Y:S04]  /*4a00*/  STL.64 [R1+0xb88], R86 ;  /* 0x000b885601007387 */ /* 0x0003e80000100a00 */
[----:B----4-:R-:W-:Y:S01]  /*4a10*/  STL [R1+0x6c], R90 ;  /* 0x00006c5a01007387 */ /* 0x010fe20000100800 */
[----:B------:R-:W-:Y:S01]  /*4a20*/  IMAD R13, R162, 0x70, RZ ;  /* 0x00000070a20d7824 */ /* 0x000fe200078e02ff */
[----:B------:R-:W-:Y:S01]  /*4a30*/  PRMT R12, RZ, 0x7610, R12 ;  /* 0x00007610ff0c7816 */ /* 0x000fe2000000000c */
[----:B0-----:R-:W-:-:S04]  /*4a40*/  IMAD.WIDE R88, R7, 0x2, R158 ;  /* 0x0000000207587825 */ /* 0x001fc800078e029e */
[--C-:B-1----:R-:W-:Y:S01]  /*4a50*/  IMAD.WIDE R86, R13, 0x2, R160.reuse ;  /* 0x000000020d567825 */ /* 0x102fe200078e02a0 */
[----:B------:R0:W4:Y:S04]  /*4a60*/  @!P3 LDG.E.U16 R83, desc[UR6][R88.64] ;  /* 0x000000065853b981 */ /* 0x000128000c1e1500 */
[----:B------:R1:W4:Y:S04]  /*4a70*/  @!P0 LDG.E.U16 R82, desc[UR6][R86.64] ;  /* 0x0000000656528981 */ /* 0x000328000c1e1500 */
[----:B--2---:R2:W-:Y:S02]  /*4a80*/  STL [R1+0x70], R91 ;  /* 0x0000705b01007387 */ /* 0x0045e40000100800 */
[----:B--2---:R-:W-:-:S05]  /*4a90*/  IMAD.WIDE R90, R7, 0x2, R160 ;  /* 0x00000002075a7825 */ /* 0x004fca00078e02a0 */
[----:B------:R-:W2:Y:S04]  /*4aa0*/  @!P3 LDG.E.U16 R10, desc[UR6][R90.64] ;  /* 0x000000065a0ab981 */ /* 0x000ea8000c1e1500 */
[----:B------:R-:W-:Y:S04]  /*4ab0*/  STL.64 [R1+0xb10], R90 ;  /* 0x000b105a01007387 */ /* 0x000fe80000100a00 */
[----:B---3--:R-:W-:Y:S04]  /*4ac0*/  STL [R1+0x5c], R78 ;  /* 0x00005c4e01007387 */ /* 0x008fe80000100800 */
[----:B------:R3:W-:Y:S02]  /*4ad0*/  STL [R1+0x60], R79 ;  /* 0x0000604f01007387 */ /* 0x0007e40000100800 */
[----:B---3--:R-:W-:-:S05]  /*4ae0*/  IMAD.WIDE R78, R13, 0x2, R158 ;  /* 0x000000020d4e7825 */ /* 0x008fca00078e029e */
[----:B------:R3:W4:Y:S04]  /*4af0*/  @!P0 LDG.E.U16 R12, desc[UR6][R78.64] ;  /* 0x000000064e0c8981 */ /* 0x000728000c1e1500 */
[----:B------:R-:W-:Y:S04]  /*4b00*/  STL.64 [R1+0xb08], R88 ;  /* 0x000b085801007387 */ /* 0x000fe80000100a00 */
[----:B------:R-:W4:Y:S01]  /*4b10*/  LDL.LU.64 R90, [R1+0x2608] ;  /* 0x00260800015a7983 */ /* 0x000f220000300a00 */
[----:B------:R-:W-:-:S05]  /*4b20*/  VIADD R7, R4, 0xffffff77 ;  /* 0xffffff7704077836 */ /* 0x000fca0000000000 */
[----:B------:R-:W-:Y:S01]  /*4b30*/  ISETP.GE.U32.AND P0, PT, R7, 0x7ffffe78, PT ;  /* 0x7ffffe780700780c */ /* 0x000fe20003f06070 */
[----:B------:R-:W-:Y:S01]  /*4b40*/  IMAD.SHL.U32 R7, R162, 0x80, RZ ;  /* 0x00000080a2077824 */ /* 0x000fe200078e00ff */
[----:B--2---:R2:W-:Y:S02]  /*4b50*/  STL [R1+0x58], R10 ;  /* 0x0000580a01007387 */ /* 0x0045e40000100800 */
[----:B--2---:R-:W-:Y:S02]  /*4b60*/  VIADD R10, R4, 0xffffff7f ;  /* 0xffffff7f040a7836 */ /* 0x004fe40000000000 */
[----:B------:R1:W-:Y:S03]  /*4b70*/  STL.64 [R1+0xa90], R86 ;  /* 0x000a905601007387 */ /* 0x0003e60000100a00 */
[----:B------:R-:W-:Y:S01]  /*4b80*/  ISETP.GE.U32.AND P3, PT, R10, 0x7ffffe80, PT ;  /* 0x7ffffe800a00780c */ /* 0x000fe20003f66070 */
[----:B------:R-:W-:-:S04]  /*4b90*/  IMAD R10, R162, 0x78, RZ ;  /* 0x00000078a20a7824 */ /* 0x000fc800078e02ff */
[----:B0-----:R-:W-:-:S04]  /*4ba0*/  IMAD.WIDE R88, R10, 0x2, R160 ;  /* 0x000000020a587825 */ /* 0x001fc800078e02a0 */
[--C-:B-1----:R-:W-:Y:S01]  /*4bb0*/  IMAD.WIDE R86, R10, 0x2, R158.reuse ;  /* 0x000000020a567825 */ /* 0x102fe200078e029e */
[----:B------:R3:W-:Y:S04]  /*4bc0*/  STL.64 [R1+0xa88], R78 ;  /* 0x000a884e01007387 */ /* 0x0007e80000100a00 */
[----:B------:R-:W2:Y:S04]  /*4bd0*/  @!P1 LDG.E.U16 R84, desc[UR6][R86.64] ;  /* 0x0000000656549981 */ /* 0x000ea8000c1e1500 */
[----:B------:R-:W2:Y:S01]  /*4be0*/  @!P1 LDG.E.U16 R85, desc[UR6][R88.64] ;  /* 0x0000000658559981 */ /* 0x000ea2000c1e1500 */
[----:B---3--:R-:W-:-:S03]  /*4bf0*/  IMAD.WIDE R78, R7, 0x2, R158 ;  /* 0x00000002074e7825 */ /* 0x008fc600078e029e */
[----:B----4-:R-:W-:Y:S04]  /*4c00*/  STL [R1+0x4c], R12 ;  /* 0x00004c0c01007387 */ /* 0x010fe80000100800 */
[----:B------:R-:W-:Y:S04]  /*4c10*/  STL [R1+0x50], R82 ;  /* 0x0000505201007387 */ /* 0x000fe80000100800 */
[----:B------:R0:W-:Y:S04]  /*4c20*/  STL [R1+0x54], R83 ;  /* 0x0000545301007387 */ /* 0x0001e80000100800 */
[----:B------:R-:W3:Y:S01]  /*4c30*/  @!P3 LDG.E.U16 R74, desc[UR6][R78.64] ;  /* 0x000000064e4ab981 */ /* 0x000ee2000c1e1500 */
[----:B0-----:R-:W-:-:S05]  /*4c40*/  IMAD.WIDE R82, R7, 0x2, R160 ;  /* 0x0000000207527825 */ /* 0x001fca00078e02a0 */
[----:B------:R0:W4:Y:S01]  /*4c50*/  @!P3 LDG.E.U16 R75, desc[UR6][R82.64] ;  /* 0x00000006524bb981 */ /* 0x000122000c1e1500 */
[----:B------:R-:W-:-:S03]  /*4c60*/  VIADD R10, R4, 0xffffff67 ;  /* 0xffffff67040a7836 */ /* 0x000fc60000000000 */
[----:B------:R1:W-:Y:S01]  /*4c70*/  STL.64 [R1+0xa10], R88 ;  /* 0x000a105801007387 */ /* 0x0003e20000100a00 */
[----:B------:R-:W-:Y:S01]  /*4c80*/  VIADD R12, R4, 0xffffff6f ;  /* 0xffffff6f040c7836 */ /* 0x000fe20000000000 */
[----:B------:R-:W-:Y:S02]  /*4c90*/  ISETP.GE.U32.AND P3, PT, R10, 0x7ffffe68, PT ;  /* 0x7ffffe680a00780c */ /* 0x000fe40003f66070 */
[----:B------:R0:W-:Y:S01]  /*4ca0*/  STL.64 [R1+0xa08], R86 ;  /* 0x000a085601007387 */ /* 0x0001e20000100a00 */
[----:B------:R-:W-:Y:S01]  /*4cb0*/  IMAD R10, R162, 0x88, RZ ;  /* 0x00000088a20a7824 */ /* 0x000fe200078e02ff */
[----:B------:R-:W-:Y:S02]  /*4cc0*/  ISETP.GE.U32.AND P1, PT, R12, 0x7ffffe70, PT ;  /* 0x7ffffe700c00780c */ /* 0x000fe40003f26070 */
[----:B-1----:R-:W4:Y:S04]  /*4cd0*/  LDL.LU.64 R88, [R1+0x2600] ;  /* 0x0026000001587983 */ /* 0x002f280000300a00 */
[----:B0-----:R-:W4:Y:S04]  /*4ce0*/  LDL.LU.64 R86, [R1+0x25f8] ;  /* 0x0025f80001567983 */ /* 0x001f280000300a00 */
[----:B------:R0:W-:Y:S04]  /*4cf0*/  STL.64 [R1+0x990], R82 ;  /* 0x0009905201007387 */ /* 0x0001e80000100a00 */
[----:B------:R1:W-:Y:S01]  /*4d00*/  STL.64 [R1+0x988], R78 ;  /* 0x0009884e01007387 */ /* 0x0003e20000100a00 */
[----:B------:R-:W-:-:S02]  /*4d10*/  IMAD R7, R162, 0x90, RZ ;  /* 0x00000090a2077824 */ /* 0x000fc400078e02ff */
[----:B0-----:R-:W-:-:S04]  /*4d20*/  IMAD.WIDE R82, R10, 0x2, R158 ;  /* 0x000000020a527825 */ /* 0x001fc800078e029e */
[--C-:B-1----:R-:W-:Y:S01]  /*4d30*/  IMAD.WIDE R78, R7, 0x2, R160.reuse ;  /* 0x00000002074e7825 */ /* 0x102fe200078e02a0 */
[----:B------:R-:W4:Y:S04]  /*4d40*/  @!P0 LDG.E.U16 R136, desc[UR6][R82.64] ;  /* 0x0000000652888981 */ /* 0x000f28000c1e1500 */
[----:B------:R0:W4:Y:S04]  /*4d50*/  @!P1 LDG.E.U16 R71, desc[UR6][R78.64] ;  /* 0x000000064e479981 */ /* 0x000128000c1e1500 */
[----:B--2---:R-:W-:Y:S04]  /*4d60*/  STL [R1+0x3c], R84 ;  /* 0x00003c5401007387 */ /* 0x004fe80000100800 */
[----:B------:R1:W-:Y:S02]  /*4d70*/  STL [R1+0x48], R85 ;  /* 0x0000485501007387 */ /* 0x0003e40000100800 */
[----:B-1----:R-:W-:-:S05]  /*4d80*/  IMAD.WIDE R84, R10, 0x2, R160 ;  /* 0x000000020a547825 */ /* 0x002fca00078e02a0 */
[----:B------:R-:W-:Y:S04]  /*4d90*/  STL.64 [R1+0x910], R84 ;  /* 0x0009105401007387 */ /* 0x000fe80000100a00 */
[----:B---3--:R-:W-:Y:S04]  /*4da0*/  STL [R1+0x34], R74 ;  /* 0x0000344a01007387 */ /* 0x008fe80000100800 */
[----:B------:R-:W2:Y:S04]  /*4db0*/  @!P0 LDG.E.U16 R137, desc[UR6][R84.64] ;  /* 0x0000000654898981 */ /* 0x000ea8000c1e1500 */
[----:B----4-:R1:W-:Y:S02]  /*4dc0*/  STL [R1+0x38], R75 ;  /* 0x0000384b01007387 */ /* 0x0103e40000100800 */
[----:B-1----:R-:W-:-:S05]  /*4dd0*/  IMAD.WIDE R74, R7, 0x2, R158 ;  /* 0x00000002074a7825 */ /* 0x002fca00078e029e */
[----:B------:R1:W3:Y:S01]  /*4de0*/  @!P1 LDG.E.U16 R70, desc[UR6][R74.64] ;  /* 0x000000064a469981 */ /* 0x0002e2000c1e1500 */
[C---:B------:R-:W-:Y:S02]  /*4df0*/  VIADD R10, R4.reuse, 0xffffff57 ;  /* 0xffffff57040a7836 */ /* 0x040fe40000000000 */
[----:B------:R-:W-:Y:S01]  /*4e00*/  VIADD R12, R4, 0xffffff5f ;  /* 0xffffff5f040c7836 */ /* 0x000fe20000000000 */
[----:B------:R4:W-:Y:S02]  /*4e10*/  STL.64 [R1+0x908], R82 ;  /* 0x0009085201007387 */ /* 0x0009e40000100a00 */
[----:B------:R-:W-:Y:S01]  /*4e20*/  ISETP.GE.U32.AND P1, PT, R10, 0x7ffffe58, PT ;  /* 0x7ffffe580a00780c */ /* 0x000fe20003f26070 */
[----:B------:R-:W-:Y:S01]  /*4e30*/  IMAD R10, R162, 0x98, RZ ;  /* 0x00000098a20a7824 */ /* 0x000fe200078e02ff */
[----:B------:R-:W3:Y:S01]  /*4e40*/  LDL.LU.64 R84, [R1+0x25f0] ;  /* 0x0025f00001547983 */ /* 0x000ee20000300a00 */
[----:B------:R-:W-:Y:S01]  /*4e50*/  ISETP.GE.U32.AND P0, PT, R12, 0x7ffffe60, PT ;  /* 0x7ffffe600c00780c */ /* 0x000fe20003f06070 */
[----:B------:R-:W-:-:S02]  /*4e60*/  IMAD R7, R162, 0xa0, RZ ;  /* 0x000000a0a2077824 */ /* 0x000fc400078e02ff */
[----:B----4-:R-:W4:Y:S04]  /*4e70*/  LDL.LU.64 R82, [R1+0x25e8] ;  /* 0x0025e80001527983 */ /* 0x010f280000300a00 */
[----:B------:R0:W-:Y:S04]  /*4e80*/  STL.64 [R1+0x890], R78 ;  /* 0x0008904e01007387 */ /* 0x0001e80000100a00 */
[----:B------:R1:W-:Y:S04]  /*4e90*/  STL.64 [R1+0x888], R74 ;  /* 0x0008884a01007387 */ /* 0x0003e80000100a00 */
[----:B------:R-:W-:Y:S01]  /*4ea0*/  STL [R1+0x24], R136 ;  /* 0x0000248801007387 */ /* 0x000fe20000100800 */
[----:B0-----:R-:W-:-:S04]  /*4eb0*/  IMAD.WIDE R78, R10, 0x2, R160 ;  /* 0x000000020a4e7825 */ /* 0x001fc800078e02a0 */
[----:B-1----:R-:W-:-:S05]  /*4ec0*/  IMAD.WIDE R74, R7, 0x2, R160 ;  /* 0x00000002074a7825 */ /* 0x002fca00078e02a0 */
[----:B------:R-:W4:Y:S04]  /*4ed0*/  @!P0 LDG.E.U16 R155, desc[UR6][R74.64] ;  /* 0x000000064a9b8981 */ /* 0x000f28000c1e1500 */
[----:B--2---:R0:W-:Y:S04]  /*4ee0*/  STL [R1+0x28], R137 ;  /* 0x0000288901007387 */ /* 0x0041e80000100800 */
[----:B------:R-:W-:Y:S01]  /*4ef0*/  STL.64 [R1+0x810], R78 ;  /* 0x0008104e01007387 */ /* 0x000fe20000100a00 */
[----:B0-----:R-:W-:-:S05]  /*4f00*/  IMAD.WIDE R136, R10, 0x2, R158 ;  /* 0x000000020a887825 */ /* 0x001fca00078e029e */
[----:B------:R0:W2:Y:S04]  /*4f10*/  @!P3 LDG.E.U16 R156, desc[UR6][R136.64] ;  /* 0x00000006889cb981 */ /* 0x0000a8000c1e1500 */
[----:B---3--:R-:W-:Y:S04]  /*4f20*/  STL [R1+0x1c], R70 ;  /* 0x00001c4601007387 */ /* 0x008fe80000100800 */
[----:B------:R1:W-:Y:S02]  /*4f30*/  STL [R1+0x20], R71 ;  /* 0x0000204701007387 */ /* 0x0003e40000100800 */
[----:B-1----:R-:W-:-:S05]  /*4f40*/  IMAD.WIDE R70, R7, 0x2, R158 ;  /* 0x0000000207467825 */ /* 0x002fca00078e029e */
[----:B------:R1:W3:Y:S01]  /*4f50*/  @!P0 LDG.E.U16 R154, desc[UR6][R70.64] ;  /* 0x00000006469a8981 */ /* 0x0002e2000c1e1500 */
[C---:B------:R-:W-:Y:S01]  /*4f60*/  VIADD R10, R4.reuse, 0xffffff47 ;  /* 0xffffff47040a7836 */ /* 0x040fe20000000000 */
[----:B------:R-:W-:Y:S01]  /*4f70*/  PRMT R13, RZ, 0x7610, R13 ;  /* 0x00007610ff0d7816 */ /* 0x000fe2000000000d */
[----:B------:R-:W-:Y:S01]  /*4f80*/  VIADD R12, R4, 0xffffff4f ;  /* 0xffffff4f040c7836 */ /* 0x000fe20000000000 */
[----:B------:R0:W-:Y:S02]  /*4f90*/  STL.64 [R1+0x808], R136 ;  /* 0x0008088801007387 */ /* 0x0001e40000100a00 */
[----:B------:R-:W-:Y:S01]  /*4fa0*/  ISETP.GE.U32.AND P0, PT, R10, 0x7ffffe48, PT ;  /* 0x7ffffe480a00780c */ /* 0x000fe20003f06070 */
[----:B------:R-:W-:Y:S01]  /*4fb0*/  IMAD R10, R162, 0xa8, RZ ;  /* 0x000000a8a20a7824 */ /* 0x000fe200078e02ff */
[----:B------:R-:W3:Y:S01]  /*4fc0*/  @!P3 LDG.E.U16 R13, desc[UR6][R78.64] ;  /* 0x000000064e0db981 */ /* 0x000ee2000c1e1500 */
[----:B------:R-:W-:Y:S01]  /*4fd0*/  ISETP.GE.U32.AND P3, PT, R12, 0x7ffffe50, PT ;  /* 0x7ffffe500c00780c */ /* 0x000fe20003f66070 */
[----:B------:R-:W-:-:S02]  /*4fe0*/  IMAD R7, R162, 0xb0, RZ ;  /* 0x000000b0a2077824 */ /* 0x000fc400078e02ff */
[----:B------:R-:W3:Y:S04]  /*4ff0*/  LDL.LU.64 R78, [R1+0x25e0] ;  /* 0x0025e000014e7983 */ /* 0x000ee80000300a00 */
[----:B------:R1:W-:Y:S01]  /*5000*/  STL.64 [R1+0x790], R74 ;  /* 0x0007904a01007387 */ /* 0x0003e20000100a00 */
[----:B0-----:R-:W-:-:S05]  /*5010*/  IMAD.WIDE R136, R7, 0x2, R158 ;  /* 0x0000000207887825 */ /* 0x001fca00078e029e */
[----:B------:R-:W3:Y:S01]  /*5020*/  @!P3 LDG.E.U16 R150, desc[UR6][R136.64] ;  /* 0x000000068896b981 */ /* 0x000ee2000c1e1500 */
[----:B-1----:R-:W-:-:S05]  /*5030*/  IMAD.WIDE R74, R10, 0x2, R160 ;  /* 0x000000020a4a7825 */ /* 0x002fca00078e02a0 */
[----:B------:R-:W3:Y:S04]  /*5040*/  @!P1 LDG.E.U16 R153, desc[UR6][R74.64] ;  /* 0x000000064a999981 */ /* 0x000ee8000c1e1500 */
[----:B--2---:R-:W-:Y:S04]  /*5050*/  STL [R1+0x250c], R156 ;  /* 0x00250c9c01007387 */ /* 0x004fe80000100800 */
[----:B------:R0:W-:Y:S04]  /*5060*/  STL.64 [R1+0x788], R70 ;  /* 0x0007884601007387 */ /* 0x0001e80000100a00 */
[----:B----4-:R-:W-:Y:S01]  /*5070*/  STL [R1+0x2510], R155 ;  /* 0x0025109b01007387 */ /* 0x010fe20000100800 */
[----:B0-----:R-:W-:-:S05]  /*5080*/  IMAD.WIDE R70, R10, 0x2, R158 ;  /* 0x000000020a467825 */ /* 0x001fca00078e029e */
[----:B------:R-:W2:Y:S04]  /*5090*/  @!P1 LDG.E.U16 R152, desc[UR6][R70.64] ;  /* 0x0000000646989981 */ /* 0x000ea8000c1e1500 */
[----:B---3--:R0:W-:Y:S02]  /*50a0*/  STL [R1+0x2514], R154 ;  /* 0x0025149a01007387 */ /* 0x0081e40000100800 */
[----:B0-----:R-:W-:-:S05]  /*50b0*/  IMAD.WIDE R154, R7, 0x2, R160 ;  /* 0x00000002079a7825 */ /* 0x001fca00078e02a0 */
[----:B------:R0:W3:Y:S01]  /*50c0*/  @!P3 LDG.E.U16 R151, desc[UR6][R154.64] ;  /* 0x000000069a97b981 */ /* 0x0000e2000c1e1500 */
[C---:B------:R-:W-:Y:S02]  /*50d0*/  VIADD R10, R4.reuse, 0xffffff37 ;  /* 0xffffff37040a7836 */ /* 0x040fe40000000000 */
[----:B------:R-:W-:Y:S01]  /*50e0*/  VIADD R12, R4, 0xffffff3f ;  /* 0xffffff3f040c7836 */ /* 0x000fe20000000000 */
[----:B------:R1:W-:Y:S02]  /*50f0*/  STL.64 [R1+0x710], R74 ;  /* 0x0007104a01007387 */ /* 0x0003e40000100a00 */
[----:B------:R-:W-:Y:S02]  /*5100*/  ISETP.GE.U32.AND P3, PT, R10, 0x7ffffe38, PT ;  /* 0x7ffffe380a00780c */ /* 0x000fe40003f66070 */
[----:B------:R4:W-:Y:S01]  /*5110*/  STL.64 [R1+0x708], R70 ;  /* 0x0007084601007387 */ /* 0x0009e20000100a00 */
[----:B------:R-:W-:Y:S01]  /*5120*/  ISETP.GE.U32.AND P1, PT, R12, 0x7ffffe40, PT ;  /* 0x7ffffe400c00780c */ /* 0x000fe20003f26070 */
[----:B------:R-:W-:-:S02]  /*5130*/  IMAD R10, R162, 0xb8, RZ ;  /* 0x000000b8a20a7824 */ /* 0x000fc400078e02ff */
[----:B-1----:R-:W3:Y:S01]  /*5140*/  LDL.LU.64 R74, [R1+0x25d8] ;  /* 0x0025d800014a7983 */ /* 0x002ee20000300a00 */
[----:B------:R-:W-:-:S03]  /*5150*/  IMAD R7, R162, 0xc0, RZ ;  /* 0x000000c0a2077824 */ /* 0x000fc600078e02ff */
[----:B------:R-:W-:Y:S04]  /*5160*/  STL [R1+0x2518], R153 ;  /* 0x0025189901007387 */ /* 0x000fe80000100800 */
[----:B------:R0:W-:Y:S04]  /*5170*/  STL.64 [R1+0x690], R154 ;  /* 0x0006909a01007387 */ /* 0x0001e80000100a00 */
[----:B----4-:R-:W4:Y:S04]  /*5180*/  LDL.LU.64 R70, [R1+0x25d0] ;  /* 0x0025d00001467983 */ /* 0x010f280000300a00 */
[----:B------:R1:W-:Y:S04]  /*5190*/  STL.64 [R1+0x688], R136 ;  /* 0x0006888801007387 */ /* 0x0003e80000100a00 */
[----:B------:R-:W-:Y:S01]  /*51a0*/  STL [R1+0x18], R13 ;  /* 0x0000180d01007387 */ /* 0x000fe20000100800 */
[----:B0-----:R-:W-:-:S05]  /*51b0*/  IMAD.WIDE R154, R7, 0x2, R160 ;  /* 0x00000002079a7825 */ /* 0x001fca00078e02a0 */
[----:B------:R-:W4:Y:S01]  /*51c0*/  @!P1 LDG.E.U16 R139, desc[UR6][R154.64] ;  /* 0x000000069a8b9981 */ /* 0x000f22000c1e1500 */
[----:B-1----:R-:W-:-:S05]  /*51d0*/  IMAD.WIDE R136, R10, 0x2, R160 ;  /* 0x000000020a887825 */ /* 0x002fca00078e02a0 */
[----:B------:R-:W4:Y:S04]  /*51e0*/  @!P0 LDG.E.U16 R149, desc[UR6][R136.64] ;  /* 0x0000000688958981 */ /* 0x000f28000c1e1500 */
[----:B--2---:R0:W-:Y:S02]  /*51f0*/  STL [R1+0x251c], R152 ;  /* 0x00251c9801007387 */ /* 0x0041e40000100800 */
[----:B0-----:R-:W-:-:S05]  /*5200*/  IMAD.WIDE R152, R7, 0x2, R158 ;  /* 0x0000000207987825 */ /* 0x001fca00078e029e */
[----:B------:R-:W2:Y:S04]  /*5210*/  @!P1 LDG.E.U16 R138, desc[UR6][R152.64] ;  /* 0x00000006988a9981 */ /* 0x000ea8000c1e1500 */
[----:B---3--:R-:W-:Y:S04]  /*5220*/  STL [R1+0x2520], R151 ;  /* 0x0025209701007387 */ /* 0x008fe80000100800 */
[----:B------:R0:W-:Y:S02]  /*5230*/  STL [R1+0x2524], R150 ;  /* 0x0025249601007387 */ /* 0x0001e40000100800 */
[----:B0-----:R-:W-:-:S05]  /*5240*/  IMAD.WIDE R150, R10, 0x2, R158 ;  /* 0x000000020a967825 */ /* 0x001fca00078e029e */
[----:B------:R-:W3:Y:S01]  /*5250*/  @!P0 LDG.E.U16 R140, desc[UR6][R150.64] ;  /* 0x00000006968c8981 */ /* 0x000ee2000c1e1500 */
[----:B------:R-:W-:-:S03]  /*5260*/  VIADD R10, R4, 0xffffff27 ;  /* 0xffffff27040a7836 */ /* 0x000fc60000000000 */
[----:B------:R0:W-:Y:S04]  /*5270*/  STL.64 [R1+0x610], R136 ;  /* 0x0006108801007387 */ /* 0x0001e80000100a00 */
[----:B------:R-:W-:Y:S01]  /*5280*/  STL.64 [R1+0x608], R150 ;  /* 0x0006089601007387 */ /* 0x000fe20000100a00 */
[----:B------:R-:W-:Y:S01]  /*5290*/  ISETP.GE.U32.AND P1, PT, R10, 0x7ffffe28, PT ;  /* 0x7ffffe280a00780c */ /* 0x000fe20003f26070 */
[----:B------:R-:W-:Y:S02]  /*52a0*/  IMAD R10, R162, 0xc8, RZ ;  /* 0x000000c8a20a7824 */ /* 0x000fe400078e02ff */
[----:B0-----:R-:W2:Y:S04]  /*52b0*/  LDL.LU.64 R136, [R1+0x25c8] ;  /* 0x0025c80001887983 */ /* 0x001ea80000300a00 */
[----:B----4-:R-:W-:Y:S04]  /*52c0*/  STL [R1+0x2528], R149 ;  /* 0x0025289501007387 */ /* 0x010fe80000100800 */
[----:B------:R-:W-:Y:S04]  /*52d0*/  STL.64 [R1+0x590], R154 ;  /* 0x0005909a01007387 */ /* 0x000fe80000100a00 */
[----:B------:R-:W-:Y:S04]  /*52e0*/  STL.64 [R1+0x588], R152 ;  /* 0x0005889801007387 */ /* 0x000fe80000100a00 */
[----:B---3--:R-:W-:Y:S04]  /*52f0*/  STL [R1+0x252c], R140 ;  /* 0x00252c8c01007387 */ /* 0x008fe80000100800 */
[----:B------:R-:W-:Y:S04]  /*5300*/  STL [R1+0x2530], R139 ;  /* 0x0025308b01007387 */ /* 0x000fe80000100800 */
[----:B--2---:R0:W-:Y:S02]  /*5310*/  STL [R1+0x2534], R138 ;  /* 0x0025348a01007387 */ /* 0x0041e40000100800 */
[----:B0-----:R-:W-:-:S05]  /*5320*/  IMAD.WIDE R138, R10, 0x2, R160 ;  /* 0x000000020a8a7825 */ /* 0x001fca00078e02a0 */
[----:B------:R-:W2:Y:S01]  /*5330*/  @!P3 LDG.E.U16 R81, desc[UR6][R138.64] ;  /* 0x000000068a51b981 */ /* 0x000ea2000c1e1500 */
[----:B------:R-:W-:-:S05]  /*5340*/  VIADD R12, R4, 0xffffff2f ;  /* 0xffffff2f040c7836 */ /* 0x000fca0000000000 */
[----:B------:R-:W-:Y:S01]  /*5350*/  ISETP.GE.U32.AND P0, PT, R12, 0x7ffffe30, PT ;  /* 0x7ffffe300c00780c */ /* 0x000fe20003f06070 */
[----:B------:R-:W-:Y:S02]  /*5360*/  IMAD R7, R162, 0xd0, RZ ;  /* 0x000000d0a2077824 */ /* 0x000fe400078e02ff */
[----:B------:R-:W-:-:S04]  /*5370*/  IMAD.WIDE R154, R10, 0x2, R158 ;  /* 0x000000020a9a7825 */ /* 0x000fc800078e029e */
[C---:B------:R-:W-:Y:S01]  /*5380*/  IMAD.WIDE R152, R7.reuse, 0x2, R160 ;  /* 0x0000000207987825 */ /* 0x040fe200078e02a0 */
[----:B------:R0:W3:Y:S03]  /*5390*/  @!P3 LDG.E.U16 R80, desc[UR6][R154.64] ;  /* 0x000000069a50b981 */ /* 0x0000e6000c1e1500 */
[----:B------:R-:W-:Y:S02]  /*53a0*/  IMAD.WIDE R150, R7, 0x2, R158 ;  /* 0x0000000207967825 */ /* 0x000fe400078e029e */
[----:B------:R1:W4:Y:S02]  /*53b0*/  @!P0 LDG.E.U16 R77, desc[UR6][R152.64] ;  /* 0x00000006984d8981 */ /* 0x000324000c1e1500 */
[C---:B------:R-:W-:Y:S02]  /*53c0*/  VIADD R10, R4.reuse, 0xffffff17 ;  /* 0xffffff17040a7836 */ /* 0x040fe40000000000 */
[----:B------:R-:W-:Y:S01]  /*53d0*/  VIADD R12, R4, 0xffffff1f ;  /* 0xffffff1f040c7836 */ /* 0x000fe20000000000 */
[----:B------:R0:W3:Y:S02]  /*53e0*/  @!P0 LDG.E.U16 R76, desc[UR6][R150.64] ;  /* 0x00000006964c8981 */ /* 0x0000e4000c1e1500 */
[----:B------:R-:W-:Y:S01]  /*53f0*/  ISETP.GE.U32.AND P0, PT, R10, 0x7ffffe18, PT ;  /* 0x7ffffe180a00780c */ /* 0x000fe20003f06070 */
[----:B------:R-:W-:Y:S01]  /*5400*/  IMAD R10, R162, 0xd8, RZ ;  /* 0x000000d8a20a7824 */ /* 0x000fe200078e02ff */
[----:B------:R-:W-:Y:S01]  /*5410*/  ISETP.GE.U32.AND P3, PT, R12, 0x7ffffe20, PT ;  /* 0x7ffffe200c00780c */ /* 0x000fe20003f66070 */
[----:B------:R-:W-:Y:S01]  /*5420*/  STL.64 [R1+0x510], R138 ;  /* 0x0005108a01007387 */ /* 0x000fe20000100a00 */
[----:B------:R-:W-:-:S03]  /*5430*/  IMAD R7, R162, 0xe0, RZ ;  /* 0x000000e0a2077824 */ /* 0x000fc600078e02ff */
[----:B------:R0:W-:Y:S02]  /*5440*/  STL.64 [R1+0x508], R154 ;  /* 0x0005089a01007387 */ /* 0x0001e40000100a00 */
[----:B0-----:R-:W-:-:S05]  /*5450*/  IMAD.WIDE R154, R10, 0x2, R160 ;  /* 0x000000020a9a7825 */ /* 0x001fca00078e02a0 */
[----:B------:R-:W4:Y:S04]  /*5460*/  @!P1 LDG.E.U16 R73, desc[UR6][R154.64] ;  /* 0x000000069a499981 */ /* 0x000f28000c1e1500 */
[----:B--2---:R-:W-:Y:S04]  /*5470*/  STL [R1+0x2538], R81 ;  /* 0x0025385101007387 */ /* 0x004fe80000100800 */
[----:B------:R1:W-:Y:S04]  /*5480*/  STL.64 [R1+0x490], R152 ;  /* 0x0004909801007387 */ /* 0x0003e80000100a00 */
[----:B------:R0:W-:Y:S01]  /*5490*/  STL.64 [R1+0x488], R150 ;  /* 0x0004889601007387 */ /* 0x0001e20000100a00 */
[----:B-1----:R-:W-:-:S04]  /*54a0*/  IMAD.WIDE R152, R10, 0x2, R158 ;  /* 0x000000020a987825 */ /* 0x002fc800078e029e */
[C---:B0-----:R-:W-:Y:S01]  /*54b0*/  IMAD.WIDE R150, R7.reuse, 0x2, R160 ;  /* 0x0000000207967825 */ /* 0x041fe200078e02a0 */
[----:B------:R0:W2:Y:S04]  /*54c0*/  @!P1 LDG.E.U16 R22, desc[UR6][R152.64] ;  /* 0x0000000698169981 */ /* 0x0000a8000c1e1500 */
[----:B------:R1:W2:Y:S01]  /*54d0*/  @!P3 LDG.E.U16 R19, desc[UR6][R150.64] ;  /* 0x000000069613b981 */ /* 0x0002a2000c1e1500 */
[C---:B------:R-:W-:Y:S02]  /*54e0*/  VIADD R12, R4.reuse, 0xffffff0f ;  /* 0xffffff0f040c7836 */ /* 0x040fe40000000000 */
[----:B------:R-:W-:Y:S01]  /*54f0*/  IMAD.WIDE R138, R7, 0x2, R158 ;  /* 0x00000002078a7825 */ /* 0x000fe200078e029e */
[----:B---3--:R-:W-:Y:S03]  /*5500*/  STL [R1+0x253c], R80 ;  /* 0x00253c5001007387 */ /* 0x008fe60000100800 */
[----:B------:R-:W-:Y:S01]  /*5510*/  VIADD R10, R4, 0xffffff07 ;  /* 0xffffff07040a7836 */ /* 0x000fe20000000000 */
[----:B------:R-:W-:Y:S01]  /*5520*/  STL.64 [R1+0x2598], R80 ;  /* 0x0025985001007387 */ /* 0x000fe20000100a00 */
[----:B------:R-:W-:-:S03]  /*5530*/  ISETP.GE.U32.AND P1, PT, R12, 0x7ffffe10, PT ;  /* 0x7ffffe100c00780c */ /* 0x000fc60003f26070 */
[----:B------:R3:W-:Y:S01]  /*5540*/  STL.64 [R1+0x25b8], R80 ;  /* 0x0025b85001007387 */ /* 0x0007e20000100a00 */
[----:B------:R-:W-:-:S03]  /*5550*/  IMAD R13, R162, 0xe8, RZ ;  /* 0x000000e8a20d7824 */ /* 0x000fc600078e02ff */
[----:B----4-:R-:W-:Y:S04]  /*5560*/  STL [R1+0x2540], R77 ;  /* 0x0025404d01007387 */ /* 0x010fe80000100800 */
[----:B------:R-:W-:Y:S04]  /*5570*/  STL [R1+0x2544], R76 ;  /* 0x0025444c01007387 */ /* 0x000fe80000100800 */
[----:B------:R-:W-:Y:S01]  /*5580*/  STL.64 [R1+0x2588], R76 ;  /* 0x0025884c01007387 */ /* 0x000fe20000100a00 */
[----:B------:R-:W-:-:S03]  /*5590*/  IMAD R12, R162, 0xf0, RZ ;  /* 0x000000f0a20c7824 */ /* 0x000fc600078e02ff */
[----:B------:R-:W-:Y:S04]  /*55a0*/  STL.64 [R1+0x25a8], R76 ;  /* 0x0025a84c01007387 */ /* 0x000fe80000100a00 */
[----:B------:R4:W2:Y:S01]  /*55b0*/  @!P3 LDG.E.U16 R18, desc[UR6][R138.64] ;  /* 0x000000068a12b981 */ /* 0x0008a2000c1e1500 */
[----:B------:R-:W-:Y:S02]  /*55c0*/  ISETP.GE.U32.AND P3, PT, R10, 0x7ffffe08, PT ;  /* 0x7ffffe080a00780c */ /* 0x000fe40003f66070 */
[----:B------:R-:W-:Y:S01]  /*55d0*/  PRMT R10, RZ, 0x7610, R10 ;  /* 0x00007610ff0a7816 */ /* 0x000fe2000000000a */
[----:B------:R-:W-:Y:S01]  /*55e0*/  STL.64 [R1+0x410], R154 ;  /* 0x0004109a01007387 */ /* 0x000fe20000100a00 */
[----:B------:R-:W-:-:S03]  /*55f0*/  PRMT R7, RZ, 0x7610, R7 ;  /* 0x00007610ff077816 */ /* 0x000fc60000000007 */
[----:B------:R0:W-:Y:S01]  /*5600*/  STL.64 [R1+0x408], R152 ;  /* 0x0004089801007387 */ /* 0x0001e20000100a00 */
[----:B---3--:R-:W-:-:S03]  /*5610*/  PRMT R80, RZ, 0x7610, R80 ;  /* 0x00007610ff507816 */ /* 0x008fc60000000050 */
[----:B------:R-:W-:Y:S04]  /*5620*/  STL [R1+0x2548], R73 ;  /* 0x0025484901007387 */ /* 0x000fe80000100800 */
[----:B------:R1:W-:Y:S01]  /*5630*/  STL.64 [R1+0x390], R150 ;  /* 0x0003909601007387 */ /* 0x0003e20000100a00 */
[----:B0-----:R-:W-:-:S03]  /*5640*/  IMAD.WIDE R152, R13, 0x2, R160 ;  /* 0x000000020d987825 */ /* 0x001fc600078e02a0 */
[----:B------:R4:W-:Y:S04]  /*5650*/  STL.64 [R1+0x388], R138 ;  /* 0x0003888a01007387 */ /* 0x0009e80000100a00 */
[----:B------:R-:W3:Y:S01]  /*5660*/  @!P0 LDG.E.U16 R10, desc[UR6][R152.64] ;  /* 0x00000006980a8981 */ /* 0x000ee2000c1e1500 */
[----:B-1----:R-:W-:-:S04]  /*5670*/  IMAD.WIDE R150, R13, 0x2, R158 ;  /* 0x000000020d967825 */ /* 0x002fc800078e029e */
[C---:B----4-:R-:W-:Y:S01]  /*5680*/  IMAD.WIDE R138, R12.reuse, 0x2, R160 ;  /* 0x000000020c8a7825 */ /* 0x050fe200078e02a0 */
[----:B------:R-:W4:Y:S03]  /*5690*/  @!P0 LDG.E.U16 R7, desc[UR6][R150.64] ;  /* 0x0000000696078981 */ /* 0x000f26000c1e1500 */
[----:B------:R-:W-:Y:S01]  /*56a0*/  IMAD.WIDE R76, R12, 0x2, R158 ;  /* 0x000000020c4c7825 */ /* 0x000fe200078e029e */
[----:B------:R0:W4:Y:S04]  /*56b0*/  @!P1 LDG.E.U16 R80, desc[UR6][R138.64] ;  /* 0x000000068a509981 */ /* 0x000128000c1e1500 */
[----:B--2---:R-:W-:Y:S04]  /*56c0*/  STL [R1+0x254c], R22 ;  /* 0x00254c1601007387 */ /* 0x004fe80000100800 */
[----:B------:R1:W-:Y:S02]  /*56d0*/  STL [R1+0x2550], R19 ;  /* 0x0025501301007387 */ /* 0x0003e40000100800 */
[----:B-1----:R-:W-:-:S06]  /*56e0*/  PRMT R19, RZ, 0x7610, R19 ;  /* 0x00007610ff137816 */ /* 0x002fcc0000000013 */
[----:B------:R1:W2:Y:S01]  /*56f0*/  @!P1 LDG.E.U16 R19, desc[UR6][R76.64] ;  /* 0x000000064c139981 */ /* 0x0002a2000c1e1500 */
[----:B------:R-:W-:Y:S02]  /*5700*/  IMAD.MOV.U32 R156, RZ, RZ, R14 ;  /* 0x000000ffff9c7224 */ /* 0x000fe400078e000e */
[C---:B------:R-:W-:Y:S02]  /*5710*/  VIADD R13, R4.reuse, 0xffffffee ;  /* 0xffffffee040d7836 */ /* 0x040fe40000000000 */
[----:B------:R-:W-:-:S03]  /*5720*/  VIADD R14, R4, 0xfffffff6 ;  /* 0xfffffff6040e7836 */ /* 0x000fc60000000000 */
[----:B------:R-:W-:Y:S01]  /*5730*/  ISETP.GE.U32.AND P1, PT, R13, 0x7ffffeef, PT ;  /* 0x7ffffeef0d00780c */ /* 0x000fe20003f26070 */
[----:B------:R-:W-:Y:S01]  /*5740*/  IMAD R13, R162, 0xf8, RZ ;  /* 0x000000f8a20d7824 */ /* 0x000fe200078e02ff */
[----:B------:R-:W-:Y:S01]  /*5750*/  ISETP.GE.U32.AND P0, PT, R14, 0x7ffffef7, PT ;  /* 0x7ffffef70e00780c */ /* 0x000fe20003f06070 */
[----:B------:R-:W-:Y:S01]  /*5760*/  IMAD R12, R162, 0x9, RZ ;  /* 0x00000009a20c7824 */ /* 0x000fe200078e02ff */
[----:B------:R-:W-:Y:S04]  /*5770*/  STL [R1+0x2554], R18 ;  /* 0x0025541201007387 */ /* 0x000fe80000100800 */
[----:B------:R-:W-:Y:S04]  /*5780*/  STL.64 [R1+0x310], R152 ;  /* 0x0003109801007387 */ /* 0x000fe80000100a00 */
[----:B------:R-:W-:Y:S01]  /*5790*/  STL.64 [R1+0x308], R150 ;  /* 0x0003089601007387 */ /* 0x000fe20000100a00 */
[----:B------:R-:W-:-:S02]  /*57a0*/  PRMT R163, RZ, 0x7610, R163 ;  /* 0x00007610ffa37816 */ /* 0x000fc400000000a3 */
[----:B------:R-:W-:Y:S02]  /*57b0*/  PRMT R6, RZ, 0x7610, R6 ;  /* 0x00007610ff067816 */ /* 0x000fe40000000006 */
[----:B------:R-:W-:Y:S01]  /*57c0*/  PRMT R3, RZ, 0x7610, R3 ;  /* 0x00007610ff037816 */ /* 0x000fe20000000003 */
[----:B---3--:R-:W-:Y:S04]  /*57d0*/  STL [R1+0x2558], R10 ;  /* 0x0025580a01007387 */ /* 0x008fe80000100800 */
[----:B------:R0:W-:Y:S04]  /*57e0*/  STL.64 [R1+0x290], R138 ;  /* 0x0002908a01007387 */ /* 0x0001e80000100a00 */
[----:B------:R1:W-:Y:S04]  /*57f0*/  STL.64 [R1+0x288], R76 ;  /* 0x0002884c01007387 */ /* 0x0003e80000100a00 */
[----:B----4-:R-:W-:Y:S01]  /*5800*/  STL [R1+0x255c], R7 ;  /* 0x00255c0701007387 */ /* 0x010fe20000100800 */
[----:B0-----:R-:W-:-:S03]  /*5810*/  IMAD.WIDE R138, R13, 0x2, R160 ;  /* 0x000000020d8a7825 */ /* 0x001fc600078e02a0 */
[----:B------:R0:W-:Y:S01]  /*5820*/  STL [R1+0x68], R80 ;  /* 0x0000685001007387 */ /* 0x0001e20000100800 */
[----:B-1----:R-:W-:-:S03]  /*5830*/  IMAD.WIDE R76, R12, 0x2, R160 ;  /* 0x000000020c4c7825 */ /* 0x002fc600078e02a0 */
[----:B------:R-:W-:Y:S04]  /*5840*/  STL.64 [R1+0x210], R138 ;  /* 0x0002108a01007387 */ /* 0x000fe80000100a00 */
[----:B------:R-:W3:Y:S01]  /*5850*/  @!P0 LDG.E.U16 R6, desc[UR6][R76.64] ;  /* 0x000000064c068981 */ /* 0x000ee2000c1e1500 */
[----:B0-----:R-:W-:-:S05]  /*5860*/  IMAD.WIDE R80, R13, 0x2, R158 ;  /* 0x000000020d507825 */ /* 0x001fca00078e029e */
[----:B------:R-:W4:Y:S04]  /*5870*/  @!P3 LDG.E.U16 R163, desc[UR6][R80.64] ;  /* 0x0000000650a3b981 */ /* 0x000f28000c1e1500 */
[----:B--2---:R0:W-:Y:S02]  /*5880*/  STL [R1+0x64], R19 ;  /* 0x0000641301007387 */ /* 0x0041e40000100800 */
[----:B0-----:R-:W-:-:S05]  /*5890*/  IMAD.WIDE R18, R12, 0x2, R158 ;  /* 0x000000020c127825 */ /* 0x001fca00078e029e */
[----:B------:R-:W2:Y:S01]  /*58a0*/  @!P0 LDG.E.U16 R3, desc[UR6][R18.64] ;  /* 0x0000000612038981 */ /* 0x000ea2000c1e1500 */
[----:B------:R-:W-:Y:S01]  /*58b0*/  PRMT R10, RZ, 0x7610, R10 ;  /* 0x00007610ff0a7816 */ /* 0x000fe2000000000a */
[C---:B------:R-:W-:Y:S02]  /*58c0*/  VIADD R14, R4.reuse, 0xffffffe6 ;  /* 0xffffffe6040e7836 */ /* 0x040fe40000000000 */
[----:B------:R-:W-:-:S03]  /*58d0*/  VIADD R13, R4, 0xffffffde ;  /* 0xffffffde040d7836 */ /* 0x000fc60000000000 */
[----:B------:R0:W2:Y:S01]  /*58e0*/  @!P3 LDG.E.U16 R10, desc[UR6][R138.64] ;  /* 0x000000068a0ab981 */ /* 0x0000a2000c1e1500 */
[----:B------:R-:W-:Y:S02]  /*58f0*/  ISETP.GE.U32.AND P3, PT, R14, 0x7ffffee7, PT ;  /* 0x7ffffee70e00780c */ /* 0x000fe40003f66070 */
[----:B------:R-:W-:Y:S01]  /*5900*/  ISETP.GE.U32.AND P0, PT, R13, 0x7ffffedf, PT ;  /* 0x7ffffedf0d00780c */ /* 0x000fe20003f06070 */
[C---:B------:R-:W-:Y:S01]  /*5910*/  IMAD R13, R162.reuse, 0x11, RZ ;  /* 0x00000011a20d7824 */ /* 0x040fe200078e02ff */
[----:B------:R1:W-:Y:S01]  /*5920*/  STL.64 [R1+0x208], R80 ;  /* 0x0002085001007387 */ /* 0x0003e20000100a00 */
[----:B------:R-:W-:Y:S01]  /*5930*/  IMAD R12, R162, 0x19, RZ ;  /* 0x00000019a20c7824 */ /* 0x000fe200078e02ff */
[----:B------:R-:W-:Y:S02]  /*5940*/  PRMT R5, RZ, 0x7610, R5 ;  /* 0x00007610ff057816 */ /* 0x000fe40000000005 */
[----:B------:R1:W-:Y:S01]  /*5950*/  STL.64 [R1+0x1100], R76 ;  /* 0x0011004c01007387 */ /* 0x0003e20000100a00 */
[----:B0-----:R-:W-:-:S03]  /*5960*/  IMAD.WIDE R138, R13, 0x2, R160 ;  /* 0x000000020d8a7825 */ /* 0x001fc600078e02a0 */
[----:B------:R0:W-:Y:S01]  /*5970*/  STL.64 [R1+0x10f8], R18 ;  /* 0x0010f81201007387 */ /* 0x0001e20000100a00 */
[----:B-1----:R-:W-:-:S03]  /*5980*/  IMAD.WIDE R80, R13, 0x2, R158 ;  /* 0x000000020d507825 */ /* 0x002fc600078e029e */
[----:B------:R-:W2:Y:S01]  /*5990*/  @!P1 LDG.E.U16 R5, desc[UR6][R138.64] ;  /* 0x000000068a059981 */ /* 0x000ea2000c1e1500 */
[----:B------:R-:W-:-:S04]  /*59a0*/  IMAD.WIDE R76, R12, 0x2, R160 ;  /* 0x000000020c4c7825 */ /* 0x000fc800078e02a0 */
[----:B0-----:R-:W-:Y:S01]  /*59b0*/  IMAD.WIDE R18, R12, 0x2, R158 ;  /* 0x000000020c127825 */ /* 0x001fe200078e029e */
[----:B------:R-:W-:Y:S01]  /*59c0*/  PRMT R8, RZ, 0x7610, R8 ;  /* 0x00007610ff087816 */ /* 0x000fe20000000008 */
[----:B------:R-:W2:Y:S02]  /*59d0*/  @!P3 LDG.E.U16 R0, desc[UR6][R76.64] ;  /* 0x000000064c00b981 */ /* 0x000ea4000c1e1500 */
[----:B------:R-:W-:Y:S02]  /*59e0*/  VIADD R13, R4, 0xffffffce ;  /* 0xffffffce040d7836 */ /* 0x000fe40000000000 */
[----:B------:R-:W2:Y:S03]  /*59f0*/  @!P3 LDG.E.U16 R11, desc[UR6][R18.64] ;  /* 0x00000006120bb981 */ /* 0x000ea6000c1e1500 */
[----:B------:R-:W-:Y:S01]  /*5a00*/  ISETP.GE.U32.AND P3, PT, R13, 0x7ffffecf, PT ;  /* 0x7ffffecf0d00780c */ /* 0x000fe20003f66070 */
[----:B------:R-:W-:Y:S01]  /*5a10*/  IMAD R13, R162, 0x21, RZ ;  /* 0x00000021a20d7824 */ /* 0x000fe200078e02ff */
[----:B------:R0:W2:Y:S04]  /*5a20*/  @!P1 LDG.E.U16 R8, desc[UR6][R80.64] ;  /* 0x0000000650089981 */ /* 0x0000a8000c1e1500 */
[----:B----4-:R-:W-:Y:S04]  /*5a30*/  STL [R1+0x2560], R163 ;  /* 0x002560a301007387 */ /* 0x010fe80000100800 */
[----:B---3--:R-:W-:Y:S04]  /*5a40*/  STL [R1+0x2564], R6 ;  /* 0x0025640601007387 */ /* 0x008fe80000100800 */
[----:B------:R-:W-:Y:S04]  /*5a50*/  STL.64 [R1+0x2590], R6 ;  /* 0x0025900601007387 */ /* 0x000fe80000100a00 */
[----:B------:R-:W-:Y:S04]  /*5a60*/  STL.64 [R1+0x25b0], R6 ;  /* 0x0025b00601007387 */ /* 0x000fe80000100a00 */
[----:B--2---:R-:W-:Y:S04]  /*5a70*/  STL [R1+0x2568], R3 ;  /* 0x0025680301007387 */ /* 0x004fe80000100800 */
[----:B------:R-:W-:Y:S04]  /*5a80*/  STL.64 [R1+0x2580], R2 ;  /* 0x0025800201007387 */ /* 0x000fe80000100a00 */
[----:B------:R-:W-:Y:S04]  /*5a90*/  STL.64 [R1+0x25a0], R2 ;  /* 0x0025a00201007387 */ /* 0x000fe80000100a00 */
[----:B------:R-:W-:Y:S04]  /*5aa0*/  STL.64 [R1+0x25c0], R2 ;  /* 0x0025c00201007387 */ /* 0x000fe80000100a00 */
[----:B------:R-:W-:Y:S04]  /*5ab0*/  STL.64 [R1+0x1080], R138 ;  /* 0x0010808a01007387 */ /* 0x000fe80000100a00 */
[----:B------:R0:W-:Y:S02]  /*5ac0*/  STL.64 [R1+0x1078], R80 ;  /* 0x0010785001007387 */ /* 0x0001e40000100a00 */
[----:B0-----:R-:W-:-:S05]  /*5ad0*/  IMAD.WIDE R80, R13, 0x2, R160 ;  /* 0x000000020d507825 */ /* 0x001fca00078e02a0 */
[----:B------:R0:W2:Y:S01]  /*5ae0*/  @!P0 LDG.E.U16 R144, desc[UR6][R80.64] ;  /* 0x0000000650908981 */ /* 0x0000a2000c1e1500 */
[----:B------:R-:W-:-:S03]  /*5af0*/  VIADD R14, R4, 0xffffffd6 ;  /* 0xffffffd6040e7836 */ /* 0x000fc60000000000 */
[----:B------:R-:W-:Y:S02]  /*5b00*/  STL [R1+0x30], R10 ;  /* 0x0000300a01007387 */ /* 0x000fe40000100800 */
[----:B------:R-:W-:Y:S01]  /*5b10*/  ISETP.GE.U32.AND P1, PT, R14, 0x7ffffed7, PT ;  /* 0x7ffffed70e00780c */ /* 0x000fe20003f26070 */
[----:B------:R-:W-:Y:S01]  /*5b20*/  IMAD R12, R162, 0x29, RZ ;  /* 0x00000029a20c7824 */ /* 0x000fe200078e02ff */
[----:B------:R-:W-:Y:S01]  /*5b30*/  STL [R1+0x256c], R5 ;  /* 0x00256c0501007387 */ /* 0x000fe20000100800 */
[----:B------:R-:W-:-:S03]  /*5b40*/  VIADD R14, R4, 0xffffffc6 ;  /* 0xffffffc6040e7836 */ /* 0x000fc60000000000 */
[----:B------:R1:W-:Y:S01]  /*5b50*/  STL.64 [R1+0x1000], R76 ;  /* 0x0010004c01007387 */ /* 0x0003e20000100a00 */
[----:B------:R-:W-:-:S03]  /*5b60*/  IMAD.WIDE R2, R12, 0x2, R158 ;  /* 0x000000020c027825 */ /* 0x000fc600078e029e */
[----:B------:R3:W-:Y:S01]  /*5b70*/  STL.64 [R1+0xff8], R18 ;  /* 0x000ff81201007387 */ /* 0x0007e20000100a00 */
[----:B-1----:R-:W-:-:S03]  /*5b80*/  IMAD.WIDE R76, R13, 0x2, R158 ;  /* 0x000000020d4c7825 */ /* 0x002fc600078e029e */
[----:B------:R-:W-:Y:S01]  /*5b90*/  STL [R1+0x2570], R8 ;  /* 0x0025700801007387 */ /* 0x000fe20000100800 */
[----:B---3--:R-:W-:-:S03]  /*5ba0*/  IMAD.WIDE R18, R12, 0x2, R160 ;  /* 0x000000020c127825 */ /* 0x008fc600078e02a0 */
[----:B------:R1:W3:Y:S01]  /*5bb0*/  @!P0 LDG.E.U16 R143, desc[UR6][R76.64] ;  /* 0x000000064c8f8981 */ /* 0x0002e2000c1e1500 */
[----:B------:R-:W-:Y:S01]  /*5bc0*/  ISETP.GE.U32.AND P0, PT, R14, 0x7ffffec7, PT ;  /* 0x7ffffec70e00780c */ /* 0x000fe20003f06070 */
[----:B------:R-:W-:Y:S02]  /*5bd0*/  VIADD R13, R4, 0xffffffbe ;  /* 0xffffffbe040d7836 */ /* 0x000fe40000000000 */
[----:B------:R-:W-:Y:S01]  /*5be0*/  STL [R1+0x2574], R0 ;  /* 0x0025740001007387 */ /* 0x000fe20000100800 */
[----:B------:R-:W-:-:S03]  /*5bf0*/  IMAD R12, R162, 0x31, RZ ;  /* 0x00000031a20c7824 */ /* 0x000fc600078e02ff */
[----:B------:R-:W-:Y:S04]  /*5c00*/  STL [R1+0x2578], R11 ;  /* 0x0025780b01007387 */ /* 0x000fe80000100800 */
[----:B------:R4:W3:Y:S04]  /*5c10*/  @!P1 LDG.E.U16 R142, desc[UR6][R18.64] ;  /* 0x00000006128e9981 */ /* 0x0008e8000c1e1500 */
[----:B------:R0:W3:Y:S01]  /*5c20*/  @!P1 LDG.E.U16 R141, desc[UR6][R2.64] ;  /* 0x00000006028d9981 */ /* 0x0000e2000c1e1500 */
[----:B------:R-:W-:Y:S01]  /*5c30*/  ISETP.GE.U32.AND P1, PT, R13, 0x7ffffebf, PT ;  /* 0x7ffffebf0d00780c */ /* 0x000fe20003f26070 */
[----:B------:R-:W-:-:S02]  /*5c40*/  IMAD R13, R162, 0x39, RZ ;  /* 0x00000039a20d7824 */ /* 0x000fc400078e02ff */
[----:B------:R0:W-:Y:S04]  /*5c50*/  STL.64 [R1+0xf80], R80 ;  /* 0x000f805001007387 */ /* 0x0001e80000100a00 */
[----:B------:R1:W-:Y:S01]  /*5c60*/  STL.64 [R1+0xf78], R76 ;  /* 0x000f784c01007387 */ /* 0x0003e20000100a00 */
[----:B------:R-:W-:Y:S02]  /*5c70*/  VIADD R14, R4, 0xffffffb6 ;  /* 0xffffffb6040e7836 */ /* 0x000fe40000000000 */
[----:B0-----:R-:W-:-:S04]  /*5c80*/  IMAD.WIDE R80, R12, 0x2, R160 ;  /* 0x000000020c507825 */ /* 0x001fc800078e02a0 */
[----:B-1----:R-:W-:Y:S01]  /*5c90*/  IMAD.WIDE R76, R12, 0x2, R158 ;  /* 0x000000020c4c7825 */ /* 0x002fe200078e029e */
[----:B------:R0:W3:Y:S03]  /*5ca0*/  @!P3 LDG.E.U16 R64, desc[UR6][R80.64] ;  /* 0x000000065040b981 */ /* 0x0000e6000c1e1500 */
[----:B------:R-:W-:Y:S01]  /*5cb0*/  VIADD R12, R4, 0xffffffae ;  /* 0xffffffae040c7836 */ /* 0x000fe20000000000 */
[----:B------:R1:W3:Y:S01]  /*5cc0*/  @!P3 LDG.E.U16 R63, desc[UR6][R76.64] ;  /* 0x000000064c3fb981 */ /* 0x0002e2000c1e1500 */
[----:B------:R-:W-:Y:S01]  /*5cd0*/  ISETP.GE.U32.AND P3, PT, R14, 0x7ffffeb7, PT ;  /* 0x7ffffeb70e00780c */ /* 0x000fe20003f66070 */
[----:B------:R-:W-:Y:S01]  /*5ce0*/  VIADD R14, R4, 0xffffffa6 ;  /* 0xffffffa6040e7836 */ /* 0x000fe20000000000 */
[----:B------:R-:W-:Y:S02]  /*5cf0*/  PRMT R30, RZ, 0x7610, R30 ;  /* 0x00007610ff1e7816 */ /* 0x000fe4000000001e */
[----:B------:R-:W-:-:S02]  /*5d00*/  PRMT R29, RZ, 0x7610, R29 ;  /* 0x00007610ff1d7816 */ /* 0x000fc4000000001d */
[----:B------:R-:W-:Y:S02]  /*5d10*/  PRMT R24, RZ, 0x7610, R24 ;  /* 0x00007610ff187816 */ /* 0x000fe40000000018 */
[----:B------:R-:W-:Y:S02]  /*5d20*/  PRMT R23, RZ, 0x7610, R23 ;  /* 0x00007610ff177816 */ /* 0x000fe40000000017 */
[----:B------:R-:W-:Y:S02]  /*5d30*/  PRMT R21, RZ, 0x7610, R21 ;  /* 0x00007610ff157816 */ /* 0x000fe40000000015 */
[----:B------:R-:W-:Y:S01]  /*5d40*/  PRMT R20, RZ, 0x7610, R20 ;  /* 0x00007610ff147816 */ /* 0x000fe20000000014 */
[----:B------:R-:W-:Y:S01]  /*5d50*/  IMAD.MOV.U32 R153, RZ, RZ, R156 ;  /* 0x000000ffff997224 */ /* 0x000fe200078e009c */
[----:B------:R-:W-:Y:S01]  /*5d60*/  PRMT R17, RZ, 0x7610, R17 ;  /* 0x00007610ff117816 */ /* 0x000fe20000000011 */
[----:B------:R-:W-:Y:S01]  /*5d70*/  IMAD.MOV.U32 R152, RZ, RZ, R69 ;  /* 0x000000ffff987224 */ /* 0x000fe200078e0045 */
[----:B------:R-:W-:Y:S01]  /*5d80*/  PRMT R16, RZ, 0x7610, R16 ;  /* 0x00007610ff107816 */ /* 0x000fe20000000010 */
[----:B------:R-:W-:-:S02]  /*5d90*/  IMAD.MOV.U32 R154, RZ, RZ, R68 ;  /* 0x000000ffff9a7224 */ /* 0x000fc400078e0044 */
[----:B------:R-:W-:Y:S01]  /*5da0*/  IMAD.MOV.U32 R156, RZ, RZ, R65 ;  /* 0x000000ffff9c7224 */ /* 0x000fe200078e0041 */
[----:B------:R-:W-:Y:S01]  /*5db0*/  PRMT R15, RZ, 0x7610, R15 ;  /* 0x00007610ff0f7816 */ /* 0x000fe2000000000f */
[----:B------:R-:W-:Y:S02]  /*5dc0*/  VIADD R65, R4, 0xffffff06 ;  /* 0xffffff0604417836 */ /* 0x000fe40000000000 */
[----:B------:R-:W-:Y:S02]  /*5dd0*/  IMAD.MOV.U32 R155, RZ, RZ, R67 ;  /* 0x000000ffff9b7224 */ /* 0x000fe400078e0043 */
[----:B------:R-:W-:Y:S01]  /*5de0*/  IMAD R67, R162, 0xf1, RZ ;  /* 0x000000f1a2437824 */ /* 0x000fe200078e02ff */
[----:B------:R-:W-:Y:S02]  /*5df0*/  PRMT R66, RZ, 0x7610, R66 ;  /* 0x00007610ff427816 */ /* 0x000fe40000000042 */
[----:B------:R-:W-:Y:S02]  /*5e00*/  PRMT R133, RZ, 0x7610, R133 ;  /* 0x00007610ff857816 */ /* 0x000fe40000000085 */
[----:B------:R-:W-:-:S02]  /*5e10*/  PRMT R132, RZ, 0x7610, R132 ;  /* 0x00007610ff847816 */ /* 0x000fc40000000084 */
[----:B------:R-:W-:Y:S02]  /*5e20*/  PRMT R131, RZ, 0x7610, R131 ;  /* 0x00007610ff837816 */ /* 0x000fe40000000083 */
[----:B------:R-:W-:Y:S02]  /*5e30*/  PRMT R130, RZ, 0x7610, R130 ;  /* 0x00007610ff827816 */ /* 0x000fe40000000082 */
[----:B------:R-:W-:Y:S02]  /*5e40*/  PRMT R129, RZ, 0x7610, R129 ;  /* 0x00007610ff817816 */ /* 0x000fe40000000081 */
[----:B------:R-:W-:Y:S02]  /*5e50*/  PRMT R128, RZ, 0x7610, R128 ;  /* 0x00007610ff807816 */ /* 0x000fe40000000080 */
[----:B------:R-:W-:Y:S02]  /*5e60*/  PRMT R127, RZ, 0x7610, R127 ;  /* 0x00007610ff7f7816 */ /* 0x000fe4000000007f */
[----:B------:R-:W-:-:S02]  /*5e70*/  PRMT R126, RZ, 0x7610, R126 ;  /* 0x00007610ff7e7816 */ /* 0x000fc4000000007e */
[----:B------:R-:W-:Y:S01]  /*5e80*/  PRMT R125, RZ, 0x7610, R125 ;  /* 0x00007610ff7d7816 */ /* 0x000fe2000000007d */
[----:B--2---:R-:W-:Y:S04]  /*5e90*/  STL [R1+0x257c], R144 ;  /* 0x00257c9001007387 */ /* 0x004fe80000100800 */
[----:B------:R4:W-:Y:S04]  /*5ea0*/  STL.64 [R1+0xf00], R18 ;  /* 0x000f001201007387 */ /* 0x0009e80000100a00 */
[----:B------:R2:W-:Y:S01]  /*5eb0*/  STL.64 [R1+0xef8], R2 ;  /* 0x000ef80201007387 */ /* 0x0005e20000100a00 */
[----:B----4-:R-:W-:-:S04]  /*5ec0*/  IMAD.WIDE R18, R13, 0x2, R160 ;  /* 0x000000020d127825 */ /* 0x010fc800078e02a0 */
[----:B--2---:R-:W-:Y:S01]  /*5ed0*/  IMAD.WIDE R2, R13, 0x2, R158 ;  /* 0x000000020d027825 */ /* 0x004fe200078e029e */
[----:B------:R2:W4:Y:S04]  /*5ee0*/  @!P0 LDG.E.U16 R62, desc[UR6][R18.64] ;  /* 0x00000006123e8981 */ /* 0x000528000c1e1500 */
[----:B------:R0:W3:Y:S01]  /*5ef0*/  @!P0 LDG.E.U16 R61, desc[UR6][R2.64] ;  /* 0x00000006023d8981 */ /* 0x0000e2000c1e1500 */
[----:B------:R-:W-:Y:S01]  /*5f00*/  ISETP.GE.U32.AND P0, PT, R12, 0x7ffffeaf, PT ;  /* 0x7ffffeaf0c00780c */ /* 0x000fe20003f06070 */
[C---:B------:R-:W-:Y:S02]  /*5f10*/  IMAD R12, R162.reuse, 0x41, RZ ;  /* 0x00000041a20c7824 */ /* 0x040fe400078e02ff */
[----:B------:R0:W-:Y:S01]  /*5f20*/  STL.64 [R1+0xe80], R80 ;  /* 0x000e805001007387 */ /* 0x0001e20000100a00 */
[----:B------:R-:W-:-:S03]  /*5f30*/  IMAD R13, R162, 0x49, RZ ;  /* 0x00000049a20d7824 */ /* 0x000fc600078e02ff */
[----:B------:R1:W-:Y:S04]  /*5f40*/  STL.64 [R1+0xe78], R76 ;  /* 0x000e784c01007387 */ /* 0x0003e80000100a00 */
[----:B------:R2:W-:Y:S01]  /*5f50*/  STL.64 [R1+0xe00], R18 ;  /* 0x000e001201007387 */ /* 0x0005e20000100a00 */
[----:B0-----:R-:W-:-:S03]  /*5f60*/  IMAD.WIDE R80, R12, 0x2, R160 ;  /* 0x000000020c507825 */ /* 0x001fc600078e02a0 */
[----:B------:R0:W-:Y:S01]  /*5f70*/  STL.64 [R1+0xdf8], R2 ;  /* 0x000df80201007387 */ /* 0x0001e20000100a00 */
[----:B-1----:R-:W-:-:S03]  /*5f80*/  IMAD.WIDE R76, R12, 0x2, R158 ;  /* 0x000000020c4c7825 */ /* 0x002fc600078e029e */
[----:B------:R1:W3:Y:S01]  /*5f90*/  @!P1 LDG.E.U16 R60, desc[UR6][R80.64] ;  /* 0x00000006503c9981 */ /* 0x0002e2000c1e1500 */
[----:B--2---:R-:W-:-:S03]  /*5fa0*/  IMAD.WIDE R18, R13, 0x2, R160 ;  /* 0x000000020d127825 */ /* 0x004fc600078e02a0 */
[----:B------:R2:W3:Y:S01]  /*5fb0*/  @!P1 LDG.E.U16 R59, desc[UR6][R76.64] ;  /* 0x000000064c3b9981 */ /* 0x0004e2000c1e1500 */
[----:B------:R-:W-:Y:S01]  /*5fc0*/  ISETP.GE.U32.AND P1, PT, R14, 0x7ffffea7, PT ;  /* 0x7ffffea70e00780c */ /* 0x000fe20003f26070 */
[----:B------:R-:W-:Y:S02]  /*5fd0*/  VIADD R12, R4, 0xffffff9e ;  /* 0xffffff9e040c7836 */ /* 0x000fe40000000000 */
[----:B------:R1:W3:Y:S01]  /*5fe0*/  @!P3 LDG.E.U16 R58, desc[UR6][R18.64] ;  /* 0x00000006123ab981 */ /* 0x0002e2000c1e1500 */
[----:B0-----:R-:W-:-:S03]  /*5ff0*/  IMAD.WIDE R2, R13, 0x2, R158 ;  /* 0x000000020d027825 */ /* 0x001fc600078e029e */
[----:B------:R1:W-:Y:S01]  /*6000*/  STL.64 [R1+0xd80], R80 ;  /* 0x000d805001007387 */ /* 0x0003e20000100a00 */
[----:B------:R-:W-:-:S03]  /*6010*/  IMAD R13, R162, 0x59, RZ ;  /* 0x00000059a20d7824 */ /* 0x000fc600078e02ff */
[----:B------:R0:W3:Y:S01]  /*6020*/  @!P3 LDG.E.U16 R57, desc[UR6][R2.64] ;  /* 0x000000060239b981 */ /* 0x0000e2000c1e1500 */
[----:B------:R-:W-:Y:S01]  /*6030*/  ISETP.GE.U32.AND P3, PT, R12, 0x7ffffe9f, PT ;  /* 0x7ffffe9f0c00780c */ /* 0x000fe20003f66070 */
[----:B------:R-:W-:Y:S02]  /*6040*/  IMAD R12, R162, 0x51, RZ ;  /* 0x00000051a20c7824 */ /* 0x000fe400078e02ff */
[----:B------:R2:W-:Y:S01]  /*6050*/  STL.64 [R1+0xd78], R76 ;  /* 0x000d784c01007387 */ /* 0x0005e20000100a00 */
[----:B------:R-:W-:-:S03]  /*6060*/  VIADD R14, R4, 0xffffff96 ;  /* 0xffffff96040e7836 */ /* 0x000fc60000000000 */
[----:B------:R0:W-:Y:S01]  /*6070*/  STL.64 [R1+0xd00], R18 ;  /* 0x000d001201007387 */ /* 0x0001e20000100a00 */
[----:B-1----:R-:W-:-:S03]  /*6080*/  IMAD.WIDE R80, R12, 0x2, R160 ;  /* 0x000000020c507825 */ /* 0x002fc600078e02a0 */
[----:B------:R1:W-:Y:S01]  /*6090*/  STL.64 [R1+0xcf8], R2 ;  /* 0x000cf80201007387 */ /* 0x0003e20000100a00 */
[----:B--2---:R-:W-:-:S03]  /*60a0*/  IMAD.WIDE R76, R12, 0x2, R158 ;  /* 0x000000020c4c7825 */ /* 0x004fc600078e029e */
[----:B------:R2:W3:Y:S01]  /*60b0*/  @!P0 LDG.E.U16 R56, desc[UR6][R80.64] ;  /* 0x0000000650388981 */ /* 0x0004e2000c1e1500 */
[----:B0-----:R-:W-:-:S03]  /*60c0*/  IMAD.WIDE R18, R13, 0x2, R160 ;  /* 0x000000020d127825 */ /* 0x001fc600078e02a0 */
[----:B------:R0:W3:Y:S01]  /*60d0*/  @!P0 LDG.E.U16 R55, desc[UR6][R76.64] ;  /* 0x000000064c378981 */ /* 0x0000e2000c1e1500 */
[----:B-1----:R-:W-:-:S03]  /*60e0*/  IMAD.WIDE R2, R13, 0x2, R158 ;  /* 0x000000020d027825 */ /* 0x002fc600078e029e */
[----:B------:R1:W3:Y:S01]  /*60f0*/  @!P1 LDG.E.U16 R54, desc[UR6][R18.64] ;  /* 0x0000000612369981 */ /* 0x0002e2000c1e1500 */
[----:B------:R-:W-:-:S03]  /*6100*/  VIADD R12, R4, 0xffffff8e ;  /* 0xffffff8e040c7836 */ /* 0x000fc60000000000 */
[----:B------:R0:W3:Y:S01]  /*6110*/  @!P1 LDG.E.U16 R53, desc[UR6][R2.64] ;  /* 0x0000000602359981 */ /* 0x0000e2000c1e1500 */
[----:B------:R-:W-:Y:S02]  /*6120*/  ISETP.GE.U32.AND P0, PT, R14, 0x7ffffe97, PT ;  /* 0x7ffffe970e00780c */ /* 0x000fe40003f06070 */
[----:B------:R-:W-:Y:S01]  /*6130*/  ISETP.GE.U32.AND P1, PT, R12, 0x7ffffe8f, PT ;  /* 0x7ffffe8f0c00780c */ /* 0x000fe20003f26070 */
[C---:B------:R-:W-:Y:S01]  /*6140*/  IMAD R12, R162.reuse, 0x61, RZ ;  /* 0x00000061a20c7824 */ /* 0x040fe200078e02ff */
[----:B------:R2:W-:Y:S01]  /*6150*/  STL.64 [R1+0xc80], R80 ;  /* 0x000c805001007387 */ /* 0x0005e20000100a00 */
[----:B------:R-:W-:-:S03]  /*6160*/  IMAD R13, R162, 0x69, RZ ;  /* 0x00000069a20d7824 */ /* 0x000fc600078e02ff */
[----:B------:R0:W-:Y:S01]  /*6170*/  STL.64 [R1+0xc78], R76 ;  /* 0x000c784c01007387 */ /* 0x0001e20000100a00 */
[----:B------:R-:W-:-:S03]  /*6180*/  VIADD R14, R4, 0xffffff86 ;  /* 0xffffff86040e7836 */ /* 0x000fc60000000000 */
[----:B------:R1:W-:Y:S01]  /*6190*/  STL.64 [R1+0xc00], R18 ;  /* 0x000c001201007387 */ /* 0x0003e20000100a00 */
[----:B--2---:R-:W-:-:S03]  /*61a0*/  IMAD.WIDE R80, R12, 0x2, R160 ;  /* 0x000000020c507825 */ /* 0x004fc600078e02a0 */
[----:B------:R2:W-:Y:S01]  /*61b0*/  STL.64 [R1+0xbf8], R2 ;  /* 0x000bf80201007387 */ /* 0x0005e20000100a00 */
[----:B0-----:R-:W-:-:S03]  /*61c0*/  IMAD.WIDE R76, R12, 0x2, R158 ;  /* 0x000000020c4c7825 */ /* 0x001fc600078e029e */
[----:B------:R0:W3:Y:S01]  /*61d0*/  @!P3 LDG.E.U16 R52, desc[UR6][R80.64] ;  /* 0x000000065034b981 */ /* 0x0000e2000c1e1500 */
[----:B-1----:R-:W-:-:S03]  /*61e0*/  IMAD.WIDE R18, R13, 0x2, R160 ;  /* 0x000000020d127825 */ /* 0x002fc600078e02a0 */
[----:B------:R1:W3:Y:S01]  /*61f0*/  @!P3 LDG.E.U16 R51, desc[UR6][R76.64] ;  /* 0x000000064c33b981 */ /* 0x0002e2000c1e1500 */
[----:B------:R-:W-:Y:S01]  /*6200*/  ISETP.GE.U32.AND P3, PT, R14, 0x7ffffe87, PT ;  /* 0x7ffffe870e00780c */ /* 0x000fe20003f66070 */
[----:B------:R-:W-:Y:S02]  /*6210*/  VIADD R12, R4, 0xffffff7e ;  /* 0xffffff7e040c7836 */ /* 0x000fe40000000000 */
[----:B------:R0:W3:Y:S01]  /*6220*/  @!P0 LDG.E.U16 R50, desc[UR6][R18.64] ;  /* 0x0000000612328981 */ /* 0x0000e2000c1e1500 */
[----:B--2---:R-:W-:-:S03]  /*6230*/  IMAD.WIDE R2, R13, 0x2, R158 ;  /* 0x000000020d027825 */ /* 0x004fc600078e029e */
        /* <DEDUP_REMOVED lines=8> */
[----:B0-----:R-:W-:-:S03]  /*62c0*/  IMAD.WIDE R80, R12, 0x2, R160 ;  /* 0x000000020c507825 */ /* 0x001fc600078e02a0 */
[----:B------:R0:W-:Y:S01]  /*62d0*/  STL.64 [R1+0xaf8], R2 ;  /* 0x000af80201007387 */ /* 0x0001e20000100a00 */
[----:B-1----:R-:W-:-:S03]  /*62e0*/  IMAD.WIDE R76, R12, 0x2, R158 ;  /* 0x000000020c4c7825 */ /* 0x002fc600078e029e */
[----:B------:R1:W3:Y:S01]  /*62f0*/  @!P1 LDG.E.U16 R48, desc[UR6][R80.64] ;  /* 0x0000000650309981 */ /* 0x0002e2000c1e1500 */
[----:B--2---:R-:W-:-:S03]  /*6300*/  IMAD.WIDE R18, R13, 0x2, R160 ;  /* 0x000000020d127825 */ /* 0x004fc600078e02a0 */
[----:B------:R2:W3:Y:S01]  /*6310*/  @!P1 LDG.E.U16 R47, desc[UR6][R76.64] ;  /* 0x000000064c2f9981 */ /* 0x0004e2000c1e1500 */
[----:B0-----:R-:W-:-:S03]  /*6320*/  IMAD.WIDE R2, R13, 0x2, R158 ;  /* 0x000000020d027825 */ /* 0x001fc600078e029e */
        /* <DEDUP_REMOVED lines=17> */
[----:B------:R-:W-:Y:S01]  /*6440*/  ISETP.GE.U32.AND P0, PT, R14, 0x7ffffe67, PT ;  /* 0x7ffffe670e00780c */ /* 0x000fe20003f06070 */
[----:B------:R-:W-:Y:S02]  /*6450*/  VIADD R12, R4, 0xffffff5e ;  /* 0xffffff5e040c7836 */ /* 0x000fe40000000000 */
[----:B------:R0:W3:Y:S01]  /*6460*/  @!P1 LDG.E.U16 R42, desc[UR6][R18.64] ;  /* 0x00000006122a9981 */ /* 0x0000e2000c1e1500 */
[----:B-1----:R-:W-:-:S03]  /*6470*/  IMAD.WIDE R2, R13, 0x2, R158 ;  /* 0x000000020d027825 */ /* 0x002fc600078e029e */
        /* <DEDUP_REMOVED lines=14> */
[----:B--2---:R-:W-:-:S03]  /*6560*/  IMAD.WIDE R2, R13, 0x2, R158 ;  /* 0x000000020d027825 */ /* 0x004fc600078e029e */
        /* <DEDUP_REMOVED lines=68> */
[----:B------:R-:W3:Y:S01]  /*69b0*/  @!P1 LDG.E.U16 R24, desc[UR6][R80.64] ;  /* 0x0000000650189981 */ /* 0x000ee2000c1e1500 */
[----:B--2---:R-:W-:-:S03]  /*69c0*/  IMAD.WIDE R18, R13, 0x2, R160 ;  /* 0x000000020d127825 */ /* 0x004fc600078e02a0 */
[----:B------:R1:W2:Y:S01]  /*69d0*/  @!P1 LDG.E.U16 R23, desc[UR6][R76.64] ;  /* 0x000000064c179981 */ /* 0x0002a2000c1e1500 */
[----:B0-----:R-:W-:-:S03]  /*69e0*/  IMAD.WIDE R2, R13, 0x2, R158 ;  /* 0x000000020d027825 */ /* 0x001fc600078e029e */
[----:B------:R0:W2:Y:S01]  /*69f0*/  @!P3 LDG.E.U16 R21, desc[UR6][R18.64] ;  /* 0x000000061215b981 */ /* 0x0000a2000c1e1500 */
[----:B------:R-:W-:-:S03]  /*6a00*/  VIADD R12, R4, 0xffffff0e ;  /* 0xffffff0e040c7836 */ /* 0x000fc60000000000 */
[----:B------:R0:W2:Y:S01]  /*6a10*/  @!P3 LDG.E.U16 R20, desc[UR6][R2.64] ;  /* 0x000000060214b981 */ /* 0x0000a2000c1e1500 */
[----:B------:R-:W-:Y:S02]  /*6a20*/  ISETP.GE.U32.AND P1, PT, R14, 0x7ffffe17, PT ;  /* 0x7ffffe170e00780c */ /* 0x000fe40003f26070 */
[----:B------:R-:W-:Y:S01]  /*6a30*/  ISETP.GE.U32.AND P3, PT, R12, 0x7ffffe0f, PT ;  /* 0x7ffffe0f0c00780c */ /* 0x000fe20003f66070 */
[C---:B------:R-:W-:Y:S01]  /*6a40*/  IMAD R12, R162.reuse, 0xe1, RZ ;  /* 0x000000e1a20c7824 */ /* 0x040fe200078e02ff */
[----:B------:R-:W-:Y:S01]  /*6a50*/  STL.64 [R1+0x480], R80 ;  /* 0x0004805001007387 */ /* 0x000fe20000100a00 */
[----:B------:R-:W-:Y:S02]  /*6a60*/  IMAD R13, R162, 0xe9, RZ ;  /* 0x000000e9a20d7824 */ /* 0x000fe400078e02ff */
[----:B------:R-:W-:Y:S01]  /*6a70*/  IMAD.WIDE R68, R12, 0x2, R158 ;  /* 0x000000020c447825 */ /* 0x000fe200078e029e */
[----:B------:R1:W-:Y:S01]  /*6a80*/  STL.64 [R1+0x478], R76 ;  /* 0x0004784c01007387 */ /* 0x0003e20000100a00 */
[----:B------:R-:W-:-:S03]  /*6a90*/  PRMT R14, RZ, 0x7610, R14 ;  /* 0x00007610ff0e7816 */ /* 0x000fc6000000000e */
[----:B------:R0:W-:Y:S04]  /*6aa0*/  STL.64 [R1+0x400], R18 ;  /* 0x0004001201007387 */ /* 0x0001e80000100a00 */
[----:B------:R4:W-:Y:S01]  /*6ab0*/  STL.64 [R1+0x3f8], R2 ;  /* 0x0003f80201007387 */ /* 0x0009e20000100a00 */
[----:B-1----:R-:W-:-:S03]  /*6ac0*/  IMAD.WIDE R76, R12, 0x2, R160 ;  /* 0x000000020c4c7825 */ /* 0x002fc600078e02a0 */
[----:B------:R-:W2:Y:S01]  /*6ad0*/  @!P0 LDG.E.U16 R16, desc[UR6][R68.64] ;  /* 0x0000000644108981 */ /* 0x000ea2000c1e1500 */
[----:B0-----:R-:W-:-:S03]  /*6ae0*/  IMAD.WIDE R18, R13, 0x2, R160 ;  /* 0x000000020d127825 */ /* 0x001fc600078e02a0 */
[----:B------:R0:W2:Y:S01]  /*6af0*/  @!P0 LDG.E.U16 R17, desc[UR6][R76.64] ;  /* 0x000000064c118981 */ /* 0x0000a2000c1e1500 */
[----:B----4-:R-:W-:Y:S01]  /*6b00*/  IMAD.WIDE R2, R13, 0x2, R158 ;  /* 0x000000020d027825 */ /* 0x010fe200078e029e */
[----:B------:R-:W-:-:S03]  /*6b10*/  ISETP.GE.U32.AND P0, PT, R65, 0x7ffffe07, PT ;  /* 0x7ffffe074100780c */ /* 0x000fc60003f06070 */
[----:B------:R-:W-:Y:S01]  /*6b20*/  VIADD R12, R4, 0xfffffffe ;  /* 0xfffffffe040c7836 */ /* 0x000fe20000000000 */
[----:B------:R0:W-:Y:S01]  /*6b30*/  STL.64 [R1+0x380], R76 ;  /* 0x0003804c01007387 */ /* 0x0001e20000100a00 */
[----:B------:R-:W-:-:S03]  /*6b40*/  PRMT R13, RZ, 0x7610, R13 ;  /* 0x00007610ff0d7816 */ /* 0x000fc6000000000d */
[----:B------:R1:W4:Y:S01]  /*6b50*/  @!P1 LDG.E.U16 R15, desc[UR6][R18.64] ;  /* 0x00000006120f9981 */ /* 0x000322000c1e1500 */
[----:B------:R-:W-:-:S03]  /*6b60*/  IMAD.WIDE R80, R67, 0x2, R160 ;  /* 0x0000000243507825 */ /* 0x000fc600078e02a0 */
[----:B------:R1:W2:Y:S01]  /*6b70*/  @!P1 LDG.E.U16 R14, desc[UR6][R2.64] ;  /* 0x00000006020e9981 */ /* 0x0002a2000c1e1500 */
[----:B------:R-:W-:Y:S02]  /*6b80*/  ISETP.GE.U32.AND P1, PT, R12, 0x7ffffeff, PT ;  /* 0x7ffffeff0c00780c */ /* 0x000fe40003f26070 */
[----:B------:R-:W-:Y:S01]  /*6b90*/  PRMT R12, RZ, 0x7610, R12 ;  /* 0x00007610ff0c7816 */ /* 0x000fe2000000000c */
[----:B------:R1:W-:Y:S01]  /*6ba0*/  STL.64 [R1+0x378], R68 ;  /* 0x0003784401007387 */ /* 0x0003e20000100a00 */
[----:B0-----:R-:W-:Y:S01]  /*6bb0*/  IMAD.WIDE R76, R67, 0x2, R158 ;  /* 0x00000002434c7825 */ /* 0x001fe200078e029e */
[----:B------:R-:W-:Y:S02]  /*6bc0*/  PRMT R65, RZ, 0x7610, R65 ;  /* 0x00007610ff417816 */ /* 0x000fe40000000041 */
[----:B------:R0:W-:Y:S01]  /*6bd0*/  STL.64 [R1+0x300], R18 ;  /* 0x0003001201007387 */ /* 0x0001e20000100a00 */
[----:B------:R-:W-:-:S03]  /*6be0*/  VIADD R67, R4, 0xfffffff5 ;  /* 0xfffffff504437836 */ /* 0x000fc60000000000 */
[----:B------:R0:W-:Y:S01]  /*6bf0*/  STL.64 [R1+0x2f8], R2 ;  /* 0x0002f80201007387 */ /* 0x0001e20000100a00 */
[----:B-1----:R-:W-:-:S03]  /*6c00*/  IMAD R68, R162, 0xf9, RZ ;  /* 0x000000f9a2447824 */ /* 0x002fc600078e02ff */
[----:B------:R1:W2:Y:S01]  /*6c10*/  @!P3 LDG.E.U16 R13, desc[UR6][R80.64] ;  /* 0x00000006500db981 */ /* 0x0002a2000c1e1500 */
[----:B------:R-:W-:Y:S02]  /*6c20*/  VIADD R69, R4, 0xfffffffd ;  /* 0xfffffffd04457836 */ /* 0x000fe40000000000 */
[C---:B0-----:R-:W-:Y:S01]  /*6c30*/  IMAD.WIDE R18, R68.reuse, 0x2, R160 ;  /* 0x0000000244127825 */ /* 0x041fe200078e02a0 */
[----:B------:R0:W2:Y:S03]  /*6c40*/  @!P3 LDG.E.U16 R12, desc[UR6][R76.64] ;  /* 0x000000064c0cb981 */ /* 0x0000a6000c1e1500 */
[----:B------:R-:W-:Y:S01]  /*6c50*/  IMAD.WIDE R2, R68, 0x2, R158 ;  /* 0x0000000244027825 */ /* 0x000fe200078e029e */
[----:B------:R-:W-:Y:S01]  /*6c60*/  ISETP.GE.U32.AND P3, PT, R69, 0x7ffffefe, PT ;  /* 0x7ffffefe4500780c */ /* 0x000fe20003f66070 */
[----:B------:R0:W2:Y:S04]  /*6c70*/  @!P0 LDG.E.U16 R66, desc[UR6][R18.64] ;  /* 0x0000000612428981 */ /* 0x0000a8000c1e1500 */
[----:B------:R0:W2:Y:S01]  /*6c80*/  @!P0 LDG.E.U16 R65, desc[UR6][R2.64] ;  /* 0x0000000602418981 */ /* 0x0000a2000c1e1500 */
[----:B------:R-:W-:Y:S01]  /*6c90*/  ISETP.GE.U32.AND P0, PT, R67, 0x7ffffef6, PT ;  /* 0x7ffffef64300780c */ /* 0x000fe20003f06070 */
[----:B------:R-:W-:-:S02]  /*6ca0*/  IMAD.SHL.U32 R67, R162, 0x2, RZ ;  /* 0x00000002a2437824 */ /* 0x000fc400078e00ff */
[----:B------:R1:W-:Y:S01]  /*6cb0*/  STL.64 [R1+0x280], R80 ;  /* 0x0002805001007387 */ /* 0x0003e20000100a00 */
[----:B------:R-:W-:-:S03]  /*6cc0*/  VIADD R69, R4, 0xffffffed ;  /* 0xffffffed04457836 */ /* 0x000fc60000000000 */
[----:B------:R0:W-:Y:S01]  /*6cd0*/  STL.64 [R1+0x278], R76 ;  /* 0x0002784c01007387 */ /* 0x0001e20000100a00 */
[----:B------:R-:W-:-:S03]  /*6ce0*/  VIADD R68, R4, 0xffffffe5 ;  /* 0xffffffe504447836 */ /* 0x000fc60000000000 */
[----:B------:R0:W-:Y:S01]  /*6cf0*/  STL.64 [R1+0x200], R18 ;  /* 0x0002001201007387 */ /* 0x0001e20000100a00 */
[----:B-1----:R-:W-:-:S03]  /*6d00*/  IMAD.WIDE R80, R162, 0x2, R160 ;  /* 0x00000002a2507825 */ /* 0x002fc600078e02a0 */
[----:B------:R1:W-:Y:S01]  /*6d10*/  STL.64 [R1+0x1f8], R2 ;  /* 0x0001f80201007387 */ /* 0x0003e20000100a00 */
[----:B0-----:R-:W-:-:S03]  /*6d20*/  IMAD.WIDE R76, R162, 0x2, R158 ;  /* 0x00000002a24c7825 */ /* 0x001fc600078e029e */
[----:B------:R0:W2:Y:S01]  /*6d30*/  @!P1 LDG.E.U16 R133, desc[UR6][R80.64] ;  /* 0x0000000650859981 */ /* 0x0000a2000c1e1500 */
[----:B------:R-:W-:-:S03]  /*6d40*/  IMAD.WIDE R18, R67, 0x2, R160 ;  /* 0x0000000243127825 */ /* 0x000fc600078e02a0 */
[----:B------:R0:W2:Y:S01]  /*6d50*/  @!P1 LDG.E.U16 R132, desc[UR6][R76.64] ;  /* 0x000000064c849981 */ /* 0x0000a2000c1e1500 */
[----:B------:R-:W-:Y:S01]  /*6d60*/  ISETP.GE.U32.AND P1, PT, R69, 0x7ffffeee, PT ;  /* 0x7ffffeee4500780c */ /* 0x000fe20003f26070 */
[----:B-1----:R-:W-:Y:S02]  /*6d70*/  IMAD.WIDE R2, R67, 0x2, R158 ;  /* 0x0000000243027825 */ /* 0x002fe400078e029e */
[----:B------:R1:W2:Y:S04]  /*6d80*/  @!P3 LDG.E.U16 R131, desc[UR6][R18.64] ;  /* 0x000000061283b981 */ /* 0x0002a8000c1e1500 */
[----:B------:R0:W2:Y:S01]  /*6d90*/  @!P3 LDG.E.U16 R130, desc[UR6][R2.64] ;  /* 0x000000060282b981 */ /* 0x0000a2000c1e1500 */
[----:B------:R-:W-:Y:S01]  /*6da0*/  ISETP.GE.U32.AND P3, PT, R68, 0x7ffffee6, PT ;  /* 0x7ffffee64400780c */ /* 0x000fe20003f66070 */
[----:B------:R-:W-:-:S02]  /*6db0*/  IMAD R67, R162, 0xa, RZ ;  /* 0x0000000aa2437824 */ /* 0x000fc400078e02ff */
[----:B------:R0:W-:Y:S01]  /*6dc0*/  STL.64 [R1+0x1180], R80 ;  /* 0x0011805001007387 */ /* 0x0001e20000100a00 */
[----:B------:R-:W-:-:S03]  /*6dd0*/  IMAD R68, R162, 0x12, RZ ;  /* 0x00000012a2447824 */ /* 0x000fc600078e02ff */
[----:B------:R1:W-:Y:S01]  /*6de0*/  STL.64 [R1+0x1178], R76 ;  /* 0x0011784c01007387 */ /* 0x0003e20000100a00 */
[----:B------:R-:W-:-:S03]  /*6df0*/  VIADD R69, R4, 0xffffffdd ;  /* 0xffffffdd04457836 */ /* 0x000fc60000000000 */
[----:B------:R1:W-:Y:S04]  /*6e00*/  STL.64 [R1+0x1170], R18 ;  /* 0x0011701201007387 */ /* 0x0003e80000100a00 */
[----:B------:R1:W-:Y:S01]  /*6e10*/  STL.64 [R1+0x1168], R2 ;  /* 0x0011680201007387 */ /* 0x0003e20000100a00 */
[----:B0-----:R-:W-:-:S04]  /*6e20*/  IMAD.WIDE R80, R67, 0x2, R160 ;  /* 0x0000000243507825 */ /* 0x001fc800078e02a0 */
[----:B-1----:R-:W-:Y:S01]  /*6e30*/  IMAD.WIDE R76, R67, 0x2, R158 ;  /* 0x00000002434c7825 */ /* 0x002fe200078e029e */
[----:B------:R0:W2:Y:S03]  /*6e40*/  @!P0 LDG.E.U16 R129, desc[UR6][R80.64] ;  /* 0x0000000650818981 */ /* 0x0000a6000c1e1500 */
[C---:B------:R-:W-:Y:S01]  /*6e50*/  IMAD.WIDE R18, R68.reuse, 0x2, R160 ;  /* 0x0000000244127825 */ /* 0x040fe200078e02a0 */
[----:B------:R1:W2:Y:S03]  /*6e60*/  @!P0 LDG.E.U16 R128, desc[UR6][R76.64] ;  /* 0x000000064c808981 */ /* 0x0002a6000c1e1500 */
[----:B------:R-:W-:Y:S01]  /*6e70*/  IMAD.WIDE R2, R68, 0x2, R158 ;  /* 0x0000000244027825 */ /* 0x000fe200078e029e */
[----:B------:R0:W2:Y:S03]  /*6e80*/  @!P1 LDG.E.U16 R127, desc[UR6][R18.64] ;  /* 0x00000006127f9981 */ /* 0x0000a6000c1e1500 */
[----:B------:R-:W-:Y:S01]  /*6e90*/  VIADD R67, R4, 0xffffffd5 ;  /* 0xffffffd504437836 */ /* 0x000fe20000000000 */
[----:B------:R0:W2:Y:S01]  /*6ea0*/  @!P1 LDG.E.U16 R126, desc[UR6][R2.64] ;  /* 0x00000006027e9981 */ /* 0x0000a2000c1e1500 */
[----:B------:R-:W-:-:S03]  /*6eb0*/  ISETP.GE.U32.AND P0, PT, R69, 0x7ffffede, PT ;  /* 0x7ffffede4500780c */ /* 0x000fc60003f06070 */
[----:B------:R-:W-:Y:S01]  /*6ec0*/  ISETP.GE.U32.AND P1, PT, R67, 0x7ffffed6, PT ;  /* 0x7ffffed64300780c */ /* 0x000fe20003f26070 */
[C---:B------:R-:W-:Y:S01]  /*6ed0*/  IMAD R67, R162.reuse, 0x1a, RZ ;  /* 0x0000001aa2437824 */ /* 0x040fe200078e02ff */
[----:B------:R0:W-:Y:S01]  /*6ee0*/  STL.64 [R1+0x10f0], R80 ;  /* 0x0010f05001007387 */ /* 0x0001e20000100a00 */
[----:B------:R-:W-:Y:S01]  /*6ef0*/  PRMT R124, RZ, 0x7610, R124 ;  /* 0x00007610ff7c7816 */ /* 0x000fe2000000007c */
[----:B------:R-:W-:Y:S02]  /*6f00*/  IMAD R68, R162, 0x22, RZ ;  /* 0x00000022a2447824 */ /* 0x000fe400078e02ff */
[----:B------:R1:W-:Y:S01]  /*6f10*/  STL.64 [R1+0x10e8], R76 ;  /* 0x0010e84c01007387 */ /* 0x0003e20000100a00 */
[----:B------:R-:W-:Y:S01]  /*6f20*/  VIADD R69, R4, 0xffffffcd ;  /* 0xffffffcd04457836 */ /* 0x000fe20000000000 */
[----:B------:R-:W-:Y:S02]  /*6f30*/  PRMT R123, RZ, 0x7610, R123 ;  /* 0x00007610ff7b7816 */ /* 0x000fe4000000007b */
[----:B------:R1:W-:Y:S01]  /*6f40*/  STL.64 [R1+0x1070], R18 ;  /* 0x0010701201007387 */ /* 0x0003e20000100a00 */
[----:B------:R-:W-:Y:S01]  /*6f50*/  PRMT R122, RZ, 0x7610, R122 ;  /* 0x00007610ff7a7816 */ /* 0x000fe2000000007a */
[----:B0-----:R-:W-:-:S02]  /*6f60*/  IMAD.WIDE R80, R67, 0x2, R160 ;  /* 0x0000000243507825 */ /* 0x001fc400078e02a0 */
[----:B------:R0:W-:Y:S02]  /*6f70*/  STL.64 [R1+0x1068], R2 ;  /* 0x0010680201007387 */ /* 0x0001e40000100a00 */
[----:B-1----:R-:W-:Y:S02]  /*6f80*/  IMAD.WIDE R76, R67, 0x2, R158 ;  /* 0x00000002434c7825 */ /* 0x002fe400078e029e */
[----:B------:R1:W2:Y:S02]  /*6f90*/  @!P3 LDG.E.U16 R125, desc[UR6][R80.64] ;  /* 0x00000006507db981 */ /* 0x0002a4000c1e1500 */
[----:B------:R-:W-:Y:S02]  /*6fa0*/  IMAD.WIDE R18, R68, 0x2, R160 ;  /* 0x0000000244127825 */ /* 0x000fe400078e02a0 */
[----:B------:R1:W2:Y:S01]  /*6fb0*/  @!P3 LDG.E.U16 R124, desc[UR6][R76.64] ;  /* 0x000000064c7cb981 */ /* 0x0002a2000c1e1500 */
[----:B------:R-:W-:Y:S01]  /*6fc0*/  ISETP.GE.U32.AND P3, PT, R69, 0x7ffffece, PT ;  /* 0x7ffffece4500780c */ /* 0x000fe20003f66070 */
[----:B------:R-:W-:-:S02]  /*6fd0*/  VIADD R67, R4, 0xffffffc5 ;  /* 0xffffffc504437836 */ /* 0x000fc40000000000 */
[----:B------:R1:W2:Y:S01]  /*6fe0*/  @!P0 LDG.E.U16 R123, desc[UR6][R18.64] ;  /* 0x00000006127b8981 */ /* 0x0002a2000c1e1500 */
[----:B0-----:R-:W-:-:S03]  /*6ff0*/  IMAD.WIDE R2, R68, 0x2, R158 ;  /* 0x0000000244027825 */ /* 0x001fc600078e029e */
[----:B------:R1:W-:Y:S01]  /*7000*/  STL.64 [R1+0xff0], R80 ;  /* 0x000ff05001007387 */ /* 0x0003e20000100a00 */
[----:B------:R-:W-:-:S03]  /*7010*/  IMAD R68, R162, 0x32, RZ ;  /* 0x00000032a2447824 */ /* 0x000fc600078e02ff */
[----:B------:R0:W2:Y:S01]  /*7020*/  @!P0 LDG.E.U16 R122, desc[UR6][R2.64] ;  /* 0x00000006027a8981 */ /* 0x0000a2000c1e1500 */
[----:B------:R-:W-:Y:S01]  /*7030*/  ISETP.GE.U32.AND P0, PT, R67, 0x7ffffec6, PT ;  /* 0x7ffffec64300780c */ /* 0x000fe20003f06070 */
[----:B------:R-:W-:Y:S02]  /*7040*/  IMAD R67, R162, 0x2a, RZ ;  /* 0x0000002aa2437824 */ /* 0x000fe400078e02ff */
[----:B------:R0:W-:Y:S01]  /*7050*/  STL.64 [R1+0xfe8], R76 ;  /* 0x000fe84c01007387 */ /* 0x0001e20000100a00 */
[----:B------:R-:W-:Y:S02]  /*7060*/  PRMT R121, RZ, 0x7610, R121 ;  /* 0x00007610ff797816 */ /* 0x000fe40000000079 */
[----:B------:R-:W-:Y:S01]  /*7070*/  PRMT R120, RZ, 0x7610, R120 ;  /* 0x00007610ff787816 */ /* 0x000fe20000000078 */
[----:B------:R0:W-:Y:S01]  /*7080*/  STL.64 [R1+0xf70], R18 ;  /* 0x000f701201007387 */ /* 0x0001e20000100a00 */
[----:B------:R-:W-:Y:S01]  /*7090*/  PRMT R119, RZ, 0x7610, R119 ;  /* 0x00007610ff777816 */ /* 0x000fe20000000077 */
[----:B-1----:R-:W-:Y:S01]  /*70a0*/  IMAD.WIDE R80, R67, 0x2, R160 ;  /* 0x0000000243507825 */ /* 0x002fe200078e02a0 */
[----:B------:R-:W-:Y:S01]  /*70b0*/  PRMT R118, RZ, 0x7610, R118 ;  /* 0x00007610ff767816 */ /* 0x000fe20000000076 */
[----:B------:R1:W-:Y:S02]  /*70c0*/  STL.64 [R1+0xf68], R2 ;  /* 0x000f680201007387 */ /* 0x0003e40000100a00 */
[----:B------:R-:W-:-:S02]  /*70d0*/  VIADD R69, R4, 0xffffffbd ;  /* 0xffffffbd04457836 */ /* 0x000fc40000000000 */
[----:B0-----:R-:W-:Y:S01]  /*70e0*/  IMAD.WIDE R76, R67, 0x2, R158 ;  /* 0x00000002434c7825 */ /* 0x001fe200078e029e */
[----:B------:R0:W2:Y:S03]  /*70f0*/  @!P1 LDG.E.U16 R121, desc[UR6][R80.64] ;  /* 0x0000000650799981 */ /* 0x0000a6000c1e1500 */
[C---:B------:R-:W-:Y:S01]  /*7100*/  IMAD.WIDE R18, R68.reuse, 0x2, R160 ;  /* 0x0000000244127825 */ /* 0x040fe200078e02a0 */
[----:B------:R0:W2:Y:S03]  /*7110*/  @!P1 LDG.E.U16 R120, desc[UR6][R76.64] ;  /* 0x000000064c789981 */ /* 0x0000a6000c1e1500 */
[----:B-1----:R-:W-:Y:S01]  /*7120*/  IMAD.WIDE R2, R68, 0x2, R158 ;  /* 0x0000000244027825 */ /* 0x002fe200078e029e */
        /* <DEDUP_REMOVED lines=8> */
[----:B------:R-:W-:Y:S01]  /*71b0*/  IMAD R68, R162, 0x42, RZ ;  /* 0x00000042a2447824 */ /* 0x000fe200078e02ff */
[----:B------:R-:W-:Y:S01]  /*71c0*/  PRMT R116, RZ, 0x7610, R116 ;  /* 0x00007610ff747816 */ /* 0x000fe20000000074 */
        /* <DEDUP_REMOVED lines=53> */
[----:B---3--:R-:W-:Y:S02]  /*7520*/  IMAD.WIDE R18, R68, 0x2, R160 ;  /* 0x0000000244127825 */ /* 0x008fe400078e02a0 */
        /* <DEDUP_REMOVED lines=19> */
[----:B---3--:R-:W-:Y:S01]  /*7660*/  IMAD.WIDE R76, R67, 0x2, R158 ;  /* 0x00000002434c7825 */ /* 0x008fe200078e029e */
[----:B------:R3:W2:Y:S03]  /*7670*/  @!P0 LDG.E.U16 R105, desc[UR6][R80.64] ;  /* 0x0000000650698981 */ /* 0x0006a6000c1e1500 */
[C---:B0-----:R-:W-:Y:S01]  /*7680*/  IMAD.WIDE R18, R68.reuse, 0x2, R160 ;  /* 0x0000000244127825 */ /* 0x041fe200078e02a0 */
        /* <DEDUP_REMOVED lines=17> */
[----:B---3--:R-:W-:-:S02]  /*77a0*/  IMAD.WIDE R80, R67, 0x2, R160 ;  /* 0x0000000243507825 */ /* 0x008fc400078e02a0 */
[----:B------:R3:W-:Y:S02]  /*77b0*/  STL.64 [R1+0xa68], R2 ;  /* 0x000a680201007387 */ /* 0x0007e40000100a00 */
[----:B0-----:R-:W-:Y:S02]  /*77c0*/  IMAD.WIDE R76, R67, 0x2, R158 ;  /* 0x00000002434c7825 */ /* 0x001fe400078e029e */
[----:B------:R0:W2:Y:S02]  /*77d0*/  @!P3 LDG.E.U16 R101, desc[UR6][R80.64] ;  /* 0x000000065065b981 */ /* 0x0000a4000c1e1500 */
[----:B-1----:R-:W-:Y:S02]  /*77e0*/  IMAD.WIDE R18, R68, 0x2, R160 ;  /* 0x0000000244127825 */ /* 0x002fe400078e02a0 */
[----:B------:R1:W2:Y:S01]  /*77f0*/  @!P3 LDG.E.U16 R100, desc[UR6][R76.64] ;  /* 0x000000064c64b981 */ /* 0x0002a2000c1e1500 */
[----:B------:R-:W-:Y:S01]  /*7800*/  ISETP.GE.U32.AND P3, PT, R69, 0x7ffffe6e, PT ;  /* 0x7ffffe6e4500780c */ /* 0x000fe20003f66070 */
[----:B------:R-:W-:-:S02]  /*7810*/  VIADD R67, R4, 0xffffff65 ;  /* 0xffffff6504437836 */ /* 0x000fc40000000000 */
[----:B------:R0:W2:Y:S01]  /*7820*/  @!P0 LDG.E.U16 R99, desc[UR6][R18.64] ;  /* 0x0000000612638981 */ /* 0x0000a2000c1e1500 */
[----:B---3--:R-:W-:-:S03]  /*7830*/  IMAD.WIDE R2, R68, 0x2, R158 ;  /* 0x0000000244027825 */ /* 0x008fc600078e029e */
        /* <DEDUP_REMOVED lines=10> */
[----:B0-----:R-:W-:Y:S01]  /*78e0*/  IMAD.WIDE R80, R67, 0x2, R160 ;  /* 0x0000000243507825 */ /* 0x001fe200078e02a0 */
[----:B------:R-:W-:Y:S01]  /*78f0*/  PRMT R94, RZ, 0x7610, R94 ;  /* 0x00007610ff5e7816 */ /* 0x000fe2000000005e */
[----:B------:R0:W-:Y:S02]  /*7900*/  STL.64 [R1+0x968], R2 ;  /* 0x0009680201007387 */ /* 0x0001e40000100a00 */
[----:B------:R-:W-:-:S02]  /*7910*/  VIADD R69, R4, 0xffffff5d ;  /* 0xffffff5d04457836 */ /* 0x000fc40000000000 */
[----:B-1----:R-:W-:Y:S01]  /*7920*/  IMAD.WIDE R76, R67, 0x2, R158 ;  /* 0x00000002434c7825 */ /* 0x002fe200078e029e */
[----:B------:R1:W2:Y:S03]  /*7930*/  @!P1 LDG.E.U16 R97, desc[UR6][R80.64] ;  /* 0x0000000650619981 */ /* 0x0002a6000c1e1500 */
[C---:B---3--:R-:W-:Y:S01]  /*7940*/  IMAD.WIDE R18, R68.reuse, 0x2, R160 ;  /* 0x0000000244127825 */ /* 0x048fe200078e02a0 */
[----:B------:R3:W2:Y:S03]  /*7950*/  @!P1 LDG.E.U16 R96, desc[UR6][R76.64] ;  /* 0x000000064c609981 */ /* 0x0006a6000c1e1500 */
[----:B0-----:R-:W-:Y:S01]  /*7960*/  IMAD.WIDE R2, R68, 0x2, R158 ;  /* 0x0000000244027825 */ /* 0x001fe200078e029e */
        /* <DEDUP_REMOVED lines=15> */
[----:B-1----:R-:W-:-:S02]  /*7a60*/  IMAD.WIDE R80, R67, 0x2, R160 ;  /* 0x0000000243507825 */ /* 0x002fc400078e02a0 */
[----:B------:R1:W-:Y:S02]  /*7a70*/  STL.64 [R1+0x868], R2 ;  /* 0x0008680201007387 */ /* 0x0003e40000100a00 */
[----:B---3--:R-:W-:Y:S02]  /*7a80*/  IMAD.WIDE R76, R67, 0x2, R158 ;  /* 0x00000002434c7825 */ /* 0x008fe400078e029e */
[----:B------:R3:W2:Y:S02]  /*7a90*/  @!P0 LDG.E.U16 R93, desc[UR6][R80.64] ;  /* 0x00000006505d8981 */ /* 0x0006a4000c1e1500 */
[----:B0-----:R-:W-:Y:S02]  /*7aa0*/  IMAD.WIDE R18, R68, 0x2, R160 ;  /* 0x0000000244127825 */ /* 0x001fe400078e02a0 */
[----:B------:R0:W2:Y:S01]  /*7ab0*/  @!P0 LDG.E.U16 R92, desc[UR6][R76.64] ;  /* 0x000000064c5c8981 */ /* 0x0000a2000c1e1500 */
[----:B------:R-:W-:Y:S01]  /*7ac0*/  ISETP.GE.U32.AND P0, PT, R69, 0x7ffffe4e, PT ;  /* 0x7ffffe4e4500780c */ /* 0x000fe20003f06070 */
[----:B------:R-:W-:-:S02]  /*7ad0*/  VIADD R67, R4, 0xffffff45 ;  /* 0xffffff4504437836 */ /* 0x000fc40000000000 */
[----:B------:R0:W2:Y:S01]  /*7ae0*/  @!P1 LDG.E.U16 R91, desc[UR6][R18.64] ;  /* 0x00000006125b9981 */ /* 0x0000a2000c1e1500 */
[----:B-1----:R-:W-:-:S03]  /*7af0*/  IMAD.WIDE R2, R68, 0x2, R158 ;  /* 0x0000000244027825 */ /* 0x002fc600078e029e */
        /* <DEDUP_REMOVED lines=10> */
[----:B---3--:R-:W-:Y:S01]  /*7ba0*/  IMAD.WIDE R80, R67, 0x2, R160 ;  /* 0x0000000243507825 */ /* 0x008fe200078e02a0 */
[----:B------:R-:W-:Y:S01]  /*7bb0*/  PRMT R86, RZ, 0x7610, R86 ;  /* 0x00007610ff567816 */ /* 0x000fe20000000056 */
[----:B------:R3:W-:Y:S02]  /*7bc0*/  STL.64 [R1+0x768], R2 ;  /* 0x0007680201007387 */ /* 0x0007e40000100a00 */
[----:B------:R-:W-:-:S02]  /*7bd0*/  VIADD R69, R4, 0xffffff3d ;  /* 0xffffff3d04457836 */ /* 0x000fc40000000000 */
[----:B0-----:R-:W-:Y:S01]  /*7be0*/  IMAD.WIDE R76, R67, 0x2, R158 ;  /* 0x00000002434c7825 */ /* 0x001fe200078e029e */
[----:B------:R0:W2:Y:S03]  /*7bf0*/  @!P3 LDG.E.U16 R89, desc[UR6][R80.64] ;  /* 0x000000065059b981 */ /* 0x0000a6000c1e1500 */
[C---:B-1----:R-:W-:Y:S01]  /*7c00*/  IMAD.WIDE R18, R68.reuse, 0x2, R160 ;  /* 0x0000000244127825 */ /* 0x042fe200078e02a0 */
[----:B------:R1:W2:Y:S03]  /*7c10*/  @!P3 LDG.E.U16 R88, desc[UR6][R76.64] ;  /* 0x000000064c58b981 */ /* 0x0002a6000c1e1500 */
[----:B---3--:R-:W-:Y:S01]  /*7c20*/  IMAD.WIDE R2, R68, 0x2, R158 ;  /* 0x0000000244027825 */ /* 0x008fe200078e029e */
        /* <DEDUP_REMOVED lines=51> */
[----:B------:R-:W-:Y:S01]  /*7f60*/  IMAD.MOV.U32 R151, RZ, RZ, R154 ;  /* 0x000000ffff977224 */ /* 0x000fe200078e009a */
[----:B------:R-:W-:Y:S01]  /*7f70*/  PRMT R72, RZ, 0x7610, R72 ;  /* 0x00007610ff487816 */ /* 0x000fe20000000048 */
[----:B------:R-:W-:Y:S01]  /*7f80*/  IMAD R68, R162, 0xe2, RZ ;  /* 0x000000e2a2447824 */ /* 0x000fe200078e02ff */
[----:B------:R0:W-:Y:S01]  /*7f90*/  STL.64 [R1+0x4e8], R76 ;  /* 0x0004e84c01007387 */ /* 0x0001e20000100a00 */
[----:B------:R-:W-:Y:S01]  /*7fa0*/  PRMT R71, RZ, 0x7610, R71 ;  /* 0x00007610ff477816 */ /* 0x000fe20000000047 */
[----:B------:R-:W-:Y:S01]  /*7fb0*/  IMAD.MOV.U32 R154, RZ, RZ, R134 ;  /* 0x000000ffff9a7224 */ /* 0x000fe200078e0086 */
[----:B------:R-:W-:Y:S01]  /*7fc0*/  PRMT R70, RZ, 0x7610, R70 ;  /* 0x00007610ff467816 */ /* 0x000fe20000000046 */
[----:B------:R1:W-:Y:S01]  /*7fd0*/  STL.64 [R1+0x470], R18 ;  /* 0x0004701201007387 */ /* 0x0003e20000100a00 */
[----:B------:R-:W-:Y:S01]  /*7fe0*/  VIADD R134, R4, 0xffffff0d ;  /* 0xffffff0d04867836 */ /* 0x000fe20000000000 */
[----:B------:R-:W-:Y:S01]  /*7ff0*/  PRMT R69, RZ, 0x7610, R69 ;  /* 0x00007610ff457816 */ /* 0x000fe20000000045 */
[C---:B---3--:R-:W-:Y:S01]  /*8000*/  IMAD.WIDE R80, R67.reuse, 0x2, R160 ;  /* 0x0000000243507825 */ /* 0x048fe200078e02a0 */
[----:B------:R3:W-:Y:S03]  /*8010*/  STL.64 [R1+0x468], R2 ;  /* 0x0004680201007387 */ /* 0x0007e60000100a00 */
[----:B0-----:R-:W-:Y:S01]  /*8020*/  IMAD.WIDE R76, R67, 0x2, R158 ;  /* 0x00000002434c7825 */ /* 0x001fe200078e029e */
[----:B------:R0:W2:Y:S03]  /*8030*/  @!P3 LDG.E.U16 R72, desc[UR6][R80.64] ;  /* 0x000000065048b981 */ /* 0x0000a6000c1e1500 */
[----:B-1----:R-:W-:Y:S01]  /*8040*/  IMAD.WIDE R18, R68, 0x2, R160 ;  /* 0x0000000244127825 */ /* 0x002fe200078e02a0 */
[----:B------:R1:W2:Y:S01]  /*8050*/  @!P3 LDG.E.U16 R71, desc[UR6][R76.64] ;  /* 0x000000064c47b981 */ /* 0x0002a2000c1e1500 */
[----:B------:R-:W-:-:S02]  /*8060*/  ISETP.GE.U32.AND P3, PT, R134, 0x7ffffe0e, PT ;  /* 0x7ffffe0e8600780c */ /* 0x000fc40003f66070 */
[----:B------:R-:W-:Y:S01]  /*8070*/  VIADD R67, R4, 0xffffff05 ;  /* 0xffffff0504437836 */ /* 0x000fe20000000000 */
[----:B------:R0:W2:Y:S01]  /*8080*/  @!P0 LDG.E.U16 R70, desc[UR6][R18.64] ;  /* 0x0000000612468981 */ /* 0x0000a2000c1e1500 */
[----:B---3--:R-:W-:Y:S01]  /*8090*/  IMAD.WIDE R2, R68, 0x2, R158 ;  /* 0x0000000244027825 */ /* 0x008fe200078e029e */
[----:B------:R-:W-:-:S03]  /*80a0*/  PRMT R68, RZ, 0x7610, R68 ;  /* 0x00007610ff447816 */ /* 0x000fc60000000044 */
[----:B------:R-:W-:Y:S01]  /*80b0*/  IMAD.MOV.U32 R150, RZ, RZ, R155 ;  /* 0x000000ffff967224 */ /* 0x000fe200078e009b */
[----:B------:R3:W2:Y:S01]  /*80c0*/  @!P0 LDG.E.U16 R69, desc[UR6][R2.64] ;  /* 0x0000000602458981 */ /* 0x0006a2000c1e1500 */
[C---:B------:R-:W-:Y:S01]  /*80d0*/  IMAD R134, R162.reuse, 0xea, RZ ;  /* 0x000000eaa2867824 */ /* 0x040fe200078e02ff */
[----:B------:R-:W-:Y:S01]  /*80e0*/  ISETP.GE.U32.AND P0, PT, R67, 0x7ffffe06, PT ;  /* 0x7ffffe064300780c */ /* 0x000fe20003f06070 */
[----:B------:R-:W-:Y:S01]  /*80f0*/  IMAD.MOV.U32 R155, RZ, RZ, R9 ;  /* 0x000000ffff9b7224 */ /* 0x000fe200078e0009 */
[----:B------:R0:W-:Y:S01]  /*8100*/  STL.64 [R1+0x3f0], R80 ;  /* 0x0003f05001007387 */ /* 0x0001e20000100a00 */
[----:B------:R-:W-:Y:S01]  /*8110*/  IMAD.MOV.U32 R9, RZ, RZ, R135 ;  /* 0x000000ffff097224 */ /* 0x000fe200078e0087 */
[----:B------:R-:W-:Y:S01]  /*8120*/  PRMT R67, RZ, 0x7610, R67 ;  /* 0x00007610ff437816 */ /* 0x000fe20000000043 */
[----:B------:R-:W-:Y:S01]  /*8130*/  IMAD.MOV.U32 R149, RZ, RZ, R156 ;  /* 0x000000ffff957224 */ /* 0x000fe200078e009c */
[----:B------:R1:W-:Y:S01]  /*8140*/  STL.64 [R1+0x3e8], R76 ;  /* 0x0003e84c01007387 */ /* 0x0003e20000100a00 */
[----:B------:R-:W-:-:S02]  /*8150*/  IMAD R135, R162, 0xf2, RZ ;  /* 0x000000f2a2877824 */ /* 0x000fc400078e02ff */
[----:B------:R-:W-:Y:S01]  /*8160*/  IMAD.MOV.U32 R156, RZ, RZ, R145 ;  /* 0x000000ffff9c7224 */ /* 0x000fe200078e0091 */
[----:B------:R3:W-:Y:S01]  /*8170*/  STL.64 [R1+0x370], R18 ;  /* 0x0003701201007387 */ /* 0x0007e20000100a00 */
[----:B------:R-:W-:Y:S01]  /*8180*/  VIADD R145, R4, 0xfffffffc ;  /* 0xfffffffc04917836 */ /* 0x000fe20000000000 */
[----:B------:R-:W-:Y:S01]  /*8190*/  PRMT R137, RZ, 0x7610, R137 ;  /* 0x00007610ff897816 */ /* 0x000fe20000000089 */
[C---:B0-----:R-:W-:Y:S01]  /*81a0*/  IMAD.WIDE R80, R134.reuse, 0x2, R160 ;  /* 0x0000000286507825 */ /* 0x041fe200078e02a0 */
[----:B------:R0:W-:Y:S01]  /*81b0*/  STL.64 [R1+0x368], R2 ;  /* 0x0003680201007387 */ /* 0x0001e20000100a00 */
[----:B------:R-:W-:Y:S02]  /*81c0*/  PRMT R136, RZ, 0x7610, R136 ;  /* 0x00007610ff887816 */ /* 0x000fe40000000088 */
[----:B-1----:R-:W-:Y:S01]  /*81d0*/  IMAD.WIDE R76, R134, 0x2, R158 ;  /* 0x00000002864c7825 */ /* 0x002fe200078e029e */
[----:B------:R1:W2:Y:S03]  /*81e0*/  @!P1 LDG.E.U16 R68, desc[UR6][R80.64] ;  /* 0x0000000650449981 */ /* 0x0002a6000c1e1500 */
[----:B---3--:R-:W-:Y:S01]  /*81f0*/  IMAD.WIDE R18, R135, 0x2, R160 ;  /* 0x0000000287127825 */ /* 0x008fe200078e02a0 */
[----:B------:R3:W2:Y:S01]  /*8200*/  @!P1 LDG.E.U16 R67, desc[UR6][R76.64] ;  /* 0x000000064c439981 */ /* 0x0006a2000c1e1500 */
[----:B------:R-:W-:-:S02]  /*8210*/  ISETP.GE.U32.AND P1, PT, R145, 0x7ffffefd, PT ;  /* 0x7ffffefd9100780c */ /* 0x000fc40003f26070 */
[----:B------:R-:W-:Y:S01]  /*8220*/  VIADD R134, R4, 0xfffffff4 ;  /* 0xfffffff404867836 */ /* 0x000fe20000000000 */
[----:B------:R1:W2:Y:S01]  /*8230*/  @!P3 LDG.E.U16 R137, desc[UR6][R18.64] ;  /* 0x000000061289b981 */ /* 0x0002a2000c1e1500 */
[----:B0-----:R-:W-:-:S04]  /*8240*/  IMAD.WIDE R2, R135, 0x2, R158 ;  /* 0x0000000287027825 */ /* 0x001fc800078e029e */
[----:B------:R-:W-:Y:S01]  /*8250*/  IMAD.MOV.U32 R139, RZ, RZ, R149 ;  /* 0x000000ffff8b7224 */ /* 0x000fe200078e0095 */
[----:B------:R0:W2:Y:S01]  /*8260*/  @!P3 LDG.E.U16 R136, desc[UR6][R2.64] ;  /* 0x000000060288b981 */ /* 0x0000a2000c1e1500 */
[----:B------:R-:W-:Y:S02]  /*8270*/  IMAD.MOV.U32 R149, RZ, RZ, R151 ;  /* 0x000000ffff957224 */ /* 0x000fe400078e0097 */
[----:B------:R-:W-:Y:S01]  /*8280*/  IMAD R145, R162, 0xfa, RZ ;  /* 0x000000faa2917824 */ /* 0x000fe200078e02ff */
[----:B------:R1:W-:Y:S01]  /*8290*/  STL.64 [R1+0x2f0], R80 ;  /* 0x0002f05001007387 */ /* 0x0003e20000100a00 */
[----:B------:R-:W-:Y:S01]  /*82a0*/  IMAD.MOV.U32 R151, RZ, RZ, R153 ;  /* 0x000000ffff977224 */ /* 0x000fe200078e0099 */
[----:B------:R-:W-:Y:S01]  /*82b0*/  ISETP.GE.U32.AND P3, PT, R134, 0x7ffffef5, PT ;  /* 0x7ffffef58600780c */ /* 0x000fe20003f66070 */
[----:B------:R-:W-:Y:S01]  /*82c0*/  IMAD.MOV.U32 R140, RZ, RZ, R150 ;  /* 0x000000ffff8c7224 */ /* 0x000fe200078e0096 */
[----:B------:R3:W-:Y:S01]  /*82d0*/  STL.64 [R1+0x2e8], R76 ;  /* 0x0002e84c01007387 */ /* 0x0007e20000100a00 */
[----:B------:R-:W-:Y:S01]  /*82e0*/  IMAD.MOV.U32 R153, RZ, RZ, R146 ;  /* 0x000000ffff997224 */ /* 0x000fe200078e0092 */
[----:B------:R-:W-:Y:S01]  /*82f0*/  PRMT R135, RZ, 0x7610, R135 ;  /* 0x00007610ff877816 */ /* 0x000fe20000000087 */
[----:B------:R-:W-:Y:S01]  /*8300*/  IMAD.MOV.U32 R150, RZ, RZ, R152 ;  /* 0x000000ffff967224 */ /* 0x000fe200078e0098 */
[----:B------:R-:W-:Y:S01]  /*8310*/  PRMT R134, RZ, 0x7610, R134 ;  /* 0x00007610ff867816 */ /* 0x000fe20000000086 */
[----:B------:R-:W-:-:S02]  /*8320*/  IMAD R146, R162, 0x3, RZ ;  /* 0x00000003a2927824 */ /* 0x000fc400078e02ff */
[----:B------:R-:W-:Y:S02]  /*8330*/  IMAD.MOV.U32 R152, RZ, RZ, R157 ;  /* 0x000000ffff987224 */ /* 0x000fe400078e009d */
[C---:B-1----:R-:W-:Y:S01]  /*8340*/  IMAD.WIDE R80, R145.reuse, 0x2, R160 ;  /* 0x0000000291507825 */ /* 0x042fe200078e02a0 */
[----:B------:R1:W-:Y:S03]  /*8350*/  STL.64 [R1+0x270], R18 ;  /* 0x0002701201007387 */ /* 0x0003e60000100a00 */
[----:B---3--:R-:W-:Y:S01]  /*8360*/  IMAD.WIDE R76, R145, 0x2, R158 ;  /* 0x00000002914c7825 */ /* 0x008fe200078e029e */
[----:B------:R0:W-:Y:S01]  /*8370*/  STL.64 [R1+0x268], R2 ;  /* 0x0002680201007387 */ /* 0x0001e20000100a00 */
[----:B------:R-:W-:Y:S02]  /*8380*/  PRMT R147, RZ, 0x7610, R147 ;  /* 0x00007610ff937816 */ /* 0x000fe40000000093 */
[----:B------:R-:W-:Y:S01]  /*8390*/  VIADD R157, R4, 0xffffffec ;  /* 0xffffffec049d7836 */ /* 0x000fe20000000000 */
[----:B------:R3:W2:Y:S01]  /*83a0*/  @!P0 LDG.E.U16 R135, desc[UR6][R80.64] ;  /* 0x0000000650878981 */ /* 0x0006a2000c1e1500 */
[----:B-1----:R-:W-:-:S03]  /*83b0*/  IMAD.WIDE R18, R146, 0x2, R160 ;  /* 0x0000000292127825 */ /* 0x002fc600078e02a0 */
[----:B------:R1:W2:Y:S01]  /*83c0*/  @!P0 LDG.E.U16 R134, desc[UR6][R76.64] ;  /* 0x000000064c868981 */ /* 0x0002a2000c1e1500 */
[----:B------:R-:W-:Y:S01]  /*83d0*/  ISETP.GE.U32.AND P0, PT, R157, 0x7ffffeed, PT ;  /* 0x7ffffeed9d00780c */ /* 0x000fe20003f06070 */
[----:B0-----:R-:W-:Y:S02]  /*83e0*/  IMAD.WIDE R2, R146, 0x2, R158 ;  /* 0x0000000292027825 */ /* 0x001fe400078e029e */
[----:B------:R3:W-:Y:S01]  /*83f0*/  STL.64 [R1+0x1f0], R80 ;  /* 0x0001f05001007387 */ /* 0x0007e20000100a00 */
[----:B------:R-:W-:Y:S01]  /*8400*/  PRMT R148, RZ, 0x7610, R148 ;  /* 0x00007610ff947816 */ /* 0x000fe20000000094 */
[----:B------:R-:W-:Y:S02]  /*8410*/  IMAD R157, R162, 0xb, RZ ;  /* 0x0000000ba29d7824 */ /* 0x000fe400078e02ff */
[----:B------:R1:W-:Y:S01]  /*8420*/  STL.64 [R1+0x1e8], R76 ;  /* 0x0001e84c01007387 */ /* 0x0003e20000100a00 */
[----:B------:R-:W-:-:S03]  /*8430*/  VIADD R145, R4, 0xfffffffb ;  /* 0xfffffffb04917836 */ /* 0x000fc60000000000 */
[----:B------:R-:W-:Y:S04]  /*8440*/  STL.64 [R1+0x1160], R18 ;  /* 0x0011601201007387 */ /* 0x000fe80000100a00 */
[----:B------:R0:W-:Y:S01]  /*8450*/  STL.64 [R1+0x1158], R2 ;  /* 0x0011580201007387 */ /* 0x0001e20000100a00 */
[----:B---3--:R-:W-:-:S03]  /*8460*/  IMAD.WIDE R80, R157, 0x2, R160 ;  /* 0x000000029d507825 */ /* 0x008fc600078e02a0 */
[----:B------:R0:W3:Y:S01]  /*8470*/  @!P1 LDG.E.U16 R147, desc[UR6][R2.64] ;  /* 0x0000000602939981 */ /* 0x0000e2000c1e1500 */
[----:B------:R-:W-:Y:S01]  /*8480*/  PRMT R165, RZ, 0x7610, R165 ;  /* 0x00007610ffa57816 */ /* 0x000fe200000000a5 */
[----:B-1----:R-:W-:Y:S02]  /*8490*/  IMAD.WIDE R76, R157, 0x2, R158 ;  /* 0x000000029d4c7825 */ /* 0x002fe400078e029e */
[----:B------:R1:W2:Y:S02]  /*84a0*/  @!P1 LDG.E.U16 R148, desc[UR6][R18.64] ;  /* 0x0000000612949981 */ /* 0x0002a4000c1e1500 */
[----:B0-----:R-:W-:Y:S01]  /*84b0*/  IMAD R2, R162, 0x13, RZ ;  /* 0x00000013a2027824 */ /* 0x001fe200078e02ff */
[----:B------:R-:W-:-:S03]  /*84c0*/  ISETP.GE.U32.AND P1, PT, R145, 0x7ffffefc, PT ;  /* 0x7ffffefc9100780c */ /* 0x000fc60003f26070 */
[C---:B-1----:R-:W-:Y:S01]  /*84d0*/  IMAD.WIDE R18, R2.reuse, 0x2, R160 ;  /* 0x0000000202127825 */ /* 0x042fe200078e02a0 */
[----:B------:R-:W-:Y:S01]  /*84e0*/  PRMT R164, RZ, 0x7610, R164 ;  /* 0x00007610ffa47816 */ /* 0x000fe200000000a4 */
[----:B------:R-:W-:Y:S02]  /*84f0*/  STL.64 [R1+0x10e0], R80 ;  /* 0x0010e05001007387 */ /* 0x000fe40000100a00 */
[----:B------:R-:W-:Y:S02]  /*8500*/  IMAD.WIDE R2, R2, 0x2, R158 ;  /* 0x0000000202027825 */ /* 0x000fe400078e029e */
[----:B------:R-:W-:Y:S04]  /*8510*/  STL.64 [R1+0x10d8], R76 ;  /* 0x0010d84c01007387 */ /* 0x000fe80000100a00 */
[----:B------:R0:W-:Y:S04]  /*8520*/  STL.64 [R1+0x1060], R18 ;  /* 0x0010601201007387 */ /* 0x0001e80000100a00 */
[----:B------:R0:W2:Y:S01]  /*8530*/  @!P0 LDG.E.U16 R165, desc[UR6][R18.64] ;  /* 0x0000000612a58981 */ /* 0x0000a2000c1e1500 */
[----:B------:R-:W-:-:S03]  /*8540*/  PRMT R11, RZ, 0x7610, R11 ;  /* 0x00007610ff0b7816 */ /* 0x000fc6000000000b */
[----:B------:R1:W-:Y:S04]  /*8550*/  STL.64 [R1+0x1058], R2 ;  /* 0x0010580201007387 */ /* 0x0003e80000100a00 */
[----:B------:R1:W2:Y:S01]  /*8560*/  @!P0 LDG.E.U16 R164, desc[UR6][R2.64] ;  /* 0x0000000602a48981 */ /* 0x0002a2000c1e1500 */
[----:B0-----:R-:W-:-:S04]  /*8570*/  IMAD.SHL.U32 R19, R162, 0x4, RZ ;  /* 0x00000004a2137824 */ /* 0x001fc800078e00ff */
[----:B-1----:R-:W-:-:S05]  /*8580*/  IMAD.WIDE R2, R19, 0x2, R160 ;  /* 0x0000000213027825 */ /* 0x002fca00078e02a0 */
[----:B------:R-:W2:Y:S01]  /*8590*/  @!P1 LDG.E.U16 R11, desc[UR6][R2.64] ;  /* 0x00000006020b9981 */ /* 0x000ea2000c1e1500 */
[----:B------:R-:W-:Y:S02]  /*85a0*/  PRMT R146, RZ, 0x7610, R146 ;  /* 0x00007610ff927816 */ /* 0x000fe40000000092 */
[----:B------:R-:W-:Y:S01]  /*85b0*/  PRMT R145, RZ, 0x7610, R145 ;  /* 0x00007610ff917816 */ /* 0x000fe20000000091 */
[----:B------:R-:W-:-:S03]  /*85c0*/  VIADD R0, R4, 0xfffffffa ;  /* 0xfffffffa04007836 */ /* 0x000fc60000000000 */
[----:B------:R0:W3:Y:S04]  /*85d0*/  @!P3 LDG.E.U16 R146, desc[UR6][R80.64] ;  /* 0x000000065092b981 */ /* 0x0000e8000c1e1500 */
[----:B------:R1:W3:Y:S01]  /*85e0*/  @!P3 LDG.E.U16 R145, desc[UR6][R76.64] ;  /* 0x000000064c91b981 */ /* 0x0002e2000c1e1500 */
[----:B------:R-:W-:Y:S01]  /*85f0*/  ISETP.GE.U32.AND P3, PT, R0, 0x7ffffefb, PT ;  /* 0x7ffffefb0000780c */ /* 0x000fe20003f66070 */
[----:B------:R-:W-:Y:S02]  /*8600*/  IMAD R10, R162, 0x5, RZ ;  /* 0x00000005a20a7824 */ /* 0x000fe400078e02ff */
[----:B0-----:R-:W-:Y:S01]  /*8610*/  IMAD.WIDE R80, R19, 0x2, R158 ;  /* 0x0000000213507825 */ /* 0x001fe200078e029e */
[----:B------:R0:W-:Y:S01]  /*8620*/  STL.64 [R1+0x1150], R2 ;  /* 0x0011500201007387 */ /* 0x0001e20000100a00 */
[----:B------:R-:W-:-:S02]  /*8630*/  PRMT R73, RZ, 0x7610, R73 ;  /* 0x00007610ff497816 */ /* 0x000fc40000000049 */
[----:B------:R-:W-:Y:S01]  /*8640*/  PRMT R6, RZ, 0x7610, R6 ;  /* 0x00007610ff067816 */ /* 0x000fe20000000006 */
[C---:B-1----:R-:W-:Y:S01]  /*8650*/  IMAD.WIDE R76, R10.reuse, 0x2, R160 ;  /* 0x000000020a4c7825 */ /* 0x042fe200078e02a0 */
[----:B------:R-:W-:Y:S02]  /*8660*/  PRMT R7, RZ, 0x7610, R7 ;  /* 0x00007610ff077816 */ /* 0x000fe40000000007 */
[----:B------:R-:W3:Y:S04]  /*8670*/  @!P1 LDG.E.U16 R73, desc[UR6][R80.64] ;  /* 0x0000000650499981 */ /* 0x000ee8000c1e1500 */
[----:B------:R-:W3:Y:S04]  /*8680*/  @!P3 LDG.E.U16 R7, desc[UR6][R76.64] ;  /* 0x000000064c07b981 */ /* 0x000ee8000c1e1500 */
[----:B0-----:R-:W3:Y:S04]  /*8690*/  LDL.LU.64 R2, [R1+0x25c0] ;  /* 0x0025c00001027983 */ /* 0x001ee80000300a00 */
[----:B------:R0:W-:Y:S04]  /*86a0*/  STL.64 [R1+0x1148], R80 ;  /* 0x0011485001007387 */ /* 0x0001e80000100a00 */
[----:B--2---:R1:W-:Y:S04]  /*86b0*/  STL [R1+0x11a0], R11 ;  /* 0x0011a00b01007387 */ /* 0x0043e80000100800 */
[----:B------:R-:W-:Y:S04]  /*86c0*/  STL.64 [R1+0x1140], R76 ;  /* 0x0011404c01007387 */ /* 0x000fe80000100a00 */
[----:B0-----:R-:W2:Y:S01]  /*86d0*/  LDL.LU.64 R80, [R1+0x25b8] ;  /* 0x0025b80001507983 */ /* 0x001ea20000300a00 */
[----:B-1----:R-:W-:-:S05]  /*86e0*/  IMAD.WIDE R10, R10, 0x2, R158 ;  /* 0x000000020a0a7825 */ /* 0x002fca00078e029e */
[----:B------:R0:W4:Y:S01]  /*86f0*/  @!P3 LDG.E.U16 R6, desc[UR6][R10.64] ;  /* 0x000000060a06b981 */ /* 0x000122000c1e1500 */
[C---:B------:R-:W-:Y:S02]  /*8700*/  VIADD R157, R4.reuse, 0xffffffe4 ;  /* 0xffffffe4049d7836 */ /* 0x040fe40000000000 */
[----:B------:R-:W-:Y:S02]  /*8710*/  VIADD R0, R4, 0xfffffff9 ;  /* 0xfffffff904007836 */ /* 0x000fe40000000000 */
[----:B------:R-:W-:Y:S01]  /*8720*/  IMAD R18, R162, 0x1b, RZ ;  /* 0x0000001ba2127824 */ /* 0x000fe200078e02ff */
[----:B------:R-:W-:Y:S02]  /*8730*/  ISETP.GE.U32.AND P0, PT, R157, 0x7ffffee5, PT ;  /* 0x7ffffee59d00780c */ /* 0x000fe40003f06070 */
[----:B------:R-:W-:Y:S01]  /*8740*/  ISETP.GE.U32.AND P1, PT, R0, 0x7ffffefa, PT ;  /* 0x7ffffefa0000780c */ /* 0x000fe20003f26070 */
[----:B------:R-:W-:Y:S02]  /*8750*/  VIADD R0, R4, 0xfffffff8 ;  /* 0xfffffff804007836 */ /* 0x000fe40000000000 */
[----:B------:R-:W-:Y:S01]  /*8760*/  IMAD.WIDE R18, R18, 0x2, R160 ;  /* 0x0000000212127825 */ /* 0x000fe200078e02a0 */
[----:B------:R-:W-:-:S02]  /*8770*/  PRMT R157, RZ, 0x7610, R157 ;  /* 0x00007610ff9d7816 */ /* 0x000fc4000000009d */
[----:B------:R-:W-:Y:S02]  /*8780*/  ISETP.GE.U32.AND P3, PT, R0, 0x7ffffef9, PT ;  /* 0x7ffffef90000780c */ /* 0x000fe40003f66070 */
[----:B------:R-:W-:Y:S01]  /*8790*/  STL.64 [R1+0xfe0], R18 ;  /* 0x000fe01201007387 */ /* 0x000fe20000100a00 */
[----:B------:R-:W-:-:S03]  /*87a0*/  IMAD R0, R162, 0x6, RZ ;  /* 0x00000006a2007824 */ /* 0x000fc600078e02ff */
[----:B------:R0:W-:Y:S01]  /*87b0*/  STL.64 [R1+0x1138], R10 ;  /* 0x0011380a01007387 */ /* 0x0001e20000100a00 */
[----:B---3--:R-:W-:-:S03]  /*87c0*/  PRMT R2, RZ, 0x7610, R2 ;  /* 0x00007610ff027816 */ /* 0x008fc60000000002 */
[----:B------:R-:W-:Y:S01]  /*87d0*/  STL [R1+0x1194], R73 ;  /* 0x0011944901007387 */ /* 0x000fe20000100800 */
[----:B------:R-:W-:-:S03]  /*87e0*/  PRMT R3, RZ, 0x7610, R3 ;  /* 0x00007610ff037816 */ /* 0x000fc60000000003 */
[----:B------:R1:W3:Y:S01]  /*87f0*/  @!P0 LDG.E.U16 R157, desc[UR6][R18.64] ;  /* 0x00000006129d8981 */ /* 0x0002e2000c1e1500 */
[----:B0-----:R-:W-:Y:S02]  /*8800*/  IMAD R10, R162, 0x7, RZ ;  /* 0x00000007a20a7824 */ /* 0x001fe400078e02ff */
[----:B------:R-:W-:-:S04]  /*8810*/  IMAD.WIDE R76, R0, 0x2, R158 ;  /* 0x00000002004c7825 */ /* 0x000fc800078e029e */
[----:B-1----:R-:W-:-:S04]  /*8820*/  IMAD.WIDE R18, R10, 0x2, R160 ;  /* 0x000000020a127825 */ /* 0x002fc800078e02a0 */
[----:B------:R-:W-:Y:S01]  /*8830*/  IMAD.WIDE R10, R10, 0x2, R158 ;  /* 0x000000020a0a7825 */ /* 0x000fe200078e029e */
[----:B------:R-:W3:Y:S04]  /*8840*/  @!P3 LDG.E.U16 R3, desc[UR6][R18.64] ;  /* 0x000000061203b981 */ /* 0x000ee8000c1e1500 */
[----:B------:R-:W3:Y:S01]  /*8850*/  @!P3 LDG.E.U16 R2, desc[UR6][R10.64] ;  /* 0x000000060a02b981 */ /* 0x000ee2000c1e1500 */
[----:B--2---:R-:W-:Y:S02]  /*8860*/  PRMT R81, RZ, 0x7610, R81 ;  /* 0x00007610ff517816 */ /* 0x004fe40000000051 */
[----:B------:R-:W-:Y:S01]  /*8870*/  PRMT R80, RZ, 0x7610, R80 ;  /* 0x00007610ff507816 */ /* 0x000fe20000000050 */
[----:B----4-:R-:W-:Y:S04]  /*8880*/  STL [R1+0x11b4], R6 ;  /* 0x0011b40601007387 */ /* 0x010fe80000100800 */
[----:B------:R0:W-:Y:S04]  /*8890*/  STL [R1+0x11b8], R7 ;  /* 0x0011b80701007387 */ /* 0x0001e80000100800 */
[----:B------:R-:W2:Y:S01]  /*88a0*/  @!P1 LDG.E.U16 R80, desc[UR6][R76.64] ;  /* 0x000000064c509981 */ /* 0x000ea2000c1e1500 */
[----:B0-----:R-:W-:-:S05]  /*88b0*/  IMAD.WIDE R6, R0, 0x2, R160 ;  /* 0x0000000200067825 */ /* 0x001fca00078e02a0 */
[----:B------:R0:W-:Y:S04]  /*88c0*/  STL.64 [R1+0x1130], R6 ;  /* 0x0011300601007387 */ /* 0x0001e80000100a00 */
[----:B------:R1:W-:Y:S04]  /*88d0*/  STL.64 [R1+0x1128], R76 ;  /* 0x0011284c01007387 */ /* 0x0003e80000100a00 */
[----:B------:R-:W4:Y:S04]  /*88e0*/  @!P1 LDG.E.U16 R81, desc[UR6][R6.64] ;  /* 0x0000000606519981 */ /* 0x000f28000c1e1500 */
[----:B0-----:R-:W4:Y:S04]  /*88f0*/  LDL.LU.64 R6, [R1+0x25b0] ;  /* 0x0025b00001067983 */ /* 0x001f280000300a00 */
[----:B-1----:R-:W4:Y:S01]  /*8900*/  LDL.LU.64 R76, [R1+0x25a8] ;  /* 0x0025a800014c7983 */ /* 0x002f220000300a00 */
[----:B------:R-:W-:-:S02]  /*8910*/  VIADD R0, R4, 0xfffffff2 ;  /* 0xfffffff204007836 */ /* 0x000fc40000000000 */
[----:B------:R-:W-:Y:S01]  /*8920*/  VIADD R73, R4, 0xfffffff3 ;  /* 0xfffffff304497836 */ /* 0x000fe20000000000 */
[----:B------:R-:W-:Y:S02]  /*8930*/  STL.64 [R1+0x1120], R18 ;  /* 0x0011201201007387 */ /* 0x000fe40000100a00 */
[----:B------:R-:W-:Y:S02]  /*8940*/  ISETP.GE.U32.AND P3, PT, R0, 0x7ffffef3, PT ;  /* 0x7ffffef30000780c */ /* 0x000fe40003f66070 */
[----:B------:R-:W-:Y:S01]  /*8950*/  ISETP.GE.U32.AND P1, PT, R73, 0x7ffffef4, PT ;  /* 0x7ffffef44900780c */ /* 0x000fe20003f26070 */
[----:B------:R0:W-:Y:S01]  /*8960*/  STL.64 [R1+0x1118], R10 ;  /* 0x0011180a01007387 */ /* 0x0001e20000100a00 */
[----:B------:R-:W-:-:S03]  /*8970*/  IMAD R0, R162, 0xc, RZ ;  /* 0x0000000ca2007824 */ /* 0x000fc600078e02ff */
[----:B---3--:R-:W-:Y:S04]  /*8980*/  STL [R1+0x1374], R2 ;  /* 0x0013740201007387 */ /* 0x008fe80000100800 */
[----:B------:R1:W-:Y:S01]  /*8990*/  STL [R1+0x1378], R3 ;  /* 0x0013780301007387 */ /* 0x0003e20000100800 */
[----:B0-----:R-:W-:-:S04]  /*89a0*/  IMAD R10, R162, 0xd, RZ ;  /* 0x0000000da20a7824 */ /* 0x001fc800078e02ff */
[----:B------:R-:W-:-:S04]  /*89b0*/  IMAD.WIDE R18, R10, 0x2, R160 ;  /* 0x000000020a127825 */ /* 0x000fc800078e02a0 */
[----:B-1----:R-:W-:-:S04]  /*89c0*/  IMAD.WIDE R2, R0, 0x2, R160 ;  /* 0x0000000200027825 */ /* 0x002fc800078e02a0 */
[----:B------:R-:W-:Y:S01]  /*89d0*/  IMAD.WIDE R10, R10, 0x2, R158 ;  /* 0x000000020a0a7825 */ /* 0x000fe200078e029e */
[----:B--2---:R-:W-:Y:S04]  /*89e0*/  STL [R1+0x11cc], R80 ;  /* 0x0011cc5001007387 */ /* 0x004fe80000100800 */
[----:B----4-:R0:W-:Y:S04]  /*89f0*/  STL [R1+0x11d0], R81 ;  /* 0x0011d05101007387 */ /* 0x0101e80000100800 */
[----:B------:R1:W-:Y:S01]  /*8a00*/  STL.64 [R1+0x10d0], R2 ;  /* 0x0010d00201007387 */ /* 0x0003e20000100a00 */
[----:B------:R-:W-:Y:S01]  /*8a10*/  PRMT R6, RZ, 0x7610, R6 ;  /* 0x00007610ff067816 */ /* 0x000fe20000000006 */
[----:B0-----:R-:W-:Y:S01]  /*8a20*/  IMAD.WIDE R80, R0, 0x2, R158 ;  /* 0x0000000200507825 */ /* 0x001fe200078e029e */
[----:B------:R-:W-:-:S02]  /*8a30*/  PRMT R7, RZ, 0x7610, R7 ;  /* 0x00007610ff077816 */ /* 0x000fc40000000007 */
[----:B------:R-:W-:Y:S02]  /*8a40*/  PRMT R77, RZ, 0x7610, R77 ;  /* 0x00007610ff4d7816 */ /* 0x000fe4000000004d */
[----:B------:R-:W-:Y:S01]  /*8a50*/  PRMT R76, RZ, 0x7610, R76 ;  /* 0x00007610ff4c7816 */ /* 0x000fe2000000004c */
[----:B------:R0:W2:Y:S04]  /*8a60*/  @!P3 LDG.E.U16 R6, desc[UR6][R10.64] ;  /* 0x000000060a06b981 */ /* 0x0000a8000c1e1500 */
[----:B------:R3:W-:Y:S04]  /*8a70*/  STL.64 [R1+0x10c8], R80 ;  /* 0x0010c85001007387 */ /* 0x0007e80000100a00 */
[----:B------:R-:W4:Y:S04]  /*8a80*/  @!P1 LDG.E.U16 R77, desc[UR6][R2.64] ;  /* 0x00000006024d9981 */ /* 0x000f28000c1e1500 */
[----:B------:R0:W4:Y:S04]  /*8a90*/  @!P3 LDG.E.U16 R7, desc[UR6][R18.64] ;  /* 0x000000061207b981 */ /* 0x000128000c1e1500 */
[----:B------:R-:W4:Y:S04]  /*8aa0*/  @!P1 LDG.E.U16 R76, desc[UR6][R80.64] ;  /* 0x00000006504c9981 */ /* 0x000f28000c1e1500 */
[----:B-1----:R-:W4:Y:S04]  /*8ab0*/  LDL.LU.64 R2, [R1+0x25a0] ;  /* 0x0025a00001027983 */ /* 0x002f280000300a00 */
[----:B---3--:R-:W3:Y:S01]  /*8ac0*/  LDL.LU.64 R80, [R1+0x2598] ;  /* 0x0025980001507983 */ /* 0x008ee20000300a00 */
[----:B------:R-:W-:-:S02]  /*8ad0*/  VIADD R73, R4, 0xfffffff1 ;  /* 0xfffffff104497836 */ /* 0x000fc40000000000 */
[----:B------:R-:W-:Y:S01]  /*8ae0*/  VIADD R0, R4, 0xfffffff0 ;  /* 0xfffffff004007836 */ /* 0x000fe20000000000 */
[----:B------:R-:W-:Y:S02]  /*8af0*/  STL.64 [R1+0x10c0], R18 ;  /* 0x0010c01201007387 */ /* 0x000fe40000100a00 */
[----:B------:R-:W-:Y:S02]  /*8b00*/  ISETP.GE.U32.AND P1, PT, R73, 0x7ffffef2, PT ;  /* 0x7ffffef24900780c */ /* 0x000fe40003f26070 */
[----:B------:R-:W-:Y:S01]  /*8b10*/  ISETP.GE.U32.AND P3, PT, R0, 0x7ffffef1, PT ;  /* 0x7ffffef10000780c */ /* 0x000fe20003f66070 */
[----:B------:R0:W-:Y:S01]  /*8b20*/  STL.64 [R1+0x10b8], R10 ;  /* 0x0010b80a01007387 */ /* 0x0001e20000100a00 */
[C---:B------:R-:W-:Y:S02]  /*8b30*/  IMAD R0, R162.reuse, 0xe, RZ ;  /* 0x0000000ea2007824 */ /* 0x040fe400078e02ff */
[----:B0-----:R-:W-:-:S04]  /*8b40*/  IMAD R10, R162, 0xf, RZ ;  /* 0x0000000fa20a7824 */ /* 0x001fc800078e02ff */
[----:B------:R-:W-:-:S04]  /*8b50*/  IMAD.WIDE R18, R10, 0x2, R160 ;  /* 0x000000020a127825 */ /* 0x000fc800078e02a0 */
[----:B------:R-:W-:Y:S01]  /*8b60*/  IMAD.WIDE R10, R10, 0x2, R158 ;  /* 0x000000020a0a7825 */ /* 0x000fe200078e029e */
[----:B--2---:R-:W-:Y:S04]  /*8b70*/  STL [R1+0x11ac], R6 ;  /* 0x0011ac0601007387 */ /* 0x004fe80000100800 */
[----:B----4-:R0:W-:Y:S04]  /*8b80*/  STL [R1+0x11b0], R7 ;  /* 0x0011b00701007387 */ /* 0x0101e80000100800 */
[----:B------:R-:W-:Y:S04]  /*8b90*/  STL [R1+0x118c], R76 ;  /* 0x00118c4c01007387 */ /* 0x000fe80000100800 */
[----:B------:R1:W-:Y:S01]  /*8ba0*/  STL [R1+0x1190], R77 ;  /* 0x0011904d01007387 */ /* 0x0003e20000100800 */
[----:B------:R-:W-:Y:S01]  /*8bb0*/  PRMT R2, RZ, 0x7610, R2 ;  /* 0x00007610ff027816 */ /* 0x000fe20000000002 */
[----:B0-----:R-:W-:Y:S01]  /*8bc0*/  IMAD.WIDE R6, R0, 0x2, R160 ;  /* 0x0000000200067825 */ /* 0x001fe200078e02a0 */
[----:B------:R-:W-:-:S02]  /*8bd0*/  PRMT R3, RZ, 0x7610, R3 ;  /* 0x00007610ff037816 */ /* 0x000fc40000000003 */
[----:B---3--:R-:W-:Y:S02]  /*8be0*/  PRMT R81, RZ, 0x7610, R81 ;  /* 0x00007610ff517816 */ /* 0x008fe40000000051 */
[----:B------:R-:W-:Y:S01]  /*8bf0*/  PRMT R80, RZ, 0x7610, R80 ;  /* 0x00007610ff507816 */ /* 0x000fe20000000050 */
[----:B-1----:R-:W-:Y:S01]  /*8c00*/  IMAD.WIDE R76, R0, 0x2, R158 ;  /* 0x00000002004c7825 */ /* 0x002fe200078e029e */
[----:B------:R0:W-:Y:S04]  /*8c10*/  STL.64 [R1+0x10b0], R6 ;  /* 0x0010b00601007387 */ /* 0x0001e80000100a00 */
[----:B------:R1:W-:Y:S04]  /*8c20*/  STL.64 [R1+0x10a8], R76 ;  /* 0x0010a84c01007387 */ /* 0x0003e80000100a00 */
[----:B------:R-:W2:Y:S04]  /*8c30*/  @!P1 LDG.E.U16 R81, desc[UR6][R6.64] ;  /* 0x0000000606519981 */ /* 0x000ea8000c1e1500 */
[----:B------:R3:W4:Y:S04]  /*8c40*/  @!P3 LDG.E.U16 R2, desc[UR6][R10.64] ;  /* 0x000000060a02b981 */ /* 0x000728000c1e1500 */
[----:B------:R1:W2:Y:S04]  /*8c50*/  @!P3 LDG.E.U16 R3, desc[UR6][R18.64] ;  /* 0x000000061203b981 */ /* 0x0002a8000c1e1500 */
[----:B0-----:R-:W2:Y:S04]  /*8c60*/  LDL.LU.64 R6, [R1+0x2590] ;  /* 0x0025900001067983 */ /* 0x001ea80000300a00 */
[----:B------:R-:W2:Y:S04]  /*8c70*/  @!P1 LDG.E.U16 R80, desc[UR6][R76.64] ;  /* 0x000000064c509981 */ /* 0x000ea8000c1e1500 */
[----:B-1----:R-:W2:Y:S01]  /*8c80*/  LDL.LU.64 R76, [R1+0x2588] ;  /* 0x00258800014c7983 */ /* 0x002ea20000300a00 */
[----:B------:R-:W-:-:S02]  /*8c90*/  VIADD R0, R4, 0xffffffea ;  /* 0xffffffea04007836 */ /* 0x000fc40000000000 */
[----:B------:R-:W-:Y:S01]  /*8ca0*/  VIADD R73, R4, 0xffffffeb ;  /* 0xffffffeb04497836 */ /* 0x000fe20000000000 */
[----:B------:R-:W-:Y:S02]  /*8cb0*/  STL.64 [R1+0x10a0], R18 ;  /* 0x0010a01201007387 */ /* 0x000fe40000100a00 */
[----:B------:R-:W-:Y:S02]  /*8cc0*/  ISETP.GE.U32.AND P3, PT, R0, 0x7ffffeeb, PT ;  /* 0x7ffffeeb0000780c */ /* 0x000fe40003f66070 */
[----:B------:R-:W-:Y:S01]  /*8cd0*/  ISETP.GE.U32.AND P1, PT, R73, 0x7ffffeec, PT ;  /* 0x7ffffeec4900780c */ /* 0x000fe20003f26070 */
[----:B------:R3:W-:Y:S01]  /*8ce0*/  STL.64 [R1+0x1098], R10 ;  /* 0x0010980a01007387 */ /* 0x0007e20000100a00 */
[C---:B------:R-:W-:Y:S01]  /*8cf0*/  IMAD R0, R162.reuse, 0x14, RZ ;  /* 0x00000014a2007824 */ /* 0x040fe200078e02ff */
[----:B------:R-:W-:Y:S01]  /*8d00*/  PRMT R5, RZ, 0x7610, R5 ;  /* 0x00007610ff057816 */ /* 0x000fe20000000005 */
[----:B---3--:R-:W-:-:S04]  /*8d10*/  IMAD R10, R162, 0x15, RZ ;  /* 0x00000015a20a7824 */ /* 0x008fc800078e02ff */
[----:B------:R-:W-:-:S04]  /*8d20*/  IMAD.WIDE R18, R10, 0x2, R160 ;  /* 0x000000020a127825 */ /* 0x000fc800078e02a0 */
[----:B------:R-:W-:-:S05]  /*8d30*/  IMAD.WIDE R10, R10, 0x2, R158 ;  /* 0x000000020a0a7825 */ /* 0x000fca00078e029e */
[----:B------:R0:W3:Y:S04]  /*8d40*/  @!P3 LDG.E.U16 R5, desc[UR6][R10.64] ;  /* 0x000000060a05b981 */ /* 0x0000e8000c1e1500 */
[----:B----4-:R-:W-:Y:S04]  /*8d50*/  STL [R1+0x136c], R2 ;  /* 0x00136c0201007387 */ /* 0x010fe80000100800 */
[----:B--2---:R1:W-:Y:S01]  /*8d60*/  STL [R1+0x1370], R3 ;  /* 0x0013700301007387 */ /* 0x0043e20000100800 */
[----:B------:R-:W-:-:S03]  /*8d70*/  PRMT R7, RZ, 0x7610, R7 ;  /* 0x00007610ff077816 */ /* 0x000fc60000000007 */
[----:B------:R-:W-:Y:S01]  /*8d80*/  STL [R1+0x11c4], R80 ;  /* 0x0011c45001007387 */ /* 0x000fe20000100800 */
[----:B-1----:R-:W-:-:S03]  /*8d90*/  IMAD.WIDE R2, R0, 0x2, R160 ;  /* 0x0000000200027825 */ /* 0x002fc600078e02a0 */
[----:B------:R1:W-:Y:S04]  /*8da0*/  STL [R1+0x11c8], R81 ;  /* 0x0011c85101007387 */ /* 0x0003e80000100800 */
[----:B------:R2:W4:Y:S01]  /*8db0*/  @!P3 LDG.E.U16 R7, desc[UR6][R18.64] ;  /* 0x000000061207b981 */ /* 0x000522000c1e1500 */
[----:B------:R-:W-:Y:S02]  /*8dc0*/  PRMT R76, RZ, 0x7610, R76 ;  /* 0x00007610ff4c7816 */ /* 0x000fe4000000004c */
[----:B------:R-:W-:Y:S01]  /*8dd0*/  PRMT R77, RZ, 0x7610, R77 ;  /* 0x00007610ff4d7816 */ /* 0x000fe2000000004d */
[----:B-1----:R-:W-:Y:S01]  /*8de0*/  IMAD.WIDE R80, R0, 0x2, R158 ;  /* 0x0000000200507825 */ /* 0x002fe200078e029e */
[----:B------:R1:W-:Y:S04]  /*8df0*/  STL.64 [R1+0x1050], R2 ;  /* 0x0010500201007387 */ /* 0x0003e80000100a00 */
[----:B------:R-:W3:Y:S04]  /*8e00*/  @!P1 LDG.E.U16 R76, desc[UR6][R80.64] ;  /* 0x00000006504c9981 */ /* 0x000ee8000c1e1500 */
[----:B------:R-:W3:Y:S04]  /*8e10*/  @!P1 LDG.E.U16 R77, desc[UR6][R2.64] ;  /* 0x00000006024d9981 */ /* 0x000ee8000c1e1500 */
[----:B------:R-:W-:Y:S04]  /*8e20*/  STL.64 [R1+0x1048], R80 ;  /* 0x0010485001007387 */ /* 0x000fe80000100a00 */
[----:B-1----:R-:W3:Y:S01]  /*8e30*/  LDL.LU.64 R2, [R1+0x2580] ;  /* 0x0025800001027983 */ /* 0x002ee20000300a00 */
[----:B------:R-:W-:-:S02]  /*8e40*/  VIADD R73, R4, 0xffffffe9 ;  /* 0xffffffe904497836 */ /* 0x000fc40000000000 */
[----:B------:R-:W-:Y:S01]  /*8e50*/  VIADD R0, R4, 0xffffffe8 ;  /* 0xffffffe804007836 */ /* 0x000fe20000000000 */
[----:B------:R-:W-:Y:S02]  /*8e60*/  STL.64 [R1+0x1040], R18 ;  /* 0x0010401201007387 */ /* 0x000fe40000100a00 */
[----:B------:R-:W-:Y:S02]  /*8e70*/  ISETP.GE.U32.AND P1, PT, R73, 0x7ffffeea, PT ;  /* 0x7ffffeea4900780c */ /* 0x000fe40003f26070 */
[----:B------:R0:W-:Y:S01]  /*8e80*/  STL.64 [R1+0x1038], R10 ;  /* 0x0010380a01007387 */ /* 0x0001e20000100a00 */
[----:B------:R-:W-:Y:S02]  /*8e90*/  ISETP.GE.U32.AND P3, PT, R0, 0x7ffffee9, PT ;  /* 0x7ffffee90000780c */ /* 0x000fe40003f66070 */
[----:B------:R-:W-:Y:S01]  /*8ea0*/  PRMT R8, RZ, 0x7610, R8 ;  /* 0x00007610ff087816 */ /* 0x000fe20000000008 */
[----:B------:R-:W-:Y:S02]  /*8eb0*/  VIADD R0, R4, 0xffffffe2 ;  /* 0xffffffe204007836 */ /* 0x000fe40000000000 */
[----:B0-----:R-:W-:-:S04]  /*8ec0*/  IMAD R10, R162, 0x16, RZ ;  /* 0x00000016a20a7824 */ /* 0x001fc800078e02ff */
[----:B--2---:R-:W-:Y:S01]  /*8ed0*/  IMAD.WIDE R18, R10, 0x2, R158 ;  /* 0x000000020a127825 */ /* 0x004fe200078e029e */
[----:B------:R-:W-:-:S04]  /*8ee0*/  PRMT R6, RZ, 0x7610, R6 ;  /* 0x00007610ff067816 */ /* 0x000fc80000000006 */
[----:B------:R-:W2:Y:S01]  /*8ef0*/  @!P1 LDG.E.U16 R8, desc[UR6][R18.64] ;  /* 0x0000000612089981 */ /* 0x000ea2000c1e1500 */
[----:B------:R-:W-:-:S03]  /*8f00*/  PRMT R22, RZ, 0x7610, R22 ;  /* 0x00007610ff167816 */ /* 0x000fc60000000016 */
[----:B----4-:R-:W-:Y:S04]  /*8f10*/  STL [R1+0x11a8], R7 ;  /* 0x0011a80701007387 */ /* 0x010fe80000100800 */
[----:B---3--:R0:W-:Y:S04]  /*8f20*/  STL [R1+0x11a4], R5 ;  /* 0x0011a40501007387 */ /* 0x0081e80000100800 */
[----:B------:R-:W-:Y:S01]  /*8f30*/  STL [R1+0x1b0], R76 ;  /* 0x0001b04c01007387 */ /* 0x000fe20000100800 */
[----:B0-----:R-:W-:-:S03]  /*8f40*/  IMAD R5, R162, 0x17, RZ ;  /* 0x00000017a2057824 */ /* 0x001fc600078e02ff */
[----:B------:R0:W-:Y:S01]  /*8f50*/  STL [R1+0x1b4], R77 ;  /* 0x0001b44d01007387 */ /* 0x0001e20000100800 */
[----:B------:R-:W-:Y:S02]  /*8f60*/  VIADD R7, R4, 0xffffffe3 ;  /* 0xffffffe304077836 */ /* 0x000fe40000000000 */
[----:B0-----:R-:W-:Y:S01]  /*8f70*/  IMAD.WIDE R76, R10, 0x2, R160 ;  /* 0x000000020a4c7825 */ /* 0x001fe200078e02a0 */
[----:B------:R-:W-:-:S03]  /*8f80*/  PRMT R3, RZ, 0x7610, R3 ;  /* 0x00007610ff037816 */ /* 0x000fc60000000003 */
[C---:B------:R-:W-:Y:S01]  /*8f90*/  IMAD.WIDE R10, R5.reuse, 0x2, R160 ;  /* 0x00000002050a7825 */ /* 0x040fe200078e02a0 */
[----:B------:R-:W3:Y:S03]  /*8fa0*/  @!P1 LDG.E.U16 R22, desc[UR6][R76.64] ;  /* 0x000000064c169981 */ /* 0x000ee6000c1e1500 */
[----:B------:R-:W-:Y:S01]  /*8fb0*/  IMAD.WIDE R4, R5, 0x2, R158 ;  /* 0x0000000205047825 */ /* 0x000fe200078e029e */
[----:B------:R-:W4:Y:S04]  /*8fc0*/  @!P3 LDG.E.U16 R6, desc[UR6][R10.64] ;  /* 0x000000060a06b981 */ /* 0x000f28000c1e1500 */
[----:B------:R-:W3:Y:S04]  /*8fd0*/  @!P3 LDG.E.U16 R3, desc[UR6][R4.64] ;  /* 0x000000060403b981 */ /* 0x000ee8000c1e1500 */
[----:B------:R-:W-:Y:S01]  /*8fe0*/  STL.64 [R1+0x1030], R76 ;  /* 0x0010304c01007387 */ /* 0x000fe20000100a00 */
[----:B------:R-:W-:-:S03]  /*8ff0*/  ISETP.GE.U32.AND P3, PT, R0, 0x7ffffee3, PT ;  /* 0x7ffffee30000780c */ /* 0x000fc60003f66070 */
[----:B------:R-:W-:Y:S04]  /*9000*/  STL.64 [R1+0x1028], R18 ;  /* 0x0010281201007387 */ /* 0x000fe80000100a00 */
[----:B------:R0:W-:Y:S04]  /*9010*/  STL.64 [R1+0x1020], R10 ;  /* 0x0010200a01007387 */ /* 0x0001e80000100a00 */
[----:B------:R-:W-:Y:S04]  /*9020*/  STL.64 [R1+0x1018], R4 ;  /* 0x0010180401007387 */ /* 0x000fe80000100a00 */
[----:B0-----:R-:W4:Y:S04]  /*9030*/  LDL.LU R11, [R1+0xa0] ;  /* 0x0000a000010b7983 */ /* 0x001f280000300800 */
[----:B------:R-:W4:Y:S04]  /*9040*/  LDL.LU R0, [R1+0x9c] ;  /* 0x00009c0001007983 */ /* 0x000f280000300800 */
[----:B--2---:R0:W-:Y:S01]  /*9050*/  STL [R1+0x11bc], R8 ;  /* 0x0011bc0801007387 */ /* 0x0041e20000100800 */
[----:B------:R-:W-:-:S04]  /*9060*/  @!UP0 UIADD3 UR8, UPT, UPT, -UR9, 0x100000, URZ ;  /* 0x0010000009088890 */ /* 0x000fc8000fffe1ff */
[----:B------:R-:W-:Y:S02]  /*9070*/  @!UP0 USHF.L.U32 UR9, UR8, 0xb, URZ ;  /* 0x0000000b08098899 */ /* 0x000fe400080006ff */
[----:B------:R-:W-:Y:S01]  /*9080*/  @!UP0 USHF.L.U32 UR8, UR8, 0x1, URZ ;  /* 0x0000000108088899 */ /* 0x000fe200080006ff */
[----:B------:R-:W-:Y:S01]  /*9090*/  ISETP.GE.U32.AND P1, PT, R7, 0x7ffffee4, PT ;  /* 0x7ffffee40700780c */ /* 0x000fe20003f26070 */
[----:B0-----:R-:W2:Y:S04]  /*90a0*/  LDL.LU R8, [R1+0x98] ;  /* 0x0000980001087983 */ /* 0x001ea80000300800 */
[----:B------:R-:W2:Y:S01]  /*90b0*/  LDL.LU R5, [R1+0x94] ;  /* 0x0000940001057983 */ /* 0x000ea20000300800 */
[----:B------:R-:W-:-:S05]  /*90c0*/  VOTEU.ALL UP0, P4 ;  /* 0x0000000000ff7886 */ /* 0x000fca0002000000 */
[----:B------:R0:W1:Y:S01]  /*90d0*/  @!UP0 SYNCS.EXCH.64 URZ, [UR76+0x50008], UR8 ;  /* 0x050008084cff85b2 */ /* 0x0000620008000100 */
[----:B------:R-:W-:Y:S04]  /*90e0*/  STS.U16 [R2+UR76], R139 ;  /* 0x0000008b02007988 */ /* 0x000fe8000800044c */
[----:B------:R-:W-:Y:S04]  /*90f0*/  STS.U16 [R2+UR76+0x10000], R140 ;  /* 0x0100008c02007988 */ /* 0x000fe8000800044c */
[----:B------:R-:W-:Y:S04]  /*9100*/  STS.U16 [R2+UR76+0x400], R149 ;  /* 0x0004009502007988 */ /* 0x000fe8000800044c */
[----:B------:R-:W-:Y:S04]  /*9110*/  STS.U16 [R2+UR76+0x10400], R150 ;  /* 0x0104009602007988 */ /* 0x000fe8000800044c */
[----:B------:R-:W-:Y:S04]  /*9120*/  STS.U16 [R2+UR76+0x800], R151 ;  /* 0x0008009702007988 */ /* 0x000fe8000800044c */
[----:B------:R-:W-:Y:S04]  /*9130*/  STS.U16 [R2+UR76+0x10800], R152 ;  /* 0x0108009802007988 */ /* 0x000fe8000800044c */
[----:B------:R-:W-:Y:S04]  /*9140*/  STS.U16 [R2+UR76+0xc00], R153 ;  /* 0x000c009902007988 */ /* 0x000fe8000800044c */
[----:B------:R-:W-:Y:S04]  /*9150*/  STS.U16 [R2+UR76+0x10c00], R154 ;  /* 0x010c009a02007988 */ /* 0x000fe8000800044c */
[----:B------:R-:W-:Y:S04]  /*9160*/  STS.U16 [R2+UR76+0x1000], R155 ;  /* 0x0010009b02007988 */ /* 0x000fe8000800044c */
[----:B---3--:R3:W-:Y:S04]  /*9170*/  STL [R1+0x1364], R3 ;  /* 0x0013640301007387 */ /* 0x0087e80000100800 */
[----:B---3--:R-:W3:Y:S04]  /*9180*/  LDL.LU R3, [R1+0x90] ;  /* 0x0000900001037983 */ /* 0x008ee80000300800 */
[----:B----4-:R4:W-:Y:S04]  /*9190*/  STL [R1+0x1368], R6 ;  /* 0x0013680601007387 */ /* 0x0109e80000100800 */
[----:B----4-:R-:W4:Y:S04]  /*91a0*/  LDL.LU R6, [R1+0x8c] ;  /* 0x00008c0001067983 */ /* 0x010f280000300800 */
[----:B------:R-:W4:Y:S04]  /*91b0*/  LDL.LU R163, [R1+0x88] ;  /* 0x0000880001a37983 */ /* 0x000f280000300800 */
[----:B------:R-:W4:Y:S04]  /*91c0*/  LDL.LU R7, [R1+0x84] ;  /* 0x0000840001077983 */ /* 0x000f280000300800 */
[----:B------:R-:W4:Y:S04]  /*91d0*/  LDL.LU R10, [R1+0x80] ;  /* 0x00008000010a7983 */ /* 0x000f280000300800 */
[----:B------:R0:W-:Y:S04]  /*91e0*/  STL [R1+0x11c0], R22 ;  /* 0x0011c01601007387 */ /* 0x0001e80000100800 */
[----:B------:R-:W4:Y:S04]  /*91f0*/  LDL.LU R18, [R1+0x7c] ;  /* 0x00007c0001127983 */ /* 0x000f280000300800 */
[----:B------:R-:W4:Y:S04]  /*9200*/  LDL.LU R19, [R1+0x78] ;  /* 0x0000780001137983 */ /* 0x000f280000300800 */
[----:B0-----:R-:W4:Y:S04]  /*9210*/  LDL.LU R22, [R1+0x74] ;  /* 0x0000740001167983 */ /* 0x001f280000300800 */
[----:B------:R-:W4:Y:S04]  /*9220*/  LDL.LU R73, [R1+0x70] ;  /* 0x0000700001497983 */ /* 0x000f280000300800 */
        /* <DEDUP_REMOVED lines=13> */
[----:B------:R-:W4:Y:S01]  /*9300*/  LDL.LU R155, [R1+0x20] ;  /* 0x00002000019b7983 */ /* 0x000f220000300800 */
[----:B------:R-:W-:-:S03]  /*9310*/  IMAD.MOV.U32 R144, RZ, RZ, R156 ;  /* 0x000000ffff907224 */ /* 0x000fc600078e009c */
[----:B------:R-:W4:Y:S04]  /*9320*/  LDL.LU R156, [R1+0x1c] ;  /* 0x00001c00019c7983 */ /* 0x000f280000300800 */
[----:B------:R-:W4:Y:S04]  /*9330*/  LDL.LU R4, [R1+0x18] ;  /* 0x0000180001047983 */ /* 0x000f280000300800 */
[----:B------:R0:W-:Y:S04]  /*9340*/  STS.U16 [R2+UR76+0x11000], R144 ;  /* 0x0110009002007988 */ /* 0x0001e8000800044c */
[----:B------:R1:W-:Y:S04]  /*9350*/  STS.U16 [R2+UR76+0x1400], R11 ;  /* 0x0014000b02007988 */ /* 0x0003e8000800044c */
[----:B------:R2:W-:Y:S04]  /*9360*/  STS.U16 [R2+UR76+0x11400], R0 ;  /* 0x0114000002007988 */ /* 0x0005e8000800044c */
[----:B0-----:R-:W4:Y:S04]  /*9370*/  LDL.LU R144, [R1+0x257c] ;  /* 0x00257c0001907983 */ /* 0x001f280000300800 */
[----:B-1----:R-:W4:Y:S04]  /*9380*/  LDL.LU R11, [R1+0x2578] ;  /* 0x00257800010b7983 */ /* 0x002f280000300800 */
[----:B--2---:R-:W2:Y:S04]  /*9390*/  LDL.LU R0, [R1+0x2574] ;  /* 0x0025740001007983 */ /* 0x004ea80000300800 */
[----:B------:R0:W-:Y:S04]  /*93a0*/  STS.U16 [R2+UR76+0x1800], R8 ;  /* 0x0018000802007988 */ /* 0x0001e8000800044c */
[----:B------:R1:W-:Y:S04]  /*93b0*/  STS.U16 [R2+UR76+0x11800], R5 ;  /* 0x0118000502007988 */ /* 0x0003e8000800044c */
[----:B0-----:R-:W2:Y:S04]  /*93c0*/  LDL.LU R8, [R1+0x2570] ;  /* 0x0025700001087983 */ /* 0x001ea80000300800 */
[----:B-1----:R-:W2:Y:S04]  /*93d0*/  LDL.LU R5, [R1+0x256c] ;  /* 0x00256c0001057983 */ /* 0x002ea80000300800 */
[----:B---3--:R0:W-:Y:S04]  /*93e0*/  STS.U16 [R2+UR76+0x1c00], R3 ;  /* 0x001c000302007988 */ /* 0x0081e8000800044c */
[----:B0-----:R-:W3:Y:S04]  /*93f0*/  LDL.LU R3, [R1+0x2568] ;  /* 0x0025680001037983 */ /* 0x001ee80000300800 */
[----:B----4-:R0:W-:Y:S04]  /*9400*/  STS.U16 [R2+UR76+0x11c00], R6 ;  /* 0x011c000602007988 */ /* 0x0101e8000800044c */
[----:B------:R1:W-:Y:S04]  /*9410*/  STS.U16 [R2+UR76+0x2000], R163 ;  /* 0x002000a302007988 */ /* 0x0003e8000800044c */
[----:B------:R4:W-:Y:S04]  /*9420*/  STS.U16 [R2+UR76+0x12000], R7 ;  /* 0x0120000702007988 */ /* 0x0009e8000800044c */
[----:B0-----:R-:W2:Y:S04]  /*9430*/  LDL.LU R6, [R1+0x2564] ;  /* 0x0025640001067983 */ /* 0x001ea80000300800 */
[----:B-1----:R-:W2:Y:S04]  /*9440*/  LDL.LU R163, [R1+0x2560] ;  /* 0x0025600001a37983 */ /* 0x002ea80000300800 */
[----:B----4-:R-:W4:Y:S04]  /*9450*/  LDL.LU R7, [R1+0x255c] ;  /* 0x00255c0001077983 */ /* 0x010f280000300800 */
[----:B------:R0:W-:Y:S04]  /*9460*/  STS.U16 [R2+UR76+0x2400], R10 ;  /* 0x0024000a02007988 */ /* 0x0001e8000800044c */
[----:B------:R1:W-:Y:S04]  /*9470*/  STS.U16 [R2+UR76+0x12400], R18 ;  /* 0x0124001202007988 */ /* 0x0003e8000800044c */
[----:B------:R1:W-:Y:S04]  /*9480*/  STS.U16 [R2+UR76+0x2800], R19 ;  /* 0x0028001302007988 */ /* 0x0003e8000800044c */
[----:B0-----:R-:W2:Y:S04]  /*9490*/  LDL.LU R10, [R1+0x2558] ;  /* 0x00255800010a7983 */ /* 0x001ea80000300800 */
[----:B-1----:R-:W2:Y:S04]  /*94a0*/  LDL.LU R18, [R1+0x2554] ;  /* 0x0025540001127983 */ /* 0x002ea80000300800 */
[----:B------:R-:W2:Y:S04]  /*94b0*/  LDL.LU R19, [R1+0x2550] ;  /* 0x0025500001137983 */ /* 0x000ea80000300800 */
        /* <DEDUP_REMOVED lines=28> */
[----:B-1----:R-:W3:Y:S04]  /*9680*/  LDL.LU R153, [R1+0x2518] ;  /* 0x0025180001997983 */ /* 0x002ee80000300800 */
[----:B------:R-:W4:Y:S04]  /*9690*/  LDL.LU R154, [R1+0x2514] ;  /* 0x00251400019a7983 */ /* 0x000f280000300800 */
[----:B------:R0:W-:Y:S04]  /*96a0*/  STS.U16 [R2+UR76+0x4800], R155 ;  /* 0x0048009b02007988 */ /* 0x0001e8000800044c */
[----:B0-----:R-:W4:Y:S04]  /*96b0*/  LDL.LU R155, [R1+0x2510] ;  /* 0x00251000019b7983 */ /* 0x001f280000300800 */
[----:B------:R0:W-:Y:S04]  /*96c0*/  STS.U16 [R2+UR76+0x14800], R156 ;  /* 0x0148009c02007988 */ /* 0x0001e8000800044c */
[----:B0-----:R-:W4:Y:S04]  /*96d0*/  LDL.LU R156, [R1+0x250c] ;  /* 0x00250c00019c7983 */ /* 0x001f280000300800 */
[----:B--2---:R-:W-:Y:S04]  /*96e0*/  STS.U16 [R2+UR76+0x15400], R152 ;  /* 0x0154009802007988 */ /* 0x004fe8000800044c */
[----:B---3--:R-:W-:Y:S04]  /*96f0*/  STS.U16 [R2+UR76+0x5400], R153 ;  /* 0x0054009902007988 */ /* 0x008fe8000800044c */
[----:B----4-:R-:W-:Y:S04]  /*9700*/  STS.U16 [R2+UR76+0x15000], R154 ;  /* 0x0150009a02007988 */ /* 0x010fe8000800044c */
[----:B------:R-:W-:Y:S04]  /*9710*/  STL.64 [R1+0x23b0], R154 ;  /* 0x0023b09a01007387 */ /* 0x000fe80000100a00 */
        /* <DEDUP_REMOVED lines=9> */
[----:B------:R0:W-:Y:S04]  /*97b0*/  STL.64 [R1+0x24e8], R154 ;  /* 0x0024e89a01007387 */ /* 0x0001e80000100a00 */
[----:B0-----:R-:W2:Y:S04]  /*97c0*/  LDL.LU R154, [R1+0x30] ;  /* 0x00003000019a7983 */ /* 0x001ea80000300800 */
[----:B------:R-:W-:Y:S04]  /*97d0*/  STL.64 [R1+0x23a0], R152 ;  /* 0x0023a09801007387 */ /* 0x000fe80000100a00 */
[----:B------:R0:W-:Y:S04]  /*97e0*/  STL.64 [R1+0x23e0], R152 ;  /* 0x0023e09801007387 */ /* 0x0001e80000100a00 */
[----:B0-----:R-:W3:Y:S04]  /*97f0*/  LDL.LU R152, [R1+0x68] ;  /* 0x0000680001987983 */ /* 0x001ee80000300800 */
[----:B------:R-:W4:Y:S04]  /*9800*/  LDL.LU R153, [R1+0x64] ;  /* 0x0000640001997983 */ /* 0x000f280000300800 */
[----:B------:R0:W-:Y:S04]  /*9810*/  STS.U16 [R2+UR76+0x5000], R155 ;  /* 0x0050009b02007988 */ /* 0x0001e8000800044c */
[----:B------:R1:W-:Y:S01]  /*9820*/  STS.U16 [R2+UR76+0x4c00], R4 ;  /* 0x004c000402007988 */ /* 0x0003e2000800044c */
[----:B0-----:R-:W-:-:S03]  /*9830*/  LOP3.LUT R155, R2, 0x10, RZ, 0x3c, !PT ;  /* 0x00000010029b7812 */ /* 0x001fc600078e3cff */
[----:B------:R-:W-:Y:S01]  /*9840*/  STS.U16 [R2+UR76+0x14c00], R156 ;  /* 0x014c009c02007988 */ /* 0x000fe2000800044c */
[----:B-1----:R-:W0:Y:S03]  /*9850*/  LDC R4, c[0x0][0x3a0] ;  /* 0x0000e800ff047b82 */ /* 0x002e260000000800 */
        /* <DEDUP_REMOVED lines=14> */
[----:B------:R1:W-:Y:S04]  /*9940*/  STS.U16 [R2+UR76+0x7400], R10 ;  /* 0x0074000a02007988 */ /* 0x0003e8000800044c */
[----:B------:R-:W-:Y:S04]  /*9950*/  STS.U16 [R2+UR76+0x17400], R7 ;  /* 0x0174000702007988 */ /* 0x000fe8000800044c */
[----:B------:R0:W-:Y:S04]  /*9960*/  STS.U16 [R2+UR76+0x17c00], R163 ;  /* 0x017c00a302007988 */ /* 0x0001e8000800044c */
        /* <DEDUP_REMOVED lines=32> */
[----:B--2---:R-:W-:Y:S04]  /*9b70*/  STS.U16 [R2+UR76+0x7c00], R154 ;  /* 0x007c009a02007988 */ /* 0x004fe8000800044c */
[----:B---3--:R-:W-:Y:S04]  /*9b80*/  STS.U16 [R2+UR76+0x7800], R152 ;  /* 0x0078009802007988 */ /* 0x008fe8000800044c */
[----:B----4-:R-:W-:Y:S04]  /*9b90*/  STS.U16 [R2+UR76+0x17800], R153 ;  /* 0x0178009902007988 */ /* 0x010fe8000800044c */
[----:B------:R2:W-:Y:S04]  /*9ba0*/  STS.U16 [R155+UR76+0x480], R6 ;  /* 0x000480069b007988 */ /* 0x0005e8000800044c */
        /* <DEDUP_REMOVED lines=62> */
[----:B------:R-:W-:Y:S04]  /*9f90*/  STL [R1+0x1fc8], R155 ;  /* 0x001fc89b01007387 */ /* 0x000fe80000100800 */
[----:B------:R3:W-:Y:S01]  /*9fa0*/  STS.U16 [R155+UR76+0x10080], R132 ;  /* 0x010080849b007988 */ /* 0x0007e2000800044c */
[----:B-1----:R-:W-:-:S03]  /*9fb0*/  PRMT R10, RZ, 0x7610, R10 ;  /* 0x00007610ff0a7816 */ /* 0x002fc6000000000a */
[----:B0-----:R-:W4:Y:S04]  /*9fc0*/  LDL.LU R163, [R1+0x2508] ;  /* 0x0025080001a37983 */ /* 0x001f280000300800 */
[----:B--2---:R-:W2:Y:S01]  /*9fd0*/  LDL.LU R6, [R1+0x2504] ;  /* 0x0025040001067983 */ /* 0x004ea20000300800 */
[----:B---3--:R-:W-:-:S03]  /*9fe0*/  IMAD R155, R162, 0x1b, RZ ;  /* 0x0000001ba29b7824 */ /* 0x008fc600078e02ff */
[----:B------:R-:W3:Y:S01]  /*9ff0*/  LDL.LU R3, [R1+0x2500] ;  /* 0x0025000001037983 */ /* 0x000ee20000300800 */
[----:B------:R-:W-:Y:S01]  /*a000*/  IMAD.WIDE R150, R155, 0x2, R158 ;  /* 0x000000029b967825 */ /* 0x000fe200078e029e */
[C---:B------:R-:W-:Y:S02]  /*a010*/  LOP3.LUT R7, R2.reuse, 0x20, RZ, 0x3c, !PT ;  /* 0x0000002002077812 */ /* 0x040fe400078e3cff */
[----:B------:R-:W2:Y:S04]  /*a020*/  LDL.LU R5, [R1+0x24fc] ;  /* 0x0024fc0001057983 */ /* 0x000ea80000300800 */
[----:B------:R-:W2:Y:S04]  /*a030*/  @!P0 LDG.E.U16 R10, desc[UR6][R150.64] ;  /* 0x00000006960a8981 */ /* 0x000ea8000c1e1500 */
        /* <DEDUP_REMOVED lines=57> */
[----:B------:R-:W4:Y:S04]  /*a3d0*/  LDL.LU R8, [R1+0x24f8] ;  /* 0x0024f80001087983 */ /* 0x000f280000300800 */
[----:B------:R-:W-:Y:S04]  /*a3e0*/  STS.U16 [R7+UR76+0x17100], R69 ;  /* 0x0171004507007988 */ /* 0x000fe8000800044c */
[----:B------:R-:W4:Y:S04]  /*a3f0*/  LDL.LU R0, [R1+0x24f4] ;  /* 0x0024f40001007983 */ /* 0x000f280000300800 */
[----:B------:R-:W-:Y:S04]  /*a400*/  STS.U16 [R7+UR76+0x7500], R68 ;  /* 0x0075004407007988 */ /* 0x000fe8000800044c */
[----:B------:R-:W4:Y:S04]  /*a410*/  LDL.LU R11, [R1+0x24f0] ;  /* 0x0024f000010b7983 */ /* 0x000f280000300800 */
[----:B------:R-:W-:Y:S01]  /*a420*/  STS.U16 [R7+UR76+0x17500], R67 ;  /* 0x0175004307007988 */ /* 0x000fe2000800044c */
[----:B------:R-:W-:-:S03]  /*a430*/  LOP3.LUT R12, R2, 0x30, RZ, 0x3c, !PT ;  /* 0x00000030020c7812 */ /* 0x000fc600078e3cff */
[----:B------:R-:W-:Y:S04]  /*a440*/  STL.64 [R1+0x2368], R142 ;  /* 0x0023688e01007387 */ /* 0x000fe80000100a00 */
[----:B------:R-:W-:Y:S04]  /*a450*/  STS.U16 [R7+UR76+0x7900], R137 ;  /* 0x0079008907007988 */ /* 0x000fe8000800044c */
[----:B------:R-:W-:Y:S04]  /*a460*/  STL.64 [R1+0x2388], R140 ;  /* 0x0023888c01007387 */ /* 0x000fe80000100a00 */
[----:B------:R-:W-:Y:S04]  /*a470*/  STS.U16 [R7+UR76+0x17900], R136 ;  /* 0x0179008807007988 */ /* 0x000fe8000800044c */
[----:B------:R-:W-:Y:S04]  /*a480*/  STL [R1+0x1fc4], R7 ;  /* 0x001fc40701007387 */ /* 0x000fe80000100800 */
[----:B------:R-:W-:Y:S04]  /*a490*/  STS.U16 [R7+UR76+0x7d00], R135 ;  /* 0x007d008707007988 */ /* 0x000fe8000800044c */
[----:B------:R-:W-:Y:S04]  /*a4a0*/  STL.64 [R1+0x2300], R132 ;  /* 0x0023008401007387 */ /* 0x000fe80000100a00 */
[----:B------:R0:W-:Y:S04]  /*a4b0*/  STS.U16 [R7+UR76+0x17d00], R134 ;  /* 0x017d008607007988 */ /* 0x0001e8000800044c */
[----:B------:R-:W-:Y:S04]  /*a4c0*/  STL.64 [R1+0x2308], R130 ;  /* 0x0023088201007387 */ /* 0x000fe80000100a00 */
[----:B------:R-:W-:Y:S01]  /*a4d0*/  STL.64 [R1+0x2310], R128 ;  /* 0x0023108001007387 */ /* 0x000fe20000100a00 */
[----:B0-----:R-:W-:-:S03]  /*a4e0*/  VIADD R7, R4, 0xffffffe1 ;  /* 0xffffffe104077836 */ /* 0x001fc60000000000 */
[----:B------:R-:W-:Y:S04]  /*a4f0*/  STL.64 [R1+0x2318], R126 ;  /* 0x0023187e01007387 */ /* 0x000fe80000100a00 */
[----:B------:R-:W-:Y:S01]  /*a500*/  STL.64 [R1+0x2320], R124 ;  /* 0x0023207c01007387 */ /* 0x000fe20000100a00 */
[----:B------:R-:W-:Y:S01]  /*a510*/  ISETP.GE.U32.AND P0, PT, R7, 0x7ffffee2, PT ;  /* 0x7ffffee20700780c */ /* 0x000fe20003f06070 */
[----:B------:R-:W-:Y:S02]  /*a520*/  IMAD R7, R162, 0x1c, RZ ;  /* 0x0000001ca2077824 */ /* 0x000fe400078e02ff */
[----:B---3--:R-:W-:Y:S04]  /*a530*/  STL.64 [R1+0x22d8], R2 ;  /* 0x0022d80201007387 */ /* 0x008fe80000100a00 */
[----:B------:R-:W-:Y:S04]  /*a540*/  STS.U16 [R12+UR76+0x180], R148 ;  /* 0x000180940c007988 */ /* 0x000fe8000800044c */
[----:B------:R-:W-:Y:S04]  /*a550*/  STL.64 [R1+0x22f0], R2 ;  /* 0x0022f00201007387 */ /* 0x000fe80000100a00 */
[----:B------:R-:W-:Y:S01]  /*a560*/  STS.U16 [R12+UR76+0x10180], R147 ;  /* 0x010180930c007988 */ /* 0x000fe2000800044c */
[----:B------:R-:W-:-:S03]  /*a570*/  PRMT R123, RZ, 0x7610, R123 ;  /* 0x00007610ff7b7816 */ /* 0x000fc6000000007b */
[----:B------:R-:W-:Y:S01]  /*a580*/  STL [R1+0x1fc0], R12 ;  /* 0x001fc00c01007387 */ /* 0x000fe20000100800 */
[----:B------:R-:W-:-:S03]  /*a590*/  PRMT R122, RZ, 0x7610, R122 ;  /* 0x00007610ff7a7816 */ /* 0x000fc6000000007a */
[----:B------:R-:W-:Y:S01]  /*a5a0*/  STS.U16 [R12+UR76+0x580], R146 ;  /* 0x000580920c007988 */ /* 0x000fe2000800044c */
[----:B------:R-:W-:-:S03]  /*a5b0*/  IMAD.WIDE R154, R7, 0x2, R160 ;  /* 0x00000002079a7825 */ /* 0x000fc600078e02a0 */
[----:B------:R-:W-:Y:S04]  /*a5c0*/  STS.U16 [R12+UR76+0x10580], R145 ;  /* 0x010580910c007988 */ /* 0x000fe8000800044c */
[----:B------:R-:W-:Y:S04]  /*a5d0*/  STL.64 [R1+0xfd8], R150 ;  /* 0x000fd89601007387 */ /* 0x000fe80000100a00 */
[----:B------:R-:W-:Y:S04]  /*a5e0*/  STS.U16 [R12+UR76+0x980], R165 ;  /* 0x000980a50c007988 */ /* 0x000fe8000800044c */
[----:B--2---:R0:W-:Y:S01]  /*a5f0*/  STL [R1+0x88], R10 ;  /* 0x0000880a01007387 */ /* 0x0041e20000100800 */
[----:B------:R-:W-:-:S03]  /*a600*/  PRMT R138, RZ, 0x7610, R138 ;  /* 0x00007610ff8a7816 */ /* 0x000fc6000000008a */
[----:B------:R1:W-:Y:S01]  /*a610*/  STS.U16 [R12+UR76+0x10980], R164 ;  /* 0x010980a40c007988 */ /* 0x0003e2000800044c */
[----:B------:R-:W-:-:S03]  /*a620*/  PRMT R139, RZ, 0x7610, R139 ;  /* 0x00007610ff8b7816 */ /* 0x000fc6000000008b */
[----:B------:R-:W2:Y:S01]  /*a630*/  @!P1 LDG.E.U16 R123, desc[UR6][R154.64] ;  /* 0x000000069a7b9981 */ /* 0x000ea2000c1e1500 */
[----:B0-----:R-:W-:Y:S02]  /*a640*/  IMAD R10, R162, 0x1d, RZ ;  /* 0x0000001da20a7824 */ /* 0x001fe400078e02ff */
[--C-:B-1----:R-:W-:Y:S01]  /*a650*/  IMAD.WIDE R164, R7, 0x2, R158.reuse ;  /* 0x0000000207a47825 */ /* 0x102fe200078e029e */
[----:B------:R0:W-:Y:S03]  /*a660*/  STL.64 [R1+0xfd0], R154 ;  /* 0x000fd09a01007387 */ /* 0x0001e60000100a00 */
[C---:B------:R-:W-:Y:S01]  /*a670*/  IMAD.WIDE R150, R10.reuse, 0x2, R158 ;  /* 0x000000020a967825 */ /* 0x040fe200078e029e */
[----:B------:R1:W2:Y:S03]  /*a680*/  @!P1 LDG.E.U16 R122, desc[UR6][R164.64] ;  /* 0x00000006a47a9981 */ /* 0x0002a6000c1e1500 */
[----:B------:R-:W-:Y:S01]  /*a690*/  IMAD.WIDE R152, R10, 0x2, R160 ;  /* 0x000000020a987825 */ /* 0x000fe200078e02a0 */
[----:B------:R-:W-:Y:S04]  /*a6a0*/  STL.64 [R1+0xfc8], R164 ;  /* 0x000fc8a401007387 */ /* 0x000fe80000100a00 */
[----:B0-----:R-:W3:Y:S04]  /*a6b0*/  LDL.LU.64 R154, [R1+0x24e8] ;  /* 0x0024e800019a7983 */ /* 0x001ee80000300a00 */
[----:B------:R-:W4:Y:S04]  /*a6c0*/  @!P3 LDG.E.U16 R138, desc[UR6][R150.64] ;  /* 0x00000006968ab981 */ /* 0x000f28000c1e1500 */
[----:B------:R0:W4:Y:S01]  /*a6d0*/  @!P3 LDG.E.U16 R139, desc[UR6][R152.64] ;  /* 0x00000006988bb981 */ /* 0x000122000c1e1500 */
[----:B------:R-:W-:-:S03]  /*a6e0*/  VIADD R7, R4, 0xffffffdc ;  /* 0xffffffdc04077836 */ /* 0x000fc60000000000 */
[----:B------:R0:W-:Y:S02]  /*a6f0*/  STS.U16 [R12+UR76+0xd80], R157 ;  /* 0x000d809d0c007988 */ /* 0x0001e4000800044c */
[----:B------:R-:W-:Y:S01]  /*a700*/  ISETP.GE.U32.AND P3, PT, R7, 0x7ffffedd, PT ;  /* 0x7ffffedd0700780c */ /* 0x000fe20003f66070 */
[----:B------:R-:W-:Y:S01]  /*a710*/  IMAD R7, R162, 0x1e, RZ ;  /* 0x0000001ea2077824 */ /* 0x000fe200078e02ff */
[----:B------:R1:W-:Y:S01]  /*a720*/  STL.64 [R1+0xfc0], R152 ;  /* 0x000fc09801007387 */ /* 0x0003e20000100a00 */
[----:B0-----:R-:W-:Y:S02]  /*a730*/  VIADD R12, R4, 0xffffffe0 ;  /* 0xffffffe0040c7836 */ /* 0x001fe40000000000 */
[----:B-1----:R-:W-:-:S03]  /*a740*/  IMAD.WIDE R164, R7, 0x2, R158 ;  /* 0x0000000207a47825 */ /* 0x002fc600078e029e */
[----:B------:R-:W-:Y:S01]  /*a750*/  ISETP.GE.U32.AND P1, PT, R12, 0x7ffffee1, PT ;  /* 0x7ffffee10c00780c */ /* 0x000fe20003f26070 */
[----:B------:R-:W-:Y:S01]  /*a760*/  IMAD R10, R162, 0x1f, RZ ;  /* 0x0000001fa20a7824 */ /* 0x000fe200078e02ff */
[----:B------:R-:W-:Y:S02]  /*a770*/  PRMT R80, RZ, 0x7610, R80 ;  /* 0x00007610ff507816 */ /* 0x000fe40000000050 */
[----:B------:R-:W-:Y:S01]  /*a780*/  PRMT R81, RZ, 0x7610, R81 ;  /* 0x00007610ff517816 */ /* 0x000fe20000000051 */
[----:B------:R-:W-:-:S08]  /*a790*/  IMAD.WIDE R152, R10, 0x2, R160 ;  /* 0x000000020a987825 */ /* 0x000fd000078e02a0 */
[----:B------:R0:W4:Y:S04]  /*a7a0*/  @!P1 LDG.E.U16 R81, desc[UR6][R152.64] ;  /* 0x0000000698519981 */ /* 0x000128000c1e1500 */
[----:B--2---:R-:W-:Y:S04]  /*a7b0*/  STL.64 [R1+0x22b8], R122 ;  /* 0x0022b87a01007387 */ /* 0x004fe80000100a00 */
[----:B------:R1:W-:Y:S04]  /*a7c0*/  STL.64 [R1+0xfb8], R150 ;  /* 0x000fb89601007387 */ /* 0x0003e80000100a00 */
[----:B------:R-:W-:Y:S01]  /*a7d0*/  STL [R1+0x22d0], R122 ;  /* 0x0022d07a01007387 */ /* 0x000fe20000100800 */
[----:B---3--:R-:W-:-:S02]  /*a7e0*/  PRMT R154, RZ, 0x7610, R154 ;  /* 0x00007610ff9a7816 */ /* 0x008fc4000000009a */
[----:B------:R-:W-:Y:S01]  /*a7f0*/  PRMT R155, RZ, 0x7610, R155 ;  /* 0x00007610ff9b7816 */ /* 0x000fe2000000009b */
[----:B----4-:R-:W-:Y:S04]  /*a800*/  STL [R1+0x80], R138 ;  /* 0x0000808a01007387 */ /* 0x010fe80000100800 */
[----:B------:R2:W-:Y:S01]  /*a810*/  STL [R1+0x84], R139 ;  /* 0x0000848b01007387 */ /* 0x0005e20000100800 */
[----:B-1----:R-:W-:-:S03]  /*a820*/  IMAD.WIDE R150, R10, 0x2, R158 ;  /* 0x000000020a967825 */ /* 0x002fc600078e029e */
[----:B------:R-:W3:Y:S04]  /*a830*/  @!P0 LDG.E.U16 R154, desc[UR6][R164.64] ;  /* 0x00000006a49a8981 */ /* 0x000ee8000c1e1500 */
[----:B------:R1:W4:Y:S01]  /*a840*/  @!P1 LDG.E.U16 R80, desc[UR6][R150.64] ;  /* 0x0000000696509981 */ /* 0x000322000c1e1500 */
[----:B--2---:R-:W-:-:S05]  /*a850*/  IMAD.WIDE R138, R7, 0x2, R160 ;  /* 0x00000002078a7825 */ /* 0x004fca00078e02a0 */
[----:B------:R-:W2:Y:S01]  /*a860*/  @!P0 LDG.E.U16 R155, desc[UR6][R138.64] ;  /* 0x000000068a9b8981 */ /* 0x000ea2000c1e1500 */
[----:B------:R-:W-:-:S03]  /*a870*/  VIADD R7, R4, 0xffffffda ;  /* 0xffffffda04077836 */ /* 0x000fc60000000000 */
[----:B------:R0:W-:Y:S01]  /*a880*/  STL.64 [R1+0xfb0], R138 ;  /* 0x000fb08a01007387 */ /* 0x0001e20000100a00 */
[----:B------:R-:W-:Y:S01]  /*a890*/  VIADD R12, R4, 0xffffffdb ;  /* 0xffffffdb040c7836 */ /* 0x000fe20000000000 */
[----:B------:R-:W-:Y:S02]  /*a8a0*/  ISETP.GE.U32.AND P1, PT, R7, 0x7ffffedb, PT ;  /* 0x7ffffedb0700780c */ /* 0x000fe40003f26070 */
[----:B------:R1:W-:Y:S01]  /*a8b0*/  STL.64 [R1+0xfa8], R164 ;  /* 0x000fa8a401007387 */ /* 0x0003e20000100a00 */
[----:B------:R-:W-:Y:S01]  /*a8c0*/  IMAD R7, R162, 0x23, RZ ;  /* 0x00000023a2077824 */ /* 0x000fe200078e02ff */
[----:B------:R-:W-:Y:S02]  /*a8d0*/  ISETP.GE.U32.AND P0, PT, R12, 0x7ffffedc, PT ;  /* 0x7ffffedc0c00780c */ /* 0x000fe40003f06070 */
[----:B0-----:R-:W4:Y:S04]  /*a8e0*/  LDL.LU.64 R138, [R1+0x24e0] ;  /* 0x0024e000018a7983 */ /* 0x001f280000300a00 */
[----:B-1----:R-:W4:Y:S04]  /*a8f0*/  LDL.LU.64 R164, [R1+0x24d8] ;  /* 0x0024d80001a47983 */ /* 0x002f280000300a00 */
[----:B------:R0:W-:Y:S04]  /*a900*/  STL.64 [R1+0xfa0], R152 ;  /* 0x000fa09801007387 */ /* 0x0001e80000100a00 */
[----:B------:R1:W-:Y:S01]  /*a910*/  STL.64 [R1+0xf98], R150 ;  /* 0x000f989601007387 */ /* 0x0003e20000100a00 */
[----:B------:R-:W-:-:S02]  /*a920*/  PRMT R69, RZ, 0x7610, R69 ;  /* 0x00007610ff457816 */ /* 0x000fc40000000045 */
[----:B------:R-:W-:Y:S01]  /*a930*/  PRMT R68, RZ, 0x7610, R68 ;  /* 0x00007610ff447816 */ /* 0x000fe20000000044 */
[----:B------:R-:W-:Y:S02]  /*a940*/  IMAD R10, R162, 0x24, RZ ;  /* 0x00000024a20a7824 */ /* 0x000fe400078e02ff */
[C---:B0-----:R-:W-:Y:S01]  /*a950*/  IMAD.WIDE R152, R7.reuse, 0x2, R158 ;  /* 0x0000000207987825 */ /* 0x041fe200078e029e */
[----:B------:R-:W-:Y:S02]  /*a960*/  PRMT R121, RZ, 0x7610, R121 ;  /* 0x00007610ff797816 */ /* 0x000fe40000000079 */
[----:B------:R-:W-:Y:S01]  /*a970*/  PRMT R120, RZ, 0x7610, R120 ;  /* 0x00007610ff787816 */ /* 0x000fe20000000078 */
[--C-:B-1----:R-:W-:Y:S01]  /*a980*/  IMAD.WIDE R150, R10, 0x2, R160.reuse ;  /* 0x000000020a967825 */ /* 0x102fe200078e02a0 */
[----:B------:R-:W4:Y:S04]  /*a990*/  @!P3 LDG.E.U16 R68, desc[UR6][R152.64] ;  /* 0x000000069844b981 */ /* 0x000f28000c1e1500 */
[----:B------:R-:W4:Y:S04]  /*a9a0*/  @!P0 LDG.E.U16 R121, desc[UR6][R150.64] ;  /* 0x0000000696798981 */ /* 0x000f28000c1e1500 */
[----:B---3--:R-:W-:Y:S04]  /*a9b0*/  STL [R1+0xbc], R154 ;  /* 0x0000bc9a01007387 */ /* 0x008fe80000100800 */
[----:B--2---:R0:W-:Y:S02]  /*a9c0*/  STL [R1+0xc0], R155 ;  /* 0x0000c09b01007387 */ /* 0x0041e40000100800 */
[----:B0-----:R-:W-:-:S05]  /*a9d0*/  IMAD.WIDE R154, R7, 0x2, R160 ;  /* 0x00000002079a7825 */ /* 0x001fca00078e02a0 */
[----:B------:R-:W-:Y:S04]  /*a9e0*/  STL.64 [R1+0xf60], R154 ;  /* 0x000f609a01007387 */ /* 0x000fe80000100a00 */
[----:B----4-:R-:W-:Y:S04]  /*a9f0*/  STL [R1+0x1354], R80 ;  /* 0x0013545001007387 */ /* 0x010fe80000100800 */
[----:B------:R0:W-:Y:S04]  /*aa00*/  STL [R1+0x1358], R81 ;  /* 0x0013585101007387 */ /* 0x0001e80000100800 */
[----:B------:R1:W2:Y:S01]  /*aa10*/  @!P3 LDG.E.U16 R69, desc[UR6][R154.64] ;  /* 0x000000069a45b981 */ /* 0x0002a2000c1e1500 */
[----:B0-----:R-:W-:-:S05]  /*aa20*/  IMAD.WIDE R80, R10, 0x2, R158 ;  /* 0x000000020a507825 */ /* 0x001fca00078e029e */
[----:B------:R-:W3:Y:S01]  /*aa30*/  @!P0 LDG.E.U16 R120, desc[UR6][R80.64] ;  /* 0x0000000650788981 */ /* 0x000ee2000c1e1500 */
[C---:B------:R-:W-:Y:S02]  /*aa40*/  VIADD R12, R4.reuse, 0xffffffd9 ;  /* 0xffffffd9040c7836 */ /* 0x040fe40000000000 */
[----:B------:R-:W-:-:S03]  /*aa50*/  VIADD R7, R4, 0xffffffd8 ;  /* 0xffffffd804077836 */ /* 0x000fc60000000000 */
[----:B------:R-:W-:Y:S01]  /*aa60*/  ISETP.GE.U32.AND P3, PT, R12, 0x7ffffeda, PT ;  /* 0x7ffffeda0c00780c */ /* 0x000fe20003f66070 */
[----:B------:R0:W-:Y:S01]  /*aa70*/  STL.64 [R1+0xf58], R152 ;  /* 0x000f589801007387 */ /* 0x0001e20000100a00 */
[----:B------:R-:W-:Y:S01]  /*aa80*/  ISETP.GE.U32.AND P0, PT, R7, 0x7ffffed9, PT ;  /* 0x7ffffed90700780c */ /* 0x000fe20003f06070 */
[C---:B------:R-:W-:Y:S02]  /*aa90*/  IMAD R7, R162.reuse, 0x25, RZ ;  /* 0x00000025a2077824 */ /* 0x040fe400078e02ff */
[----:B------:R-:W-:Y:S01]  /*aaa0*/  IMAD R10, R162, 0x26, RZ ;  /* 0x00000026a20a7824 */ /* 0x000fe200078e02ff */
[----:B------:R4:W-:Y:S01]  /*aab0*/  STL.64 [R1+0xf50], R150 ;  /* 0x000f509601007387 */ /* 0x0009e20000100a00 */
[----:B------:R-:W-:Y:S01]  /*aac0*/  PRMT R138, RZ, 0x7610, R138 ;  /* 0x00007610ff8a7816 */ /* 0x000fe2000000008a */
[----:B-1----:R-:W-:Y:S01]  /*aad0*/  IMAD.WIDE R154, R7, 0x2, R158 ;  /* 0x00000002079a7825 */ /* 0x002fe200078e029e */
[----:B------:R-:W-:Y:S02]  /*aae0*/  PRMT R165, RZ, 0x7610, R165 ;  /* 0x00007610ffa57816 */ /* 0x000fe400000000a5 */
[----:B------:R-:W-:-:S02]  /*aaf0*/  PRMT R139, RZ, 0x7610, R139 ;  /* 0x00007610ff8b7816 */ /* 0x000fc4000000008b */
[----:B------:R-:W-:Y:S01]  /*ab00*/  PRMT R164, RZ, 0x7610, R164 ;  /* 0x00007610ffa47816 */ /* 0x000fe200000000a4 */
[----:B0-----:R-:W-:-:S04]  /*ab10*/  IMAD.WIDE R152, R10, 0x2, R160 ;  /* 0x000000020a987825 */ /* 0x001fc800078e02a0 */
[----:B----4-:R-:W-:Y:S01]  /*ab20*/  IMAD.WIDE R150, R10, 0x2, R158 ;  /* 0x000000020a967825 */ /* 0x010fe200078e029e */
[----:B------:R-:W4:Y:S04]  /*ab30*/  @!P3 LDG.E.U16 R139, desc[UR6][R152.64] ;  /* 0x00000006988bb981 */ /* 0x000f28000c1e1500 */
[----:B------:R-:W4:Y:S04]  /*ab40*/  @!P3 LDG.E.U16 R138, desc[UR6][R150.64] ;  /* 0x00000006968ab981 */ /* 0x000f28000c1e1500 */
[----:B------:R-:W4:Y:S04]  /*ab50*/  @!P1 LDG.E.U16 R164, desc[UR6][R154.64] ;  /* 0x000000069aa49981 */ /* 0x000f28000c1e1500 */
[----:B--2---:R-:W-:Y:S04]  /*ab60*/  STL.64 [R1+0x22c0], R68 ;  /* 0x0022c04401007387 */ /* 0x004fe80000100a00 */
[----:B------:R0:W-:Y:S04]  /*ab70*/  STL.64 [R1+0xf48], R80 ;  /* 0x000f485001007387 */ /* 0x0001e80000100a00 */
[----:B---3--:R-:W-:Y:S01]  /*ab80*/  STL.64 [R1+0x22c8], R120 ;  /* 0x0022c87801007387 */ /* 0x008fe20000100a00 */
[----:B0-----:R-:W-:-:S05]  /*ab90*/  IMAD.WIDE R80, R7, 0x2, R160 ;  /* 0x0000000207507825 */ /* 0x001fca00078e02a0 */
[----:B------:R0:W-:Y:S04]  /*aba0*/  STL.64 [R1+0xf40], R80 ;  /* 0x000f405001007387 */ /* 0x0001e80000100a00 */
[----:B------:R1:W-:Y:S04]  /*abb0*/  STL.64 [R1+0xf38], R154 ;  /* 0x000f389a01007387 */ /* 0x0003e80000100a00 */
[----:B------:R-:W2:Y:S04]  /*abc0*/  @!P1 LDG.E.U16 R165, desc[UR6][R80.64] ;  /* 0x0000000650a59981 */ /* 0x000ea8000c1e1500 */
[----:B0-----:R-:W3:Y:S04]  /*abd0*/  LDL.LU.64 R80, [R1+0x24d0] ;  /* 0x0024d00001507983 */ /* 0x001ee80000300a00 */
[----:B-1----:R-:W3:Y:S01]  /*abe0*/  LDL.LU.64 R154, [R1+0x24c8] ;  /* 0x0024c800019a7983 */ /* 0x002ee20000300a00 */
[----:B------:R-:W-:-:S02]  /*abf0*/  VIADD R12, R4, 0xffffffd4 ;  /* 0xffffffd4040c7836 */ /* 0x000fc40000000000 */
[----:B------:R-:W-:-:S03]  /*ac00*/  VIADD R7, R4, 0xffffffd3 ;  /* 0xffffffd304077836 */ /* 0x000fc60000000000 */
[----:B------:R-:W-:Y:S01]  /*ac10*/  ISETP.GE.U32.AND P1, PT, R12, 0x7ffffed5, PT ;  /* 0x7ffffed50c00780c */ /* 0x000fe20003f26070 */
[----:B------:R0:W-:Y:S01]  /*ac20*/  STL.64 [R1+0xf30], R152 ;  /* 0x000f309801007387 */ /* 0x0001e20000100a00 */
[----:B------:R-:W-:Y:S01]  /*ac30*/  ISETP.GE.U32.AND P3, PT, R7, 0x7ffffed4, PT ;  /* 0x7ffffed40700780c */ /* 0x000fe20003f66070 */
[C---:B------:R-:W-:Y:S02]  /*ac40*/  IMAD R10, R162.reuse, 0x2b, RZ ;  /* 0x0000002ba20a7824 */ /* 0x040fe400078e02ff */
[----:B------:R1:W-:Y:S01]  /*ac50*/  STL.64 [R1+0xf28], R150 ;  /* 0x000f289601007387 */ /* 0x0003e20000100a00 */
[----:B------:R-:W-:Y:S01]  /*ac60*/  IMAD R7, R162, 0x27, RZ ;  /* 0x00000027a2077824 */ /* 0x000fe200078e02ff */
[----:B------:R-:W-:Y:S02]  /*ac70*/  PRMT R67, RZ, 0x7610, R67 ;  /* 0x00007610ff437816 */ /* 0x000fe40000000043 */
[----:B----4-:R-:W-:Y:S01]  /*ac80*/  STL [R1+0xb4], R138 ;  /* 0x0000b48a01007387 */ /* 0x010fe20000100800 */
[----:B------:R-:W-:-:S03]  /*ac90*/  PRMT R66, RZ, 0x7610, R66 ;  /* 0x00007610ff427816 */ /* 0x000fc60000000042 */
[----:B------:R4:W-:Y:S01]  /*aca0*/  STL [R1+0xb8], R139 ;  /* 0x0000b88b01007387 */ /* 0x0009e20000100800 */
[----:B0-----:R-:W-:-:S03]  /*acb0*/  IMAD.WIDE R152, R10, 0x2, R160 ;  /* 0x000000020a987825 */ /* 0x001fc600078e02a0 */
[----:B------:R-:W-:Y:S01]  /*acc0*/  STL [R1+0x78], R164 ;  /* 0x000078a401007387 */ /* 0x000fe20000100800 */
[----:B-1----:R-:W-:-:S03]  /*acd0*/  IMAD.WIDE R150, R10, 0x2, R158 ;  /* 0x000000020a967825 */ /* 0x002fc600078e029e */
[----:B------:R-:W3:Y:S01]  /*ace0*/  @!P1 LDG.E.U16 R67, desc[UR6][R152.64] ;  /* 0x0000000698439981 */ /* 0x000ee2000c1e1500 */
[----:B----4-:R-:W-:-:S03]  /*acf0*/  IMAD.WIDE R138, R7, 0x2, R160 ;  /* 0x00000002078a7825 */ /* 0x010fc600078e02a0 */
[----:B------:R-:W4:Y:S04]  /*ad00*/  @!P1 LDG.E.U16 R66, desc[UR6][R150.64] ;  /* 0x0000000696429981 */ /* 0x000f28000c1e1500 */
[----:B--2---:R0:W-:Y:S04]  /*ad10*/  STL [R1+0x7c], R165 ;  /* 0x00007ca501007387 */ /* 0x0041e80000100800 */
[----:B------:R1:W-:Y:S01]  /*ad20*/  STL.64 [R1+0xf20], R138 ;  /* 0x000f208a01007387 */ /* 0x0003e20000100a00 */
[----:B0-----:R-:W-:Y:S01]  /*ad30*/  IMAD.WIDE R164, R7, 0x2, R158 ;  /* 0x0000000207a47825 */ /* 0x001fe200078e029e */
[----:B---3--:R-:W-:-:S02]  /*ad40*/  PRMT R154, RZ, 0x7610, R154 ;  /* 0x00007610ff9a7816 */ /* 0x008fc4000000009a */
[----:B------:R-:W-:Y:S02]  /*ad50*/  PRMT R155, RZ, 0x7610, R155 ;  /* 0x00007610ff9b7816 */ /* 0x000fe4000000009b */
[----:B------:R0:W-:Y:S04]  /*ad60*/  STL.64 [R1+0xf18], R164 ;  /* 0x000f18a401007387 */ /* 0x0001e80000100a00 */
[----:B------:R0:W2:Y:S04]  /*ad70*/  @!P0 LDG.E.U16 R154, desc[UR6][R164.64] ;  /* 0x00000006a49a8981 */ /* 0x0000a8000c1e1500 */
[----:B------:R-:W3:Y:S04]  /*ad80*/  @!P0 LDG.E.U16 R155, desc[UR6][R138.64] ;  /* 0x000000068a9b8981 */ /* 0x000ee8000c1e1500 */
[----:B-1----:R-:W3:Y:S01]  /*ad90*/  LDL.LU.64 R138, [R1+0x24c0] ;  /* 0x0024c000018a7983 */ /* 0x002ee20000300a00 */
[----:B------:R-:W-:-:S02]  /*ada0*/  VIADD R12, R4, 0xffffffd2 ;  /* 0xffffffd2040c7836 */ /* 0x000fc40000000000 */
[----:B------:R-:W-:Y:S01]  /*adb0*/  VIADD R7, R4, 0xffffffd1 ;  /* 0xffffffd104077836 */ /* 0x000fe20000000000 */
[----:B------:R1:W-:Y:S02]  /*adc0*/  STL.64 [R1+0xee0], R152 ;  /* 0x000ee09801007387 */ /* 0x0003e40000100a00 */
[----:B------:R-:W-:Y:S02]  /*add0*/  ISETP.GE.U32.AND P0, PT, R12, 0x7ffffed3, PT ;  /* 0x7ffffed30c00780c */ /* 0x000fe40003f06070 */
[----:B------:R-:W-:Y:S01]  /*ade0*/  ISETP.GE.U32.AND P1, PT, R7, 0x7ffffed2, PT ;  /* 0x7ffffed20700780c */ /* 0x000fe20003f26070 */
[----:B------:R1:W-:Y:S01]  /*adf0*/  STL.64 [R1+0xed8], R150 ;  /* 0x000ed89601007387 */ /* 0x0003e20000100a00 */
[C---:B------:R-:W-:Y:S02]  /*ae00*/  IMAD R7, R162.reuse, 0x2c, RZ ;  /* 0x0000002ca2077824 */ /* 0x040fe400078e02ff */
[----:B------:R-:W-:Y:S01]  /*ae10*/  IMAD R10, R162, 0x2d, RZ ;  /* 0x0000002da20a7824 */ /* 0x000fe200078e02ff */
[----:B----4-:R-:W-:Y:S01]  /*ae20*/  STL.64 [R1+0x22e0], R66 ;  /* 0x0022e04201007387 */ /* 0x010fe20000100a00 */
[----:B------:R-:W-:Y:S01]  /*ae30*/  PRMT R119, RZ, 0x7610, R119 ;  /* 0x00007610ff777816 */ /* 0x000fe20000000077 */
[----:B0-----:R-:W-:-:S04]  /*ae40*/  IMAD.WIDE R164, R7, 0x2, R158 ;  /* 0x0000000207a47825 */ /* 0x001fc800078e029e */
[----:B-1----:R-:W-:-:S04]  /*ae50*/  IMAD.WIDE R152, R10, 0x2, R160 ;  /* 0x000000020a987825 */ /* 0x002fc800078e02a0 */
[----:B------:R-:W-:Y:S01]  /*ae60*/  IMAD.WIDE R150, R10, 0x2, R158 ;  /* 0x000000020a967825 */ /* 0x000fe200078e029e */
[----:B--2---:R-:W-:Y:S04]  /*ae70*/  STL [R1+0x134c], R154 ;  /* 0x00134c9a01007387 */ /* 0x004fe80000100800 */
[----:B---3--:R0:W-:Y:S02]  /*ae80*/  STL [R1+0x1350], R155 ;  /* 0x0013509b01007387 */ /* 0x0081e40000100800 */
[----:B0-----:R-:W-:Y:S01]  /*ae90*/  IMAD.WIDE R154, R7, 0x2, R160 ;  /* 0x00000002079a7825 */ /* 0x001fe200078e02a0 */
[----:B------:R-:W-:Y:S02]  /*aea0*/  PRMT R138, RZ, 0x7610, R138 ;  /* 0x00007610ff8a7816 */ /* 0x000fe4000000008a */
[----:B------:R-:W-:-:S02]  /*aeb0*/  PRMT R139, RZ, 0x7610, R139 ;  /* 0x00007610ff8b7816 */ /* 0x000fc4000000008b */
[----:B------:R0:W-:Y:S04]  /*aec0*/  STL.64 [R1+0xed0], R154 ;  /* 0x000ed09a01007387 */ /* 0x0001e80000100a00 */
[----:B------:R1:W-:Y:S04]  /*aed0*/  STL.64 [R1+0xec8], R164 ;  /* 0x000ec8a401007387 */ /* 0x0003e80000100a00 */
[----:B------:R-:W2:Y:S04]  /*aee0*/  @!P3 LDG.E.U16 R119, desc[UR6][R154.64] ;  /* 0x000000069a77b981 */ /* 0x000ea8000c1e1500 */
[----:B------:R-:W3:Y:S04]  /*aef0*/  @!P0 LDG.E.U16 R138, desc[UR6][R150.64] ;  /* 0x00000006968a8981 */ /* 0x000ee8000c1e1500 */
[----:B------:R-:W4:Y:S04]  /*af00*/  @!P0 LDG.E.U16 R139, desc[UR6][R152.64] ;  /* 0x00000006988b8981 */ /* 0x000f28000c1e1500 */
[----:B0-----:R-:W2:Y:S01]  /*af10*/  LDL.LU.64 R154, [R1+0x24b8] ;  /* 0x0024b800019a7983 */ /* 0x001ea20000300a00 */
[C---:B------:R-:W-:Y:S01]  /*af20*/  VIADD R7, R4.reuse, 0xffffffcc ;  /* 0xffffffcc04077836 */ /* 0x040fe20000000000 */
[----:B------:R-:W-:Y:S01]  /*af30*/  PRMT R118, RZ, 0x7610, R118 ;  /* 0x00007610ff767816 */ /* 0x000fe20000000076 */
[----:B------:R-:W-:Y:S01]  /*af40*/  VIADD R12, R4, 0xffffffd0 ;  /* 0xffffffd0040c7836 */ /* 0x000fe20000000000 */
[----:B------:R-:W-:Y:S02]  /*af50*/  STL.64 [R1+0xec0], R152 ;  /* 0x000ec09801007387 */ /* 0x000fe40000100a00 */
[----:B------:R-:W-:Y:S01]  /*af60*/  ISETP.GE.U32.AND P0, PT, R7, 0x7ffffecd, PT ;  /* 0x7ffffecd0700780c */ /* 0x000fe20003f06070 */
[----:B------:R-:W-:Y:S01]  /*af70*/  IMAD R7, R162, 0x2e, RZ ;  /* 0x0000002ea2077824 */ /* 0x000fe200078e02ff */
[----:B------:R0:W-:Y:S04]  /*af80*/  STL.64 [R1+0xeb8], R150 ;  /* 0x000eb89601007387 */ /* 0x0001e80000100a00 */
[----:B------:R1:W2:Y:S01]  /*af90*/  @!P3 LDG.E.U16 R118, desc[UR6][R164.64] ;  /* 0x00000006a476b981 */ /* 0x0002a2000c1e1500 */
[----:B------:R-:W-:Y:S01]  /*afa0*/  ISETP.GE.U32.AND P3, PT, R12, 0x7ffffed1, PT ;  /* 0x7ffffed10c00780c */ /* 0x000fe20003f66070 */
[----:B------:R-:W-:Y:S01]  /*afb0*/  IMAD R10, R162, 0x2f, RZ ;  /* 0x0000002fa20a7824 */ /* 0x000fe200078e02ff */
[----:B------:R-:W-:Y:S01]  /*afc0*/  PRMT R80, RZ, 0x7610, R80 ;  /* 0x00007610ff507816 */ /* 0x000fe20000000050 */
[----:B-1----:R-:W-:Y:S01]  /*afd0*/  IMAD.WIDE R164, R7, 0x2, R158 ;  /* 0x0000000207a47825 */ /* 0x002fe200078e029e */
[----:B------:R-:W-:-:S03]  /*afe0*/  PRMT R81, RZ, 0x7610, R81 ;  /* 0x00007610ff517816 */ /* 0x000fc60000000051 */
[----:B0-----:R-:W-:-:S04]  /*aff0*/  IMAD.WIDE R150, R10, 0x2, R158 ;  /* 0x000000020a967825 */ /* 0x001fc800078e029e */
[----:B------:R-:W-:Y:S02]  /*b000*/  IMAD.WIDE R152, R10, 0x2, R160 ;  /* 0x000000020a987825 */ /* 0x000fe400078e02a0 */
[----:B------:R-:W2:Y:S04]  /*b010*/  @!P3 LDG.E.U16 R80, desc[UR6][R150.64] ;  /* 0x000000069650b981 */ /* 0x000ea8000c1e1500 */
[----:B------:R0:W2:Y:S04]  /*b020*/  @!P3 LDG.E.U16 R81, desc[UR6][R152.64] ;  /* 0x000000069851b981 */ /* 0x0000a8000c1e1500 */
[----:B---3--:R-:W-:Y:S04]  /*b030*/  STL [R1+0x70], R138 ;  /* 0x0000708a01007387 */ /* 0x008fe80000100800 */
[----:B----4-:R1:W-:Y:S01]  /*b040*/  STL [R1+0x74], R139 ;  /* 0x0000748b01007387 */ /* 0x0103e20000100800 */
[----:B--2---:R-:W-:-:S02]  /*b050*/  PRMT R154, RZ, 0x7610, R154 ;  /* 0x00007610ff9a7816 */ /* 0x004fc4000000009a */
[----:B------:R-:W-:Y:S01]  /*b060*/  PRMT R155, RZ, 0x7610, R155 ;  /* 0x00007610ff9b7816 */ /* 0x000fe2000000009b */
[----:B-1----:R-:W-:-:S03]  /*b070*/  IMAD.WIDE R138, R7, 0x2, R160 ;  /* 0x00000002078a7825 */ /* 0x002fc600078e02a0 */
[----:B------:R-:W2:Y:S04]  /*b080*/  @!P1 LDG.E.U16 R154, desc[UR6][R164.64] ;  /* 0x00000006a49a9981 */ /* 0x000ea8000c1e1500 */
[----:B------:R-:W3:Y:S04]  /*b090*/  @!P1 LDG.E.U16 R155, desc[UR6][R138.64] ;  /* 0x000000068a9b9981 */ /* 0x000ee8000c1e1500 */
[----:B------:R1:W-:Y:S04]  /*b0a0*/  STL.64 [R1+0xeb0], R138 ;  /* 0x000eb08a01007387 */ /* 0x0003e80000100a00 */
[----:B------:R4:W-:Y:S04]  /*b0b0*/  STL.64 [R1+0xea8], R164 ;  /* 0x000ea8a401007387 */ /* 0x0009e80000100a00 */
[----:B-1----:R-:W3:Y:S04]  /*b0c0*/  LDL.LU.64 R138, [R1+0x24b0] ;  /* 0x0024b000018a7983 */ /* 0x002ee80000300a00 */
[----:B----4-:R-:W4:Y:S01]  /*b0d0*/  LDL.LU.64 R164, [R1+0x24a8] ;  /* 0x0024a80001a47983 */ /* 0x010f220000300a00 */
[----:B------:R-:W-:-:S02]  /*b0e0*/  VIADD R7, R4, 0xffffffca ;  /* 0xffffffca04077836 */ /* 0x000fc40000000000 */
[----:B------:R-:W-:Y:S01]  /*b0f0*/  VIADD R12, R4, 0xffffffcb ;  /* 0xffffffcb040c7836 */ /* 0x000fe20000000000 */
[----:B------:R0:W-:Y:S02]  /*b100*/  STL.64 [R1+0xea0], R152 ;  /* 0x000ea09801007387 */ /* 0x0001e40000100a00 */
[----:B------:R-:W-:Y:S01]  /*b110*/  ISETP.GE.U32.AND P3, PT, R7, 0x7ffffecb, PT ;  /* 0x7ffffecb0700780c */ /* 0x000fe20003f66070 */
[----:B------:R-:W-:Y:S01]  /*b120*/  IMAD R7, R162, 0x33, RZ ;  /* 0x00000033a2077824 */ /* 0x000fe200078e02ff */
[----:B------:R1:W-:Y:S01]  /*b130*/  STL.64 [R1+0xe98], R150 ;  /* 0x000e989601007387 */ /* 0x0003e20000100a00 */
[----:B------:R-:W-:Y:S01]  /*b140*/  ISETP.GE.U32.AND P1, PT, R12, 0x7ffffecc, PT ;  /* 0x7ffffecc0c00780c */ /* 0x000fe20003f26070 */
[----:B------:R-:W-:Y:S01]  /*b150*/  IMAD R10, R162, 0x34, RZ ;  /* 0x00000034a20a7824 */ /* 0x000fe200078e02ff */
[----:B------:R-:W-:Y:S02]  /*b160*/  PRMT R65, RZ, 0x7610, R65 ;  /* 0x00007610ff417816 */ /* 0x000fe40000000041 */
[----:B------:R-:W-:Y:S01]  /*b170*/  PRMT R64, RZ, 0x7610, R64 ;  /* 0x00007610ff407816 */ /* 0x000fe20000000040 */
[----:B------:R-:W-:-:S02]  /*b180*/  VIADD R12, R4, 0xffffffc9 ;  /* 0xffffffc9040c7836 */ /* 0x000fc40000000000 */
[C---:B0-----:R-:W-:Y:S01]  /*b190*/  IMAD.WIDE R152, R7.reuse, 0x2, R158 ;  /* 0x0000000207987825 */ /* 0x041fe200078e029e */
[----:B------:R-:W-:Y:S02]  /*b1a0*/  PRMT R117, RZ, 0x7610, R117 ;  /* 0x00007610ff757816 */ /* 0x000fe40000000075 */
[----:B------:R-:W-:Y:S01]  /*b1b0*/  PRMT R116, RZ, 0x7610, R116 ;  /* 0x00007610ff747816 */ /* 0x000fe20000000074 */
[--C-:B-1----:R-:W-:Y:S01]  /*b1c0*/  IMAD.WIDE R150, R10, 0x2, R160.reuse ;  /* 0x000000020a967825 */ /* 0x102fe200078e02a0 */
[----:B------:R-:W4:Y:S04]  /*b1d0*/  @!P0 LDG.E.U16 R64, desc[UR6][R152.64] ;  /* 0x0000000698408981 */ /* 0x000f28000c1e1500 */
[----:B------:R-:W4:Y:S04]  /*b1e0*/  @!P1 LDG.E.U16 R117, desc[UR6][R150.64] ;  /* 0x0000000696759981 */ /* 0x000f28000c1e1500 */
[----:B--2---:R-:W-:Y:S04]  /*b1f0*/  STL [R1+0xac], R154 ;  /* 0x0000ac9a01007387 */ /* 0x004fe80000100800 */
[----:B---3--:R0:W-:Y:S02]  /*b200*/  STL [R1+0xb0], R155 ;  /* 0x0000b09b01007387 */ /* 0x0081e40000100800 */
[----:B0-----:R-:W-:-:S05]  /*b210*/  IMAD.WIDE R154, R7, 0x2, R160 ;  /* 0x00000002079a7825 */ /* 0x001fca00078e02a0 */
[----:B------:R-:W-:Y:S01]  /*b220*/  STL.64 [R1+0xe60], R154 ;  /* 0x000e609a01007387 */ /* 0x000fe20000100a00 */
[----:B------:R-:W-:-:S03]  /*b230*/  VIADD R7, R4, 0xffffffc8 ;  /* 0xffffffc804077836 */ /* 0x000fc60000000000 */
[----:B------:R-:W-:Y:S04]  /*b240*/  STL [R1+0x1344], R80 ;  /* 0x0013445001007387 */ /* 0x000fe80000100800 */
[----:B------:R0:W-:Y:S04]  /*b250*/  STL [R1+0x1348], R81 ;  /* 0x0013485101007387 */ /* 0x0001e80000100800 */
[----:B------:R1:W2:Y:S01]  /*b260*/  @!P0 LDG.E.U16 R65, desc[UR6][R154.64] ;  /* 0x000000069a418981 */ /* 0x0002a2000c1e1500 */
[----:B------:R-:W-:Y:S01]  /*b270*/  ISETP.GE.U32.AND P0, PT, R12, 0x7ffffeca, PT ;  /* 0x7ffffeca0c00780c */ /* 0x000fe20003f06070 */
[----:B0-----:R-:W-:-:S02]  /*b280*/  IMAD.WIDE R80, R10, 0x2, R158 ;  /* 0x000000020a507825 */ /* 0x001fc400078e029e */
[----:B------:R0:W-:Y:S04]  /*b290*/  STL.64 [R1+0xe58], R152 ;  /* 0x000e589801007387 */ /* 0x0001e80000100a00 */
[----:B------:R3:W2:Y:S01]  /*b2a0*/  @!P1 LDG.E.U16 R116, desc[UR6][R80.64] ;  /* 0x0000000650749981 */ /* 0x0006a2000c1e1500 */
[----:B------:R-:W-:Y:S01]  /*b2b0*/  ISETP.GE.U32.AND P1, PT, R7, 0x7ffffec9, PT ;  /* 0x7ffffec90700780c */ /* 0x000fe20003f26070 */
[C---:B------:R-:W-:Y:S02]  /*b2c0*/  IMAD R7, R162.reuse, 0x35, RZ ;  /* 0x00000035a2077824 */ /* 0x040fe400078e02ff */
[----:B------:R-:W-:Y:S01]  /*b2d0*/  IMAD R10, R162, 0x36, RZ ;  /* 0x00000036a20a7824 */ /* 0x000fe200078e02ff */
[----:B------:R3:W-:Y:S01]  /*b2e0*/  STL.64 [R1+0xe50], R150 ;  /* 0x000e509601007387 */ /* 0x0007e20000100a00 */
[----:B------:R-:W-:Y:S01]  /*b2f0*/  PRMT R138, RZ, 0x7610, R138 ;  /* 0x00007610ff8a7816 */ /* 0x000fe2000000008a */
[----:B-1----:R-:W-:Y:S01]  /*b300*/  IMAD.WIDE R154, R7, 0x2, R158 ;  /* 0x00000002079a7825 */ /* 0x002fe200078e029e */
[----:B----4-:R-:W-:Y:S01]  /*b310*/  PRMT R165, RZ, 0x7610, R165 ;  /* 0x00007610ffa57816 */ /* 0x010fe200000000a5 */
[----:B------:R1:W-:Y:S01]  /*b320*/  STL.64 [R1+0xe48], R80 ;  /* 0x000e485001007387 */ /* 0x0003e20000100a00 */
[----:B------:R-:W-:Y:S01]  /*b330*/  PRMT R139, RZ, 0x7610, R139 ;  /* 0x00007610ff8b7816 */ /* 0x000fe2000000008b */
[----:B0-----:R-:W-:Y:S01]  /*b340*/  IMAD.WIDE R152, R10, 0x2, R160 ;  /* 0x000000020a987825 */ /* 0x001fe200078e02a0 */
[----:B------:R-:W-:-:S04]  /*b350*/  PRMT R164, RZ, 0x7610, R164 ;  /* 0x00007610ffa47816 */ /* 0x000fc800000000a4 */
[----:B------:R-:W4:Y:S01]  /*b360*/  @!P0 LDG.E.U16 R139, desc[UR6][R152.64] ;  /* 0x00000006988b8981 */ /* 0x000f22000c1e1500 */
[----:B---3--:R-:W-:-:S03]  /*b370*/  IMAD.WIDE R150, R10, 0x2, R158 ;  /* 0x000000020a967825 */ /* 0x008fc600078e029e */
[----:B------:R-:W3:Y:S01]  /*b380*/  @!P3 LDG.E.U16 R164, desc[UR6][R154.64] ;  /* 0x000000069aa4b981 */ /* 0x000ee2000c1e1500 */
[----:B-1----:R-:W-:-:S03]  /*b390*/  IMAD.WIDE R80, R7, 0x2, R160 ;  /* 0x0000000207507825 */ /* 0x002fc600078e02a0 */
[----:B------:R-:W2:Y:S04]  /*b3a0*/  @!P0 LDG.E.U16 R138, desc[UR6][R150.64] ;  /* 0x00000006968a8981 */ /* 0x000ea8000c1e1500 */
[----:B------:R0:W-:Y:S04]  /*b3b0*/  STL.64 [R1+0xe40], R80 ;  /* 0x000e405001007387 */ /* 0x0001e80000100a00 */
[----:B------:R1:W-:Y:S04]  /*b3c0*/  STL.64 [R1+0xe38], R154 ;  /* 0x000e389a01007387 */ /* 0x0003e80000100a00 */
[----:B------:R-:W3:Y:S04]  /*b3d0*/  @!P3 LDG.E.U16 R165, desc[UR6][R80.64] ;  /* 0x0000000650a5b981 */ /* 0x000ee8000c1e1500 */
[----:B0-----:R-:W3:Y:S04]  /*b3e0*/  LDL.LU.64 R80, [R1+0x24a0] ;  /* 0x0024a00001507983 */ /* 0x001ee80000300a00 */
[----:B-1----:R-:W3:Y:S01]  /*b3f0*/  LDL.LU.64 R154, [R1+0x2498] ;  /* 0x00249800019a7983 */ /* 0x002ee20000300a00 */
[----:B------:R-:W-:-:S03]  /*b400*/  VIADD R7, R4, 0xffffffc3 ;  /* 0xffffffc304077836 */ /* 0x000fc60000000000 */
[----:B------:R-:W-:Y:S02]  /*b410*/  STL.64 [R1+0xe30], R152 ;  /* 0x000e309801007387 */ /* 0x000fe40000100a00 */
[----:B------:R-:W-:Y:S01]  /*b420*/  ISETP.GE.U32.AND P0, PT, R7, 0x7ffffec4, PT ;  /* 0x7ffffec40700780c */ /* 0x000fe20003f06070 */
[----:B------:R-:W-:Y:S01]  /*b430*/  IMAD R7, R162, 0x37, RZ ;  /* 0x00000037a2077824 */ /* 0x000fe200078e02ff */
[----:B------:R-:W-:Y:S04]  /*b440*/  STL.64 [R1+0xe28], R150 ;  /* 0x000e289601007387 */ /* 0x000fe80000100a00 */
[----:B--2---:R-:W-:Y:S04]  /*b450*/  STL [R1+0xa4], R138 ;  /* 0x0000a48a01007387 */ /* 0x004fe80000100800 */
[----:B----4-:R0:W-:Y:S04]  /*b460*/  STL [R1+0xa8], R139 ;  /* 0x0000a88b01007387 */ /* 0x0101e80000100800 */
[----:B---3--:R-:W-:Y:S04]  /*b470*/  STL [R1+0x68], R164 ;  /* 0x000068a401007387 */ /* 0x008fe80000100800 */
[----:B------:R1:W-:Y:S01]  /*b480*/  STL [R1+0x6c], R165 ;  /* 0x00006ca501007387 */ /* 0x0003e20000100800 */
[----:B0-----:R-:W-:-:S04]  /*b490*/  IMAD.WIDE R138, R7, 0x2, R160 ;  /* 0x00000002078a7825 */ /* 0x001fc800078e02a0 */
[----:B-1----:R-:W-:Y:S01]  /*b4a0*/  IMAD.WIDE R164, R7, 0x2, R158 ;  /* 0x0000000207a47825 */ /* 0x002fe200078e029e */
[----:B------:R-:W-:Y:S02]  /*b4b0*/  PRMT R154, RZ, 0x7610, R154 ;  /* 0x00007610ff9a7816 */ /* 0x000fe4000000009a */
[----:B------:R-:W-:Y:S01]  /*b4c0*/  PRMT R155, RZ, 0x7610, R155 ;  /* 0x00007610ff9b7816 */ /* 0x000fe2000000009b */
[----:B------:R0:W-:Y:S04]  /*b4d0*/  STL.64 [R1+0xe20], R138 ;  /* 0x000e208a01007387 */ /* 0x0001e80000100a00 */
[----:B------:R1:W2:Y:S04]  /*b4e0*/  @!P1 LDG.E.U16 R154, desc[UR6][R164.64] ;  /* 0x00000006a49a9981 */ /* 0x0002a8000c1e1500 */
[----:B------:R-:W3:Y:S04]  /*b4f0*/  @!P1 LDG.E.U16 R155, desc[UR6][R138.64] ;  /* 0x000000068a9b9981 */ /* 0x000ee8000c1e1500 */
[----:B------:R1:W-:Y:S04]  /*b500*/  STL.64 [R1+0xe18], R164 ;  /* 0x000e18a401007387 */ /* 0x0003e80000100a00 */
[----:B0-----:R-:W4:Y:S01]  /*b510*/  LDL.LU.64 R138, [R1+0x2490] ;  /* 0x00249000018a7983 */ /* 0x001f220000300a00 */
[----:B------:R-:W-:-:S05]  /*b520*/  VIADD R12, R4, 0xffffffc4 ;  /* 0xffffffc4040c7836 */ /* 0x000fca0000000000 */
[----:B------:R-:W-:Y:S01]  /*b530*/  ISETP.GE.U32.AND P3, PT, R12, 0x7ffffec5, PT ;  /* 0x7ffffec50c00780c */ /* 0x000fe20003f66070 */
[----:B------:R-:W-:Y:S01]  /*b540*/  IMAD R10, R162, 0x3b, RZ ;  /* 0x0000003ba20a7824 */ /* 0x000fe200078e02ff */
[----:B------:R-:W-:Y:S01]  /*b550*/  PRMT R63, RZ, 0x7610, R63 ;  /* 0x00007610ff3f7816 */ /* 0x000fe2000000003f */
[----:B------:R-:W-:Y:S01]  /*b560*/  VIADD R12, R4, 0xffffffc2 ;  /* 0xffffffc2040c7836 */ /* 0x000fe20000000000 */
[----:B------:R-:W-:Y:S01]  /*b570*/  PRMT R62, RZ, 0x7610, R62 ;  /* 0x00007610ff3e7816 */ /* 0x000fe2000000003e */
[----:B------:R-:W-:-:S04]  /*b580*/  IMAD.WIDE R152, R10, 0x2, R160 ;  /* 0x000000020a987825 */ /* 0x000fc800078e02a0 */
[----:B------:R-:W-:-:S04]  /*b590*/  IMAD.WIDE R150, R10, 0x2, R158 ;  /* 0x000000020a967825 */ /* 0x000fc800078e029e */
[----:B------:R-:W-:Y:S01]  /*b5a0*/  VIADD R7, R4, 0xffffffc1 ;  /* 0xffffffc104077836 */ /* 0x000fe20000000000 */
[----:B------:R-:W-:Y:S01]  /*b5b0*/  ISETP.GE.U32.AND P1, PT, R12, 0x7ffffec3, PT ;  /* 0x7ffffec30c00780c */ /* 0x000fe20003f26070 */
[----:B------:R0:W4:Y:S04]  /*b5c0*/  @!P3 LDG.E.U16 R63, desc[UR6][R152.64] ;  /* 0x00000006983fb981 */ /* 0x000128000c1e1500 */
[----:B------:R0:W4:Y:S01]  /*b5d0*/  @!P3 LDG.E.U16 R62, desc[UR6][R150.64] ;  /* 0x00000006963eb981 */ /* 0x000122000c1e1500 */
[----:B------:R-:W-:Y:S01]  /*b5e0*/  ISETP.GE.U32.AND P3, PT, R7, 0x7ffffec2, PT ;  /* 0x7ffffec20700780c */ /* 0x000fe20003f66070 */
[C---:B------:R-:W-:Y:S02]  /*b5f0*/  IMAD R7, R162.reuse, 0x3c, RZ ;  /* 0x0000003ca2077824 */ /* 0x040fe400078e02ff */
[----:B------:R0:W-:Y:S01]  /*b600*/  STL.64 [R1+0xde0], R152 ;  /* 0x000de09801007387 */ /* 0x0001e20000100a00 */
[----:B------:R-:W-:-:S03]  /*b610*/  IMAD R10, R162, 0x3d, RZ ;  /* 0x0000003da20a7824 */ /* 0x000fc600078e02ff */
[----:B------:R0:W-:Y:S01]  /*b620*/  STL.64 [R1+0xdd8], R150 ;  /* 0x000dd89601007387 */ /* 0x0001e20000100a00 */
[----:B------:R-:W-:Y:S01]  /*b630*/  PRMT R115, RZ, 0x7610, R115 ;  /* 0x00007610ff737816 */ /* 0x000fe20000000073 */
[----:B-1----:R-:W-:-:S04]  /*b640*/  IMAD.WIDE R164, R7, 0x2, R158 ;  /* 0x0000000207a47825 */ /* 0x002fc800078e029e */
[----:B0-----:R-:W-:-:S04]  /*b650*/  IMAD.WIDE R152, R10, 0x2, R160 ;  /* 0x000000020a987825 */ /* 0x001fc800078e02a0 */
[----:B------:R-:W-:Y:S01]  /*b660*/  IMAD.WIDE R150, R10, 0x2, R158 ;  /* 0x000000020a967825 */ /* 0x000fe200078e029e */
[----:B--2---:R-:W-:Y:S04]  /*b670*/  STL [R1+0x133c], R154 ;  /* 0x00133c9a01007387 */ /* 0x004fe80000100800 */
[----:B---3--:R0:W-:Y:S02]  /*b680*/  STL [R1+0x1340], R155 ;  /* 0x0013409b01007387 */ /* 0x0081e40000100800 */
[----:B0-----:R-:W-:Y:S01]  /*b690*/  IMAD.WIDE R154, R7, 0x2, R160 ;  /* 0x00000002079a7825 */ /* 0x001fe200078e02a0 */
[----:B----4-:R-:W-:Y:S02]  /*b6a0*/  PRMT R138, RZ, 0x7610, R138 ;  /* 0x00007610ff8a7816 */ /* 0x010fe4000000008a */
        /* <DEDUP_REMOVED lines=173> */
[----:B0-----:R-:W-:-:S04]  /*c180*/  IMAD.WIDE R152, R7, 0x2, R158 ;  /* 0x0000000207987825 */ /* 0x001fc800078e029e */
[----:B-1----:R-:W-:Y:S01]  /*c190*/  IMAD.WIDE R150, R10, 0x2, R160 ;  /* 0x000000020a967825 */ /* 0x002fe200078e02a0 */
[----:B------:R-:W-:-:S04]  /*c1a0*/  PRMT R57, RZ, 0x7610, R57 ;  /* 0x00007610ff397816 */ /* 0x000fc80000000039 */
[----:B------:R-:W4:Y:S04]  /*c1b0*/  @!P0 LDG.E.U16 R109, desc[UR6][R150.64] ;  /* 0x00000006966d8981 */ /* 0x000f28000c1e1500 */
[----:B--2---:R-:W-:Y:S04]  /*c1c0*/  STL [R1+0x178], R154 ;  /* 0x0001789a01007387 */ /* 0x004fe80000100800 */
[----:B---3--:R0:W-:Y:S02]  /*c1d0*/  STL [R1+0x17c], R155 ;  /* 0x00017c9b01007387 */ /* 0x0081e40000100800 */
[----:B0-----:R-:W-:-:S05]  /*c1e0*/  IMAD.WIDE R154, R7, 0x2, R160 ;  /* 0x00000002079a7825 */ /* 0x001fca00078e02a0 */
[----:B------:R-:W-:Y:S01]  /*c1f0*/  STL.64 [R1+0xc60], R154 ;  /* 0x000c609a01007387 */ /* 0x000fe20000100a00 */
[----:B------:R-:W-:-:S03]  /*c200*/  VIADD R7, R4, 0xffffffa8 ;  /* 0xffffffa804077836 */ /* 0x000fc60000000000 */
[----:B------:R-:W-:Y:S04]  /*c210*/  STL [R1+0x1324], R80 ;  /* 0x0013245001007387 */ /* 0x000fe80000100800 */
[----:B------:R0:W-:Y:S01]  /*c220*/  STL [R1+0x1328], R81 ;  /* 0x0013285101007387 */ /* 0x0001e20000100800 */
[----:B----4-:R-:W-:Y:S02]  /*c230*/  PRMT R165, RZ, 0x7610, R165 ;  /* 0x00007610ffa57816 */ /* 0x010fe400000000a5 */
[----:B------:R-:W-:Y:S01]  /*c240*/  PRMT R164, RZ, 0x7610, R164 ;  /* 0x00007610ffa47816 */ /* 0x000fe200000000a4 */
[----:B------:R1:W2:Y:S01]  /*c250*/  @!P3 LDG.E.U16 R57, desc[UR6][R154.64] ;  /* 0x000000069a39b981 */ /* 0x0002a2000c1e1500 */
[----:B0-----:R-:W-:-:S03]  /*c260*/  IMAD.WIDE R80, R10, 0x2, R158 ;  /* 0x000000020a507825 */ /* 0x001fc600078e029e */
[----:B------:R-:W-:Y:S04]  /*c270*/  STL.64 [R1+0xc58], R152 ;  /* 0x000c589801007387 */ /* 0x000fe80000100a00 */
[----:B------:R0:W3:Y:S01]  /*c280*/  @!P0 LDG.E.U16 R108, desc[UR6][R80.64] ;  /* 0x00000006506c8981 */ /* 0x0000e2000c1e1500 */
[----:B------:R-:W-:Y:S01]  /*c290*/  ISETP.GE.U32.AND P0, PT, R7, 0x7ffffea9, PT ;  /* 0x7ffffea90700780c */ /* 0x000fe20003f06070 */
[----:B------:R-:W-:Y:S02]  /*c2a0*/  IMAD R7, R162, 0x55, RZ ;  /* 0x00000055a2077824 */ /* 0x000fe400078e02ff */
[----:B------:R-:W-:Y:S02]  /*c2b0*/  STL.64 [R1+0xc50], R150 ;  /* 0x000c509601007387 */ /* 0x000fe40000100a00 */
[----:B-1----:R-:W-:-:S02]  /*c2c0*/  IMAD.WIDE R154, R7, 0x2, R158 ;  /* 0x00000002079a7825 */ /* 0x002fc400078e029e */
[----:B------:R0:W-:Y:S04]  /*c2d0*/  STL.64 [R1+0xc48], R80 ;  /* 0x000c485001007387 */ /* 0x0001e80000100a00 */
[----:B------:R-:W4:Y:S01]  /*c2e0*/  @!P1 LDG.E.U16 R164, desc[UR6][R154.64] ;  /* 0x000000069aa49981 */ /* 0x000f22000c1e1500 */
[----:B0-----:R-:W-:-:S05]  /*c2f0*/  IMAD.WIDE R80, R7, 0x2, R160 ;  /* 0x0000000207507825 */ /* 0x001fca00078e02a0 */
[----:B------:R0:W-:Y:S04]  /*c300*/  STL.64 [R1+0xc40], R80 ;  /* 0x000c405001007387 */ /* 0x0001e80000100a00 */
[----:B------:R1:W-:Y:S04]  /*c310*/  STL.64 [R1+0xc38], R154 ;  /* 0x000c389a01007387 */ /* 0x0003e80000100a00 */
[----:B------:R-:W2:Y:S04]  /*c320*/  @!P1 LDG.E.U16 R165, desc[UR6][R80.64] ;  /* 0x0000000650a59981 */ /* 0x000ea8000c1e1500 */
[----:B0-----:R-:W3:Y:S04]  /*c330*/  LDL.LU.64 R80, [R1+0x2440] ;  /* 0x0024400001507983 */ /* 0x001ee80000300a00 */
[----:B-1----:R-:W3:Y:S01]  /*c340*/  LDL.LU.64 R154, [R1+0x2438] ;  /* 0x00243800019a7983 */ /* 0x002ee20000300a00 */
[----:B------:R-:W-:Y:S01]  /*c350*/  PRMT R56, RZ, 0x7610, R56 ;  /* 0x00007610ff387816 */ /* 0x000fe20000000038 */
[----:B------:R-:W-:-:S05]  /*c360*/  VIADD R12, R4, 0xffffffa9 ;  /* 0xffffffa9040c7836 */ /* 0x000fca0000000000 */
[----:B------:R0:W3:Y:S01]  /*c370*/  @!P3 LDG.E.U16 R56, desc[UR6][R152.64] ;  /* 0x000000069838b981 */ /* 0x0000e2000c1e1500 */
[----:B------:R-:W-:Y:S01]  /*c380*/  ISETP.GE.U32.AND P3, PT, R12, 0x7ffffeaa, PT ;  /* 0x7ffffeaa0c00780c */ /* 0x000fe20003f66070 */
[----:B------:R-:W-:Y:S01]  /*c390*/  IMAD R10, R162, 0x56, RZ ;  /* 0x00000056a20a7824 */ /* 0x000fe200078e02ff */
[----:B------:R-:W-:Y:S02]  /*c3a0*/  PRMT R138, RZ, 0x7610, R138 ;  /* 0x00007610ff8a7816 */ /* 0x000fe4000000008a */
[----:B------:R-:W-:Y:S01]  /*c3b0*/  PRMT R139, RZ, 0x7610, R139 ;  /* 0x00007610ff8b7816 */ /* 0x000fe2000000008b */
[----:B------:R-:W-:-:S04]  /*c3c0*/  IMAD.WIDE R150, R10, 0x2, R158 ;  /* 0x000000020a967825 */ /* 0x000fc800078e029e */
[----:B0-----:R-:W-:-:S04]  /*c3d0*/  IMAD.WIDE R152, R10, 0x2, R160 ;  /* 0x000000020a987825 */ /* 0x001fc800078e02a0 */
[----:B------:R-:W-:Y:S01]  /*c3e0*/  VIADD R7, R4, 0xffffffa3 ;  /* 0xffffffa304077836 */ /* 0x000fe20000000000 */
[----:B------:R0:W3:Y:S04]  /*c3f0*/  @!P3 LDG.E.U16 R138, desc[UR6][R150.64] ;  /* 0x00000006968ab981 */ /* 0x0000e8000c1e1500 */
[----:B------:R1:W3:Y:S01]  /*c400*/  @!P3 LDG.E.U16 R139, desc[UR6][R152.64] ;  /* 0x00000006988bb981 */ /* 0x0002e2000c1e1500 */
[----:B------:R-:W-:Y:S01]  /*c410*/  ISETP.GE.U32.AND P3, PT, R7, 0x7ffffea4, PT ;  /* 0x7ffffea40700780c */ /* 0x000fe20003f66070 */
[----:B------:R-:W-:Y:S02]  /*c420*/  IMAD R7, R162, 0x57, RZ ;  /* 0x00000057a2077824 */ /* 0x000fe400078e02ff */
[----:B------:R-:W-:Y:S04]  /*c430*/  STL.64 [R1+0xc30], R152 ;  /* 0x000c309801007387 */ /* 0x000fe80000100a00 */
[----:B------:R0:W-:Y:S02]  /*c440*/  STL.64 [R1+0xc28], R150 ;  /* 0x000c289601007387 */ /* 0x0001e40000100a00 */
[----:B0-----:R-:W-:-:S02]  /*c450*/  IMAD.WIDE R150, R7, 0x2, R160 ;  /* 0x0000000207967825 */ /* 0x001fc400078e02a0 */
[----:B----4-:R-:W-:Y:S04]  /*c460*/  STL [R1+0x48], R164 ;  /* 0x000048a401007387 */ /* 0x010fe80000100800 */
[----:B--2---:R0:W-:Y:S02]  /*c470*/  STL [R1+0x4c], R165 ;  /* 0x00004ca501007387 */ /* 0x0041e40000100800 */
[----:B0-----:R-:W-:Y:S01]  /*c480*/  IMAD.WIDE R164, R7, 0x2, R158 ;  /* 0x0000000207a47825 */ /* 0x001fe200078e029e */
[----:B---3--:R-:W-:Y:S02]  /*c490*/  PRMT R154, RZ, 0x7610, R154 ;  /* 0x00007610ff9a7816 */ /* 0x008fe4000000009a */
[----:B------:R-:W-:-:S04]  /*c4a0*/  PRMT R155, RZ, 0x7610, R155 ;  /* 0x00007610ff9b7816 */ /* 0x000fc8000000009b */
[----:B------:R0:W2:Y:S04]  /*c4b0*/  @!P0 LDG.E.U16 R154, desc[UR6][R164.64] ;  /* 0x00000006a49a8981 */ /* 0x0000a8000c1e1500 */
[----:B------:R-:W3:Y:S01]  /*c4c0*/  @!P0 LDG.E.U16 R155, desc[UR6][R150.64] ;  /* 0x00000006969b8981 */ /* 0x000ee2000c1e1500 */
[----:B------:R-:W-:-:S05]  /*c4d0*/  VIADD R12, R4, 0xffffffa4 ;  /* 0xffffffa4040c7836 */ /* 0x000fca0000000000 */
[----:B------:R-:W-:Y:S01]  /*c4e0*/  ISETP.GE.U32.AND P1, PT, R12, 0x7ffffea5, PT ;  /* 0x7ffffea50c00780c */ /* 0x000fe20003f26070 */
[----:B------:R-:W-:Y:S01]  /*c4f0*/  IMAD R10, R162, 0x5b, RZ ;  /* 0x0000005ba20a7824 */ /* 0x000fe200078e02ff */
[----:B------:R-:W-:Y:S01]  /*c500*/  STL.64 [R1+0xc20], R150 ;  /* 0x000c209601007387 */ /* 0x000fe20000100a00 */
[----:B------:R-:W-:Y:S01]  /*c510*/  PRMT R55, RZ, 0x7610, R55 ;  /* 0x00007610ff377816 */ /* 0x000fe20000000037 */
[----:B------:R-:W-:Y:S01]  /*c520*/  VIADD R12, R4, 0xffffffa2 ;  /* 0xffffffa2040c7836 */ /* 0x000fe20000000000 */
[----:B------:R-:W-:Y:S01]  /*c530*/  PRMT R54, RZ, 0x7610, R54 ;  /* 0x00007610ff367816 */ /* 0x000fe20000000036 */
[----:B------:R-:W-:Y:S01]  /*c540*/  STL [R1+0xc8], R138 ;  /* 0x0000c88a01007387 */ /* 0x000fe20000100800 */
[----:B-1----:R-:W-:-:S03]  /*c550*/  IMAD.WIDE R152, R10, 0x2, R160 ;  /* 0x000000020a987825 */ /* 0x002fc600078e02a0 */
[----:B------:R1:W-:Y:S01]  /*c560*/  STL [R1+0x174], R139 ;  /* 0x0001748b01007387 */ /* 0x0003e20000100800 */
[----:B------:R-:W-:Y:S01]  /*c570*/  VIADD R7, R4, 0xffffffa1 ;  /* 0xffffffa104077836 */ /* 0x000fe20000000000 */
[----:B------:R-:W-:Y:S02]  /*c580*/  ISETP.GE.U32.AND P0, PT, R12, 0x7ffffea3, PT ;  /* 0x7ffffea30c00780c */ /* 0x000fe40003f06070 */
[----:B------:R4:W3:Y:S01]  /*c590*/  @!P1 LDG.E.U16 R55, desc[UR6][R152.64] ;  /* 0x0000000698379981 */ /* 0x0008e2000c1e1500 */
[----:B-1----:R-:W-:-:S03]  /*c5a0*/  IMAD.WIDE R138, R10, 0x2, R158 ;  /* 0x000000020a8a7825 */ /* 0x002fc600078e029e */
[----:B------:R0:W-:Y:S04]  /*c5b0*/  STL.64 [R1+0xc18], R164 ;  /* 0x000c18a401007387 */ /* 0x0001e80000100a00 */
[----:B------:R1:W3:Y:S01]  /*c5c0*/  @!P1 LDG.E.U16 R54, desc[UR6][R138.64] ;  /* 0x000000068a369981 */ /* 0x0002e2000c1e1500 */
[----:B------:R-:W-:Y:S01]  /*c5d0*/  ISETP.GE.U32.AND P1, PT, R7, 0x7ffffea2, PT ;  /* 0x7ffffea20700780c */ /* 0x000fe20003f26070 */
[C---:B------:R-:W-:Y:S02]  /*c5e0*/  IMAD R7, R162.reuse, 0x5c, RZ ;  /* 0x0000005ca2077824 */ /* 0x040fe400078e02ff */
[----:B------:R-:W3:Y:S01]  /*c5f0*/  LDL.LU.64 R150, [R1+0x2430] ;  /* 0x0024300001967983 */ /* 0x000ee20000300a00 */
[----:B------:R-:W-:-:S03]  /*c600*/  IMAD R10, R162, 0x5d, RZ ;  /* 0x0000005da20a7824 */ /* 0x000fc600078e02ff */
[----:B------:R4:W-:Y:S01]  /*c610*/  STL.64 [R1+0xbe0], R152 ;  /* 0x000be09801007387 */ /* 0x0009e20000100a00 */
[----:B------:R-:W-:Y:S01]  /*c620*/  PRMT R107, RZ, 0x7610, R107 ;  /* 0x00007610ff6b7816 */ /* 0x000fe2000000006b */
[----:B0-----:R-:W-:Y:S02]  /*c630*/  IMAD.WIDE R164, R7, 0x2, R160 ;  /* 0x0000000207a47825 */ /* 0x001fe400078e02a0 */
[----:B------:R1:W-:Y:S01]  /*c640*/  STL.64 [R1+0xbd8], R138 ;  /* 0x000bd88a01007387 */ /* 0x0003e20000100a00 */
[----:B------:R-:W-:Y:S02]  /*c650*/  PRMT R80, RZ, 0x7610, R80 ;  /* 0x00007610ff507816 */ /* 0x000fe40000000050 */
[----:B------:R-:W-:Y:S01]  /*c660*/  PRMT R81, RZ, 0x7610, R81 ;  /* 0x00007610ff517816 */ /* 0x000fe20000000051 */
[----:B------:R-:W3:Y:S01]  /*c670*/  @!P3 LDG.E.U16 R107, desc[UR6][R164.64] ;  /* 0x00000006a46bb981 */ /* 0x000ee2000c1e1500 */
[----:B----4-:R-:W-:-:S04]  /*c680*/  IMAD.WIDE R152, R10, 0x2, R160 ;  /* 0x000000020a987825 */ /* 0x010fc800078e02a0 */
[--C-:B-1----:R-:W-:Y:S01]  /*c690*/  IMAD.WIDE R138, R10, 0x2, R158.reuse ;  /* 0x000000020a8a7825 */ /* 0x102fe200078e029e */
[----:B------:R-:W4:Y:S04]  /*c6a0*/  @!P0 LDG.E.U16 R81, desc[UR6][R152.64] ;  /* 0x0000000698518981 */ /* 0x000f28000c1e1500 */
[----:B------:R0:W4:Y:S04]  /*c6b0*/  @!P0 LDG.E.U16 R80, desc[UR6][R138.64] ;  /* 0x000000068a508981 */ /* 0x000128000c1e1500 */
[----:B--2---:R-:W-:Y:S04]  /*c6c0*/  STL [R1+0x131c], R154 ;  /* 0x00131c9a01007387 */ /* 0x004fe80000100800 */
[----:B---3--:R1:W-:Y:S04]  /*c6d0*/  STL [R1+0x1320], R155 ;  /* 0x0013209b01007387 */ /* 0x0083e80000100800 */
[----:B------:R2:W-:Y:S01]  /*c6e0*/  STL.64 [R1+0xbd0], R164 ;  /* 0x000bd0a401007387 */ /* 0x0005e20000100a00 */
[----:B-1----:R-:W-:-:S05]  /*c6f0*/  IMAD.WIDE R154, R7, 0x2, R158 ;  /* 0x00000002079a7825 */ /* 0x002fca00078e029e */
[----:B------:R-:W-:Y:S04]  /*c700*/  STL.64 [R1+0xbc8], R154 ;  /* 0x000bc89a01007387 */ /* 0x000fe80000100a00 */
[----:B--2---:R-:W2:Y:S01]  /*c710*/  LDL.LU.64 R164, [R1+0x2428] ;  /* 0x0024280001a47983 */ /* 0x004ea20000300a00 */
[C---:B------:R-:W-:Y:S01]  /*c720*/  VIADD R7, R4.reuse, 0xffffff9c ;  /* 0xffffff9c04077836 */ /* 0x040fe20000000000 */
[----:B------:R-:W-:Y:S01]  /*c730*/  PRMT R106, RZ, 0x7610, R106 ;  /* 0x00007610ff6a7816 */ /* 0x000fe2000000006a */
[----:B------:R-:W-:Y:S01]  /*c740*/  VIADD R12, R4, 0xffffffa0 ;  /* 0xffffffa0040c7836 */ /* 0x000fe20000000000 */
[----:B------:R-:W-:Y:S02]  /*c750*/  STL.64 [R1+0xbc0], R152 ;  /* 0x000bc09801007387 */ /* 0x000fe40000100a00 */
[----:B------:R-:W-:Y:S01]  /*c760*/  ISETP.GE.U32.AND P0, PT, R7, 0x7ffffe9d, PT ;  /* 0x7ffffe9d0700780c */ /* 0x000fe20003f06070 */
[----:B------:R-:W-:Y:S01]  /*c770*/  IMAD R7, R162, 0x5e, RZ ;  /* 0x0000005ea2077824 */ /* 0x000fe200078e02ff */
[----:B------:R0:W-:Y:S04]  /*c780*/  STL.64 [R1+0xbb8], R138 ;  /* 0x000bb88a01007387 */ /* 0x0001e80000100a00 */
[----:B------:R1:W3:Y:S01]  /*c790*/  @!P3 LDG.E.U16 R106, desc[UR6][R154.64] ;  /* 0x000000069a6ab981 */ /* 0x0002e2000c1e1500 */
[----:B------:R-:W-:Y:S01]  /*c7a0*/  ISETP.GE.U32.AND P3, PT, R12, 0x7ffffea1, PT ;  /* 0x7ffffea10c00780c */ /* 0x000fe20003f66070 */
[----:B------:R-:W-:-:S02]  /*c7b0*/  IMAD R10, R162, 0x5f, RZ ;  /* 0x0000005fa20a7824 */ /* 0x000fc400078e02ff */
[----:B0-----:R-:W-:Y:S01]  /*c7c0*/  IMAD.WIDE R138, R7, 0x2, R158 ;  /* 0x00000002078a7825 */ /* 0x001fe200078e029e */
[----:B------:R-:W-:Y:S02]  /*c7d0*/  PRMT R150, RZ, 0x7610, R150 ;  /* 0x00007610ff967816 */ /* 0x000fe40000000096 */
[----:B------:R-:W-:Y:S01]  /*c7e0*/  PRMT R151, RZ, 0x7610, R151 ;  /* 0x00007610ff977816 */ /* 0x000fe20000000097 */
[----:B------:R-:W-:-:S04]  /*c7f0*/  IMAD.WIDE R152, R10, 0x2, R158 ;  /* 0x000000020a987825 */ /* 0x000fc800078e029e */
[--C-:B-1----:R-:W-:Y:S02]  /*c800*/  IMAD.WIDE R154, R10, 0x2, R160.reuse ;  /* 0x000000020a9a7825 */ /* 0x102fe400078e02a0 */
[----:B------:R-:W3:Y:S04]  /*c810*/  @!P3 LDG.E.U16 R150, desc[UR6][R152.64] ;  /* 0x000000069896b981 */ /* 0x000ee8000c1e1500 */
[----:B------:R0:W3:Y:S04]  /*c820*/  @!P3 LDG.E.U16 R151, desc[UR6][R154.64] ;  /* 0x000000069a97b981 */ /* 0x0000e8000c1e1500 */
[----:B----4-:R-:W-:Y:S04]  /*c830*/  STL [R1+0x40], R80 ;  /* 0x0000405001007387 */ /* 0x010fe80000100800 */
[----:B------:R1:W-:Y:S02]  /*c840*/  STL [R1+0x44], R81 ;  /* 0x0000445101007387 */ /* 0x0003e40000100800 */
[----:B-1----:R-:W-:-:S05]  /*c850*/  IMAD.WIDE R80, R7, 0x2, R160 ;  /* 0x0000000207507825 */ /* 0x002fca00078e02a0 */
[----:B------:R1:W-:Y:S04]  /*c860*/  STL.64 [R1+0xbb0], R80 ;  /* 0x000bb05001007387 */ /* 0x0003e80000100a00 */
[----:B------:R4:W-:Y:S01]  /*c870*/  STL.64 [R1+0xba8], R138 ;  /* 0x000ba88a01007387 */ /* 0x0009e20000100a00 */
[----:B--2---:R-:W-:Y:S02]  /*c880*/  PRMT R164, RZ, 0x7610, R164 ;  /* 0x00007610ffa47816 */ /* 0x004fe400000000a4 */
[----:B------:R-:W-:-:S04]  /*c890*/  PRMT R165, RZ, 0x7610, R165 ;  /* 0x00007610ffa57816 */ /* 0x000fc800000000a5 */
[----:B------:R-:W2:Y:S04]  /*c8a0*/  @!P1 LDG.E.U16 R164, desc[UR6][R138.64] ;  /* 0x000000068aa49981 */ /* 0x000ea8000c1e1500 */
[----:B------:R-:W3:Y:S04]  /*c8b0*/  @!P1 LDG.E.U16 R165, desc[UR6][R80.64] ;  /* 0x0000000650a59981 */ /* 0x000ee8000c1e1500 */
        /* <DEDUP_REMOVED lines=11> */
[----:B------:R-:W-:-:S02]  /*c970*/  PRMT R104, RZ, 0x7610, R104 ;  /* 0x00007610ff687816 */ /* 0x000fc40000000068 */
[----:B------:R-:W-:Y:S01]  /*c980*/  PRMT R53, RZ, 0x7610, R53 ;  /* 0x00007610ff357816 */ /* 0x000fe20000000035 */
[----:B0-----:R-:W-:Y:S01]  /*c990*/  IMAD.WIDE R154, R7, 0x2, R158 ;  /* 0x00000002079a7825 */ /* 0x001fe200078e029e */
[----:B------:R-:W-:-:S03]  /*c9a0*/  PRMT R52, RZ, 0x7610, R52 ;  /* 0x00007610ff347816 */ /* 0x000fc60000000034 */
[----:B-1----:R-:W-:-:S03]  /*c9b0*/  IMAD.WIDE R152, R10, 0x2, R160 ;  /* 0x000000020a987825 */ /* 0x002fc600078e02a0 */
[----:B------:R-:W4:Y:S01]  /*c9c0*/  @!P0 LDG.E.U16 R52, desc[UR6][R154.64] ;  /* 0x000000069a348981 */ /* 0x000f22000c1e1500 */
[----:B------:R-:W-:-:S03]  /*c9d0*/  VIADD R12, R4, 0xffffff99 ;  /* 0xffffff99040c7836 */ /* 0x000fc60000000000 */
[----:B------:R-:W4:Y:S01]  /*c9e0*/  @!P1 LDG.E.U16 R105, desc[UR6][R152.64] ;  /* 0x0000000698699981 */ /* 0x000f22000c1e1500 */
[----:B------:R-:W-:Y:S02]  /*c9f0*/  PRMT R11, RZ, 0x7610, R11 ;  /* 0x00007610ff0b7816 */ /* 0x000fe4000000000b */
[----:B------:R-:W-:Y:S01]  /*ca00*/  PRMT R163, RZ, 0x7610, R163 ;  /* 0x00007610ffa37816 */ /* 0x000fe200000000a3 */
        /* <DEDUP_REMOVED lines=8> */
[----:B0-----:R-:W-:Y:S01]  /*ca90*/  IMAD.WIDE R150, R10, 0x2, R158 ;  /* 0x000000020a967825 */ /* 0x001fe200078e029e */
[----:B------:R-:W-:-:S04]  /*caa0*/  ISETP.GE.U32.AND P0, PT, R12, 0x7ffffe9a, PT ;  /* 0x7ffffe9a0c00780c */ /* 0x000fc80003f06070 */
[----:B------:R0:W3:Y:S01]  /*cab0*/  @!P1 LDG.E.U16 R104, desc[UR6][R150.64] ;  /* 0x0000000696689981 */ /* 0x0000e2000c1e1500 */
[----:B------:R-:W-:Y:S01]  /*cac0*/  ISETP.GE.U32.AND P1, PT, R7, 0x7ffffe99, PT ;  /* 0x7ffffe990700780c */ /* 0x000fe20003f26070 */
[C---:B------:R-:W-:Y:S02]  /*cad0*/  IMAD R7, R162.reuse, 0x65, RZ ;  /* 0x00000065a2077824 */ /* 0x040fe400078e02ff */
[----:B------:R0:W-:Y:S01]  /*cae0*/  STL.64 [R1+0xb58], R154 ;  /* 0x000b589a01007387 */ /* 0x0001e20000100a00 */
[----:B------:R-:W-:Y:S01]  /*caf0*/  IMAD R10, R162, 0x66, RZ ;  /* 0x00000066a20a7824 */ /* 0x000fe200078e02ff */
[----:B----4-:R-:W-:Y:S01]  /*cb00*/  PRMT R138, RZ, 0x7610, R138 ;  /* 0x00007610ff8a7816 */ /* 0x010fe2000000008a */
[----:B-1----:R-:W-:Y:S01]  /*cb10*/  IMAD.WIDE R164, R7, 0x2, R158 ;  /* 0x0000000207a47825 */ /* 0x002fe200078e029e */
[----:B------:R1:W-:Y:S01]  /*cb20*/  STL.64 [R1+0xb50], R152 ;  /* 0x000b509801007387 */ /* 0x0003e20000100a00 */
[----:B------:R-:W-:-:S03]  /*cb30*/  PRMT R139, RZ, 0x7610, R139 ;  /* 0x00007610ff8b7816 */ /* 0x000fc6000000008b */
[----:B------:R4:W-:Y:S01]  /*cb40*/  STL.64 [R1+0xb48], R150 ;  /* 0x000b489601007387 */ /* 0x0009e20000100a00 */
[----:B0-----:R-:W-:-:S03]  /*cb50*/  IMAD.WIDE R154, R7, 0x2, R160 ;  /* 0x00000002079a7825 */ /* 0x001fc600078e02a0 */
[----:B------:R0:W2:Y:S01]  /*cb60*/  @!P3 LDG.E.U16 R139, desc[UR6][R164.64] ;  /* 0x00000006a48bb981 */ /* 0x0000a2000c1e1500 */
[----:B-1----:R-:W-:-:S03]  /*cb70*/  IMAD.WIDE R152, R10, 0x2, R160 ;  /* 0x000000020a987825 */ /* 0x002fc600078e02a0 */
[----:B------:R-:W2:Y:S01]  /*cb80*/  @!P3 LDG.E.U16 R11, desc[UR6][R154.64] ;  /* 0x000000069a0bb981 */ /* 0x000ea2000c1e1500 */
[----:B----4-:R-:W-:-:S03]  /*cb90*/  IMAD.WIDE R150, R10, 0x2, R158 ;  /* 0x000000020a967825 */ /* 0x010fc600078e029e */
[----:B------:R1:W-:Y:S04]  /*cba0*/  STL.64 [R1+0xb40], R154 ;  /* 0x000b409a01007387 */ /* 0x0003e80000100a00 */
[----:B------:R0:W-:Y:S04]  /*cbb0*/  STL.64 [R1+0xb38], R164 ;  /* 0x000b38a401007387 */ /* 0x0001e80000100a00 */
[----:B------:R-:W4:Y:S04]  /*cbc0*/  @!P0 LDG.E.U16 R163, desc[UR6][R152.64] ;  /* 0x0000000698a38981 */ /* 0x000f28000c1e1500 */
[----:B-1----:R-:W3:Y:S04]  /*cbd0*/  LDL.LU.64 R154, [R1+0x2410] ;  /* 0x00241000019a7983 */ /* 0x002ee80000300a00 */
[----:B------:R-:W4:Y:S01]  /*cbe0*/  @!P0 LDG.E.U16 R138, desc[UR6][R150.64] ;  /* 0x00000006968a8981 */ /* 0x000f22000c1e1500 */
[----:B------:R-:W-:-:S05]  /*cbf0*/  VIADD R7, R4, 0xffffff93 ;  /* 0xffffff9304077836 */ /* 0x000fca0000000000 */
[----:B------:R-:W-:Y:S01]  /*cc00*/  ISETP.GE.U32.AND P0, PT, R7, 0x7ffffe94, PT ;  /* 0x7ffffe940700780c */ /* 0x000fe20003f06070 */
[----:B------:R-:W-:-:S04]  /*cc10*/  IMAD R7, R162, 0x67, RZ ;  /* 0x00000067a2077824 */ /* 0x000fc800078e02ff */
[----:B0-----:R-:W-:Y:S01]  /*cc20*/  IMAD.WIDE R164, R7, 0x2, R158 ;  /* 0x0000000207a47825 */ /* 0x001fe200078e029e */
[----:B--2---:R0:W-:Y:S04]  /*cc30*/  STL [R1+0x3c], R11 ;  /* 0x00003c0b01007387 */ /* 0x0041e80000100800 */
[----:B0-----:R-:W2:Y:S04]  /*cc40*/  LDL.LU R11, [R1+0x2408] ;  /* 0x00240800010b7983 */ /* 0x001ea80000300800 */
[----:B------:R-:W-:Y:S01]  /*cc50*/  STL.64 [R1+0xb30], R152 ;  /* 0x000b309801007387 */ /* 0x000fe20000100a00 */
[----:B---3--:R-:W-:-:S03]  /*cc60*/  PRMT R154, RZ, 0x7610, R154 ;  /* 0x00007610ff9a7816 */ /* 0x008fc6000000009a */
[----:B------:R-:W-:Y:S01]  /*cc70*/  STL.64 [R1+0xb28], R150 ;  /* 0x000b289601007387 */ /* 0x000fe20000100a00 */
[----:B------:R-:W-:-:S03]  /*cc80*/  PRMT R155, RZ, 0x7610, R155 ;  /* 0x00007610ff9b7816 */ /* 0x000fc6000000009b */
[----:B----4-:R-:W-:Y:S04]  /*cc90*/  STL [R1+0x22a8], R163 ;  /* 0x0022a8a301007387 */ /* 0x010fe80000100800 */
[----:B------:R-:W-:Y:S04]  /*cca0*/  STL [R1+0x194], R138 ;  /* 0x0001948a01007387 */ /* 0x000fe80000100800 */
[----:B------:R0:W-:Y:S04]  /*ccb0*/  STL [R1+0x38], R139 ;  /* 0x0000388b01007387 */ /* 0x0001e80000100800 */
[----:B------:R1:W3:Y:S01]  /*ccc0*/  @!P1 LDG.E.U16 R154, desc[UR6][R164.64] ;  /* 0x00000006a49a9981 */ /* 0x0002e2000c1e1500 */
[----:B0-----:R-:W-:-:S05]  /*ccd0*/  IMAD.WIDE R138, R7, 0x2, R160 ;  /* 0x00000002078a7825 */ /* 0x001fca00078e02a0 */
[----:B------:R-:W4:Y:S01]  /*cce0*/  @!P1 LDG.E.U16 R155, desc[UR6][R138.64] ;  /* 0x000000068a9b9981 */ /* 0x000f22000c1e1500 */
        /* <DEDUP_REMOVED lines=9> */
[----:B------:R0:W-:Y:S01]  /*cd80*/  STL.64 [R1+0xb20], R138 ;  /* 0x000b208a01007387 */ /* 0x0001e20000100a00 */
[----:B------:R-:W-:-:S03]  /*cd90*/  ISETP.GE.U32.AND P1, PT, R12, 0x7ffffe93, PT ;  /* 0x7ffffe930c00780c */ /* 0x000fc60003f26070 */
[----:B------:R0:W2:Y:S04]  /*cda0*/  @!P3 LDG.E.U16 R51, desc[UR6][R152.64] ;  /* 0x000000069833b981 */ /* 0x0000a8000c1e1500 */
[----:B------:R1:W2:Y:S01]  /*cdb0*/  @!P3 LDG.E.U16 R50, desc[UR6][R150.64] ;  /* 0x000000069632b981 */ /* 0x0002a2000c1e1500 */
[----:B------:R-:W-:Y:S01]  /*cdc0*/  ISETP.GE.U32.AND P3, PT, R7, 0x7ffffe92, PT ;  /* 0x7ffffe920700780c */ /* 0x000fe20003f66070 */
[C---:B------:R-:W-:Y:S02]  /*cdd0*/  IMAD R7, R162.reuse, 0x6c, RZ ;  /* 0x0000006ca2077824 */ /* 0x040fe400078e02ff */
[----:B------:R1:W-:Y:S01]  /*cde0*/  STL.64 [R1+0xb18], R164 ;  /* 0x000b18a401007387 */ /* 0x0003e20000100a00 */
[----:B------:R-:W-:-:S03]  /*cdf0*/  IMAD R10, R162, 0x6d, RZ ;  /* 0x0000006da20a7824 */ /* 0x000fc600078e02ff */
[----:B0-----:R-:W2:Y:S01]  /*ce00*/  LDL.LU.64 R138, [R1+0x2400] ;  /* 0x00240000018a7983 */ /* 0x001ea20000300a00 */
[----:B------:R-:W-:-:S03]  /*ce10*/  PRMT R103, RZ, 0x7610, R103 ;  /* 0x00007610ff677816 */ /* 0x000fc60000000067 */
[----:B------:R0:W-:Y:S01]  /*ce20*/  STL.64 [R1+0xae0], R152 ;  /* 0x000ae09801007387 */ /* 0x0001e20000100a00 */
[----:B------:R-:W-:-:S03]  /*ce30*/  PRMT R80, RZ, 0x7610, R80 ;  /* 0x00007610ff507816 */ /* 0x000fc60000000050 */
[----:B------:R0:W-:Y:S01]  /*ce40*/  STL.64 [R1+0xad8], R150 ;  /* 0x000ad89601007387 */ /* 0x0001e20000100a00 */
[----:B-1----:R-:W-:Y:S01]  /*ce50*/  IMAD.WIDE R164, R7, 0x2, R160 ;  /* 0x0000000207a47825 */ /* 0x002fe200078e02a0 */
[----:B------:R-:W-:-:S04]  /*ce60*/  PRMT R81, RZ, 0x7610, R81 ;  /* 0x00007610ff517816 */ /* 0x000fc80000000051 */
[----:B------:R-:W2:Y:S01]  /*ce70*/  @!P0 LDG.E.U16 R103, desc[UR6][R164.64] ;  /* 0x00000006a4678981 */ /* 0x000ea2000c1e1500 */
[----:B0-----:R-:W-:-:S04]  /*ce80*/  IMAD.WIDE R152, R10, 0x2, R160 ;  /* 0x000000020a987825 */ /* 0x001fc800078e02a0 */
[--C-:B------:R-:W-:Y:S01]  /*ce90*/  IMAD.WIDE R150, R10, 0x2, R158.reuse ;  /* 0x000000020a967825 */ /* 0x100fe200078e029e */
[----:B------:R-:W2:Y:S04]  /*cea0*/  @!P1 LDG.E.U16 R81, desc[UR6][R152.64] ;  /* 0x0000000698519981 */ /* 0x000ea8000c1e1500 */
[----:B------:R-:W2:Y:S04]  /*ceb0*/  @!P1 LDG.E.U16 R80, desc[UR6][R150.64] ;  /* 0x0000000696509981 */ /* 0x000ea8000c1e1500 */
[----:B---3--:R-:W-:Y:S04]  /*cec0*/  STL [R1+0x130c], R154 ;  /* 0x00130c9a01007387 */ /* 0x008fe80000100800 */
[----:B----4-:R0:W-:Y:S04]  /*ced0*/  STL [R1+0x1310], R155 ;  /* 0x0013109b01007387 */ /* 0x0101e80000100800 */
[----:B------:R1:W-:Y:S01]  /*cee0*/  STL.64 [R1+0xad0], R164 ;  /* 0x000ad0a401007387 */ /* 0x0003e20000100a00 */
[----:B0-----:R-:W-:-:S05]  /*cef0*/  IMAD.WIDE R154, R7, 0x2, R158 ;  /* 0x00000002079a7825 */ /* 0x001fca00078e029e */
[----:B------:R0:W-:Y:S04]  /*cf00*/  STL.64 [R1+0xac8], R154 ;  /* 0x000ac89a01007387 */ /* 0x0001e80000100a00 */
[----:B-1----:R-:W3:Y:S01]  /*cf10*/  LDL.LU.64 R164, [R1+0x23f8] ;  /* 0x0023f80001a47983 */ /* 0x002ee20000300a00 */
[C---:B------:R-:W-:Y:S01]  /*cf20*/  VIADD R7, R4.reuse, 0xffffff8c ;  /* 0xffffff8c04077836 */ /* 0x040fe20000000000 */
[----:B------:R-:W-:Y:S01]  /*cf30*/  PRMT R102, RZ, 0x7610, R102 ;  /* 0x00007610ff667816 */ /* 0x000fe20000000066 */
[----:B------:R-:W-:Y:S01]  /*cf40*/  VIADD R12, R4, 0xffffff90 ;  /* 0xffffff90040c7836 */ /* 0x000fe20000000000 */
[----:B------:R-:W-:Y:S02]  /*cf50*/  STL.64 [R1+0xac0], R152 ;  /* 0x000ac09801007387 */ /* 0x000fe40000100a00 */
[----:B------:R-:W-:Y:S01]  /*cf60*/  ISETP.GE.U32.AND P1, PT, R7, 0x7ffffe8d, PT ;  /* 0x7ffffe8d0700780c */ /* 0x000fe20003f26070 */
[----:B------:R-:W-:Y:S01]  /*cf70*/  IMAD R7, R162, 0x6e, RZ ;  /* 0x0000006ea2077824 */ /* 0x000fe200078e02ff */
[----:B------:R1:W-:Y:S04]  /*cf80*/  STL.64 [R1+0xab8], R150 ;  /* 0x000ab89601007387 */ /* 0x0003e80000100a00 */
[----:B------:R0:W4:Y:S01]  /*cf90*/  @!P0 LDG.E.U16 R102, desc[UR6][R154.64] ;  /* 0x000000069a668981 */ /* 0x000122000c1e1500 */
[----:B------:R-:W-:Y:S01]  /*cfa0*/  ISETP.GE.U32.AND P0, PT, R12, 0x7ffffe91, PT ;  /* 0x7ffffe910c00780c */ /* 0x000fe20003f06070 */
[----:B------:R-:W-:-:S02]  /*cfb0*/  IMAD R10, R162, 0x6f, RZ ;  /* 0x0000006fa20a7824 */ /* 0x000fc400078e02ff */
[----:B0-----:R-:W-:Y:S01]  /*cfc0*/  IMAD.WIDE R154, R7, 0x2, R158 ;  /* 0x00000002079a7825 */ /* 0x001fe200078e029e */
[----:B--2---:R-:W-:Y:S02]  /*cfd0*/  PRMT R138, RZ, 0x7610, R138 ;  /* 0x00007610ff8a7816 */ /* 0x004fe4000000008a */
[----:B------:R-:W-:Y:S01]  /*cfe0*/  PRMT R139, RZ, 0x7610, R139 ;  /* 0x00007610ff8b7816 */ /* 0x000fe2000000008b */
[----:B-1----:R-:W-:-:S04]  /*cff0*/  IMAD.WIDE R150, R10, 0x2, R158 ;  /* 0x000000020a967825 */ /* 0x002fc800078e029e */
[--C-:B------:R-:W-:Y:S02]  /*d000*/  IMAD.WIDE R152, R10, 0x2, R160.reuse ;  /* 0x000000020a987825 */ /* 0x100fe400078e02a0 */
[----:B------:R-:W2:Y:S04]  /*d010*/  @!P0 LDG.E.U16 R138, desc[UR6][R150.64] ;  /* 0x00000006968a8981 */ /* 0x000ea8000c1e1500 */
[----:B------:R0:W2:Y:S04]  /*d020*/  @!P0 LDG.E.U16 R139, desc[UR6][R152.64] ;  /* 0x00000006988b8981 */ /* 0x0000a8000c1e1500 */
[----:B------:R-:W-:Y:S04]  /*d030*/  STL [R1+0x30], R80 ;  /* 0x0000305001007387 */ /* 0x000fe80000100800 */
[----:B------:R1:W-:Y:S02]  /*d040*/  STL [R1+0x34], R81 ;  /* 0x0000345101007387 */ /* 0x0003e40000100800 */
[----:B-1----:R-:W-:-:S05]  /*d050*/  IMAD.WIDE R80, R7, 0x2, R160 ;  /* 0x0000000207507825 */ /* 0x002fca00078e02a0 */
[----:B------:R1:W-:Y:S04]  /*d060*/  STL.64 [R1+0xab0], R80 ;  /* 0x000ab05001007387 */ /* 0x0003e80000100a00 */
[----:B------:R0:W-:Y:S01]  /*d070*/  STL.64 [R1+0xaa8], R154 ;  /* 0x000aa89a01007387 */ /* 0x0001e20000100a00 */
[----:B---3--:R-:W-:Y:S02]  /*d080*/  PRMT R164, RZ, 0x7610, R164 ;  /* 0x00007610ffa47816 */ /* 0x008fe400000000a4 */
[----:B------:R-:W-:-:S04]  /*d090*/  PRMT R165, RZ, 0x7610, R165 ;  /* 0x00007610ffa57816 */ /* 0x000fc800000000a5 */
[----:B------:R-:W3:Y:S04]  /*d0a0*/  @!P3 LDG.E.U16 R164, desc[UR6][R154.64] ;  /* 0x000000069aa4b981 */ /* 0x000ee8000c1e1500 */
[----:B------:R-:W2:Y:S04]  /*d0b0*/  @!P3 LDG.E.U16 R165, desc[UR6][R80.64] ;  /* 0x0000000650a5b981 */ /* 0x000ea8000c1e1500 */
[----:B-1----:R-:W4:Y:S04]  /*d0c0*/  LDL.LU.64 R80, [R1+0x23f0] ;  /* 0x0023f00001507983 */ /* 0x002f280000300a00 */
[----:B0-----:R-:W4:Y:S01]  /*d0d0*/  LDL.LU.64 R154, [R1+0x23e8] ;  /* 0x0023e800019a7983 */ /* 0x001f220000300a00 */
        /* <DEDUP_REMOVED lines=10> */
[----:B------:R-:W-:Y:S01]  /*d180*/  VIADD R12, R4, 0xffffff89 ;  /* 0xffffff89040c7836 */ /* 0x000fe20000000000 */
[----:B------:R-:W-:Y:S01]  /*d190*/  PRMT R101, RZ, 0x7610, R101 ;  /* 0x00007610ff657816 */ /* 0x000fe20000000065 */
[----:B0-----:R-:W-:Y:S01]  /*d1a0*/  IMAD.WIDE R152, R7, 0x2, R158 ;  /* 0x0000000207987825 */ /* 0x001fe200078e029e */
[----:B------:R-:W-:-:S03]  /*d1b0*/  PRMT R100, RZ, 0x7610, R100 ;  /* 0x00007610ff647816 */ /* 0x000fc60000000064 */
[--C-:B-1----:R-:W-:Y:S01]  /*d1c0*/  IMAD.WIDE R150, R10, 0x2, R160.reuse ;  /* 0x000000020a967825 */ /* 0x102fe200078e02a0 */
[----:B------:R-:W4:Y:S04]  /*d1d0*/  @!P1 LDG.E.U16 R48, desc[UR6][R152.64] ;  /* 0x0000000698309981 */ /* 0x000f28000c1e1500 */
[----:B------:R-:W4:Y:S04]  /*d1e0*/  @!P3 LDG.E.U16 R101, desc[UR6][R150.64] ;  /* 0x000000069665b981 */ /* 0x000f28000c1e1500 */
[----:B---3--:R-:W-:Y:S04]  /*d1f0*/  STL [R1+0x18c], R164 ;  /* 0x00018ca401007387 */ /* 0x008fe80000100800 */
[----:B--2---:R0:W-:Y:S02]  /*d200*/  STL [R1+0x190], R165 ;  /* 0x000190a501007387 */ /* 0x0041e40000100800 */
[----:B0-----:R-:W-:-:S05]  /*d210*/  IMAD.WIDE R164, R7, 0x2, R160 ;  /* 0x0000000207a47825 */ /* 0x001fca00078e02a0 */
[----:B------:R-:W-:Y:S01]  /*d220*/  STL.64 [R1+0xa60], R164 ;  /* 0x000a60a401007387 */ /* 0x000fe20000100a00 */
[----:B------:R-:W-:-:S03]  /*d230*/  VIADD R7, R4, 0xffffff88 ;  /* 0xffffff8804077836 */ /* 0x000fc60000000000 */
[----:B------:R-:W-:Y:S04]  /*d240*/  STL [R1+0x1304], R138 ;  /* 0x0013048a01007387 */ /* 0x000fe80000100800 */
[----:B------:R0:W-:Y:S04]  /*d250*/  STL [R1+0x1308], R139 ;  /* 0x0013088b01007387 */ /* 0x0001e80000100800 */
[----:B------:R1:W2:Y:S01]  /*d260*/  @!P1 LDG.E.U16 R49, desc[UR6][R164.64] ;  /* 0x00000006a4319981 */ /* 0x0002a2000c1e1500 */
[----:B------:R-:W-:Y:S01]  /*d270*/  ISETP.GE.U32.AND P1, PT, R12, 0x7ffffe8a, PT ;  /* 0x7ffffe8a0c00780c */ /* 0x000fe20003f26070 */
[----:B0-----:R-:W-:-:S05]  /*d280*/  IMAD.WIDE R138, R10, 0x2, R158 ;  /* 0x000000020a8a7825 */ /* 0x001fca00078e029e */
[----:B------:R0:W3:Y:S01]  /*d290*/  @!P3 LDG.E.U16 R100, desc[UR6][R138.64] ;  /* 0x000000068a64b981 */ /* 0x0000e2000c1e1500 */
[----:B------:R-:W-:Y:S01]  /*d2a0*/  ISETP.GE.U32.AND P3, PT, R7, 0x7ffffe89, PT ;  /* 0x7ffffe890700780c */ /* 0x000fe20003f66070 */
[C---:B------:R-:W-:Y:S02]  /*d2b0*/  IMAD R7, R162.reuse, 0x75, RZ ;  /* 0x00000075a2077824 */ /* 0x040fe400078e02ff */
[----:B------:R-:W-:Y:S01]  /*d2c0*/  IMAD R10, R162, 0x76, RZ ;  /* 0x00000076a20a7824 */ /* 0x000fe200078e02ff */
[----:B------:R0:W-:Y:S01]  /*d2d0*/  STL.64 [R1+0xa58], R152 ;  /* 0x000a589801007387 */ /* 0x0001e20000100a00 */
[----:B----4-:R-:W-:Y:S01]  /*d2e0*/  PRMT R155, RZ, 0x7610, R155 ;  /* 0x00007610ff9b7816 */ /* 0x010fe2000000009b */
[----:B-1----:R-:W-:Y:S01]  /*d2f0*/  IMAD.WIDE R164, R7, 0x2, R158 ;  /* 0x0000000207a47825 */ /* 0x002fe200078e029e */
[----:B------:R-:W-:Y:S01]  /*d300*/  PRMT R154, RZ, 0x7610, R154 ;  /* 0x00007610ff9a7816 */ /* 0x000fe2000000009a */
[----:B------:R1:W-:Y:S01]  /*d310*/  STL.64 [R1+0xa50], R150 ;  /* 0x000a509601007387 */ /* 0x0003e20000100a00 */
[----:B------:R-:W-:-:S02]  /*d320*/  PRMT R80, RZ, 0x7610, R80 ;  /* 0x00007610ff507816 */ /* 0x000fc40000000050 */
[----:B------:R-:W-:Y:S01]  /*d330*/  PRMT R81, RZ, 0x7610, R81 ;  /* 0x00007610ff517816 */ /* 0x000fe20000000051 */
[----:B------:R4:W-:Y:S01]  /*d340*/  STL.64 [R1+0xa48], R138 ;  /* 0x000a488a01007387 */ /* 0x0009e20000100a00 */
[----:B0-----:R-:W-:-:S03]  /*d350*/  IMAD.WIDE R152, R7, 0x2, R160 ;  /* 0x0000000207987825 */ /* 0x001fc600078e02a0 */
[----:B------:R0:W2:Y:S01]  /*d360*/  @!P0 LDG.E.U16 R154, desc[UR6][R164.64] ;  /* 0x00000006a49a8981 */ /* 0x0000a2000c1e1500 */
[----:B-1----:R-:W-:-:S03]  /*d370*/  IMAD.WIDE R150, R10, 0x2, R160 ;  /* 0x000000020a967825 */ /* 0x002fc600078e02a0 */
[----:B------:R1:W-:Y:S01]  /*d380*/  STL.64 [R1+0xa40], R152 ;  /* 0x000a409801007387 */ /* 0x0003e20000100a00 */
[----:B----4-:R-:W-:-:S03]  /*d390*/  IMAD.WIDE R138, R10, 0x2, R158 ;  /* 0x000000020a8a7825 */ /* 0x010fc600078e029e */
[----:B------:R4:W-:Y:S04]  /*d3a0*/  STL.64 [R1+0xa38], R164 ;  /* 0x000a38a401007387 */ /* 0x0009e80000100a00 */
[----:B------:R0:W2:Y:S04]  /*d3b0*/  @!P0 LDG.E.U16 R155, desc[UR6][R152.64] ;  /* 0x00000006989b8981 */ /* 0x0000a8000c1e1500 */
[----:B------:R-:W2:Y:S04]  /*d3c0*/  @!P1 LDG.E.U16 R80, desc[UR6][R138.64] ;  /* 0x000000068a509981 */ /* 0x000ea8000c1e1500 */
[----:B------:R-:W3:Y:S04]  /*d3d0*/  @!P1 LDG.E.U16 R81, desc[UR6][R150.64] ;  /* 0x0000000696519981 */ /* 0x000ee8000c1e1500 */
[----:B-1----:R-:W3:Y:S04]  /*d3e0*/  LDL.LU.64 R152, [R1+0x23e0] ;  /* 0x0023e00001987983 */ /* 0x002ee80000300a00 */
[----:B----4-:R-:W0:Y:S01]  /*d3f0*/  LDL.LU R164, [R1+0x23d8] ;  /* 0x0023d80001a47983 */ /* 0x010e220000300800 */
[----:B------:R-:W-:-:S03]  /*d400*/  VIADD R7, R4, 0xffffff83 ;  /* 0xffffff8304077836 */ /* 0x000fc60000000000 */
[----:B------:R-:W-:Y:S02]  /*d410*/  STL.64 [R1+0xa30], R150 ;  /* 0x000a309601007387 */ /* 0x000fe40000100a00 */
[----:B------:R-:W-:Y:S01]  /*d420*/  ISETP.GE.U32.AND P1, PT, R7, 0x7ffffe84, PT ;  /* 0x7ffffe840700780c */ /* 0x000fe20003f26070 */
[----:B------:R-:W-:Y:S01]  /*d430*/  IMAD R7, R162, 0x77, RZ ;  /* 0x00000077a2077824 */ /* 0x000fe200078e02ff */
[----:B------:R-:W-:Y:S04]  /*d440*/  STL.64 [R1+0xa28], R138 ;  /* 0x000a288a01007387 */ /* 0x000fe80000100a00 */
[----:B--2---:R-:W-:Y:S04]  /*d450*/  STL [R1+0x184], R80 ;  /* 0x0001845001007387 */ /* 0x004fe80000100800 */
[----:B---3--:R1:W-:Y:S01]  /*d460*/  STL [R1+0x188], R81 ;  /* 0x0001885101007387 */ /* 0x0083e20000100800 */
[----:B0-----:R-:W-:Y:S01]  /*d470*/  PRMT R164, RZ, 0x7610, R164 ;  /* 0x00007610ffa47816 */ /* 0x001fe200000000a4 */
[----:B-1----:R-:W-:-:S05]  /*d480*/  IMAD.WIDE R80, R7, 0x2, R160 ;  /* 0x0000000207507825 */ /* 0x002fca00078e02a0 */
[----:B------:R-:W2:Y:S01]  /*d490*/  @!P3 LDG.E.U16 R164, desc[UR6][R80.64] ;  /* 0x0000000650a4b981 */ /* 0x000ea2000c1e1500 */
[----:B------:R-:W-:Y:S01]  /*d4a0*/  VIADD R12, R4, 0xffffff84 ;  /* 0xffffff84040c7836 */ /* 0x000fe20000000000 */
[----:B------:R-:W-:Y:S02]  /*d4b0*/  PRMT R153, RZ, 0x7610, R153 ;  /* 0x00007610ff997816 */ /* 0x000fe40000000099 */
[----:B------:R-:W-:Y:S02]  /*d4c0*/  STL [R1+0x28], R154 ;  /* 0x0000289a01007387 */ /* 0x000fe40000100800 */
[----:B------:R-:W-:Y:S02]  /*d4d0*/  ISETP.GE.U32.AND P0, PT, R12, 0x7ffffe85, PT ;  /* 0x7ffffe850c00780c */ /* 0x000fe40003f06070 */
[----:B------:R0:W-:Y:S01]  /*d4e0*/  STL [R1+0x2c], R155 ;  /* 0x00002c9b01007387 */ /* 0x0001e20000100800 */
[----:B------:R-:W-:Y:S02]  /*d4f0*/  VIADD R12, R4, 0xffffff82 ;  /* 0xffffff82040c7836 */ /* 0x000fe40000000000 */
[----:B------:R-:W-:-:S02]  /*d500*/  IMAD R10, R162, 0x7b, RZ ;  /* 0x0000007ba20a7824 */ /* 0x000fc400078e02ff */
[----:B0-----:R-:W-:Y:S01]  /*d510*/  IMAD.WIDE R154, R7, 0x2, R158 ;  /* 0x00000002079a7825 */ /* 0x001fe200078e029e */
[----:B------:R-:W-:Y:S02]  /*d520*/  PRMT R47, RZ, 0x7610, R47 ;  /* 0x00007610ff2f7816 */ /* 0x000fe4000000002f */
[----:B------:R-:W-:Y:S02]  /*d530*/  PRMT R46, RZ, 0x7610, R46 ;  /* 0x00007610ff2e7816 */ /* 0x000fe4000000002e */
[----:B------:R0:W3:Y:S01]  /*d540*/  @!P3 LDG.E.U16 R153, desc[UR6][R154.64] ;  /* 0x000000069a99b981 */ /* 0x0000e2000c1e1500 */
[----:B------:R-:W-:Y:S01]  /*d550*/  ISETP.GE.U32.AND P3, PT, R12, 0x7ffffe83, PT ;  /* 0x7ffffe830c00780c */ /* 0x000fe20003f66070 */
[----:B------:R-:W-:-:S04]  /*d560*/  IMAD.WIDE R150, R10, 0x2, R160 ;  /* 0x000000020a967825 */ /* 0x000fc800078e02a0 */
[----:B------:R-:W-:Y:S01]  /*d570*/  IMAD.WIDE R138, R10, 0x2, R158 ;  /* 0x000000020a8a7825 */ /* 0x000fe200078e029e */
[----:B------:R1:W-:Y:S03]  /*d580*/  STL.64 [R1+0xa20], R80 ;  /* 0x000a205001007387 */ /* 0x0003e60000100a00 */
[----:B------:R-:W-:Y:S01]  /*d590*/  VIADD R7, R4, 0xffffff81 ;  /* 0xffffff8104077836 */ /* 0x000fe20000000000 */
[----:B------:R4:W3:Y:S01]  /*d5a0*/  @!P0 LDG.E.U16 R47, desc[UR6][R150.64] ;  /* 0x00000006962f8981 */ /* 0x0008e2000c1e1500 */
[C---:B------:R-:W-:Y:S01]  /*d5b0*/  IMAD R10, R162.reuse, 0x7d, RZ ;  /* 0x0000007da20a7824 */ /* 0x040fe200078e02ff */
[----:B------:R-:W-:Y:S02]  /*d5c0*/  PRMT R152, RZ, 0x7610, R152 ;  /* 0x00007610ff987816 */ /* 0x000fe40000000098 */
[----:B------:R0:W-:Y:S04]  /*d5d0*/  STL.64 [R1+0xa18], R154 ;  /* 0x000a189a01007387 */ /* 0x0001e80000100a00 */
[----:B------:R4:W3:Y:S01]  /*d5e0*/  @!P0 LDG.E.U16 R46, desc[UR6][R138.64] ;  /* 0x000000068a2e8981 */ /* 0x0008e2000c1e1500 */
[----:B------:R-:W-:Y:S01]  /*d5f0*/  ISETP.GE.U32.AND P0, PT, R7, 0x7ffffe82, PT ;  /* 0x7ffffe820700780c */ /* 0x000fe20003f06070 */
[----:B------:R-:W-:-:S02]  /*d600*/  IMAD R7, R162, 0x7c, RZ ;  /* 0x0000007ca2077824 */ /* 0x000fc400078e02ff */
[----:B-1----:R-:W3:Y:S01]  /*d610*/  LDL.LU.64 R80, [R1+0x23d0] ;  /* 0x0023d00001507983 */ /* 0x002ee20000300a00 */
[----:B0-----:R-:W-:-:S03]  /*d620*/  IMAD.WIDE R154, R10, 0x2, R160 ;  /* 0x000000020a9a7825 */ /* 0x001fc600078e02a0 */
[----:B------:R4:W-:Y:S01]  /*d630*/  STL.64 [R1+0x9e0], R150 ;  /* 0x0009e09601007387 */ /* 0x0009e20000100a00 */
[----:B------:R-:W-:-:S03]  /*d640*/  PRMT R5, RZ, 0x7610, R5 ;  /* 0x00007610ff057816 */ /* 0x000fc60000000005 */
[----:B------:R0:W-:Y:S04]  /*d650*/  STL.64 [R1+0x9d8], R138 ;  /* 0x0009d88a01007387 */ /* 0x0001e80000100a00 */
[----:B------:R-:W3:Y:S01]  /*d660*/  @!P3 LDG.E.U16 R152, desc[UR6][R154.64] ;  /* 0x000000069a98b981 */ /* 0x000ee2000c1e1500 */
[----:B----4-:R-:W-:-:S04]  /*d670*/  IMAD.WIDE R150, R7, 0x2, R160 ;  /* 0x0000000207967825 */ /* 0x010fc800078e02a0 */
[----:B0-----:R-:W-:Y:S01]  /*d680*/  IMAD.WIDE R138, R10, 0x2, R158 ;  /* 0x000000020a8a7825 */ /* 0x001fe200078e029e */
[----:B------:R-:W-:-:S04]  /*d690*/  PRMT R98, RZ, 0x7610, R98 ;  /* 0x00007610ff627816 */ /* 0x000fc80000000062 */
[----:B------:R-:W4:Y:S01]  /*d6a0*/  @!P3 LDG.E.U16 R5, desc[UR6][R138.64] ;  /* 0x000000068a05b981 */ /* 0x000f22000c1e1500 */
[----:B------:R-:W-:Y:S02]  /*d6b0*/  PRMT R11, RZ, 0x7610, R11 ;  /* 0x00007610ff0b7816 */ /* 0x000fe4000000000b */
[----:B------:R-:W-:-:S06]  /*d6c0*/  PRMT R99, RZ, 0x7610, R99 ;  /* 0x00007610ff637816 */ /* 0x000fcc0000000063 */
[----:B------:R-:W4:Y:S04]  /*d6d0*/  @!P1 LDG.E.U16 R99, desc[UR6][R150.64] ;  /* 0x0000000696639981 */ /* 0x000f28000c1e1500 */
[----:B--2---:R0:W-:Y:S02]  /*d6e0*/  STL [R1+0x1300], R164 ;  /* 0x001300a401007387 */ /* 0x0041e40000100800 */
[----:B0-----:R-:W-:-:S04]  /*d6f0*/  IMAD.WIDE R164, R7, 0x2, R158 ;  /* 0x0000000207a47825 */ /* 0x001fc800078e029e */
[----:B------:R-:W-:Y:S01]  /*d700*/  VIADD R7, R4, 0xffffff7c ;  /* 0xffffff7c04077836 */ /* 0x000fe20000000000 */
[----:B------:R0:W-:Y:S04]  /*d710*/  STL.64 [R1+0x9d0], R150 ;  /* 0x0009d09601007387 */ /* 0x0001e80000100a00 */
[----:B------:R-:W-:Y:S01]  /*d720*/  ISETP.GE.U32.AND P3, PT, R7, 0x7ffffe7d, PT ;  /* 0x7ffffe7d0700780c */ /* 0x000fe20003f66070 */
[----:B------:R-:W-:Y:S01]  /*d730*/  IMAD R7, R162, 0x7e, RZ ;  /* 0x0000007ea2077824 */ /* 0x000fe200078e02ff */
[----:B------:R1:W-:Y:S04]  /*d740*/  STL.64 [R1+0x9c8], R164 ;  /* 0x0009c8a401007387 */ /* 0x0003e80000100a00 */
[----:B------:R1:W2:Y:S04]  /*d750*/  @!P1 LDG.E.U16 R98, desc[UR6][R164.64] ;  /* 0x00000006a4629981 */ /* 0x0002a8000c1e1500 */
[----:B0-----:R-:W2:Y:S01]  /*d760*/  LDL.LU.64 R150, [R1+0x23c8] ;  /* 0x0023c80001967983 */ /* 0x001ea20000300a00 */
[----:B-1----:R-:W-:-:S05]  /*d770*/  IMAD.WIDE R164, R7, 0x2, R160 ;  /* 0x0000000207a47825 */ /* 0x002fca00078e02a0 */
[----:B------:R-:W4:Y:S01]  /*d780*/  @!P0 LDG.E.U16 R11, desc[UR6][R164.64] ;  /* 0x00000006a40b8981 */ /* 0x000f22000c1e1500 */
[----:B------:R-:W-:-:S05]  /*d790*/  VIADD R12, R4, 0xffffff80 ;  /* 0xffffff80040c7836 */ /* 0x000fca0000000000 */
[----:B------:R-:W-:Y:S01]  /*d7a0*/  ISETP.GE.U32.AND P1, PT, R12, 0x7ffffe81, PT ;  /* 0x7ffffe810c00780c */ /* 0x000fe20003f26070 */
[----:B------:R-:W-:Y:S01]  /*d7b0*/  IMAD R10, R162, 0x7f, RZ ;  /* 0x0000007fa20a7824 */ /* 0x000fe200078e02ff */
[----:B------:R-:W-:Y:S01]  /*d7c0*/  STL.64 [R1+0x9c0], R154 ;  /* 0x0009c09a01007387 */ /* 0x000fe20000100a00 */
[----:B------:R-:W-:-:S03]  /*d7d0*/  PRMT R76, RZ, 0x7610, R76 ;  /* 0x00007610ff4c7816 */ /* 0x000fc6000000004c */
[----:B------:R0:W-:Y:S01]  /*d7e0*/  STL.64 [R1+0x9b8], R138 ;  /* 0x0009b88a01007387 */ /* 0x0001e20000100a00 */
[----:B------:R-:W-:-:S03]  /*d7f0*/  PRMT R77, RZ, 0x7610, R77 ;  /* 0x00007610ff4d7816 */ /* 0x000fc6000000004d */
[----:B---3--:R-:W-:Y:S04]  /*d800*/  STL [R1+0x12fc], R153 ;  /* 0x0012fc9901007387 */ /* 0x008fe80000100800 */
[----:B------:R1:W-:Y:S01]  /*d810*/  STL [R1+0x24], R152 ;  /* 0x0000249801007387 */ /* 0x0003e20000100800 */
[----:B0-----:R-:W-:-:S05]  /*d820*/  IMAD.WIDE R138, R10, 0x2, R158 ;  /* 0x000000020a8a7825 */ /* 0x001fca00078e029e */
[----:B------:R-:W3:Y:S01]  /*d830*/  @!P1 LDG.E.U16 R76, desc[UR6][R138.64] ;  /* 0x000000068a4c9981 */ /* 0x000ee2000c1e1500 */
[----:B-1----:R-:W-:-:S05]  /*d840*/  IMAD.WIDE R152, R10, 0x2, R160 ;  /* 0x000000020a987825 */ /* 0x002fca00078e02a0 */
[----:B------:R-:W3:Y:S01]  /*d850*/  @!P1 LDG.E.U16 R77, desc[UR6][R152.64] ;  /* 0x00000006984d9981 */ /* 0x000ee2000c1e1500 */
[----:B------:R-:W-:-:S03]  /*d860*/  IMAD.WIDE R154, R7, 0x2, R158 ;  /* 0x00000002079a7825 */ /* 0x000fc600078e029e */
[----:B------:R0:W-:Y:S04]  /*d870*/  STL.64 [R1+0x9b0], R164 ;  /* 0x0009b0a401007387 */ /* 0x0001e80000100a00 */
[----:B------:R-:W-:Y:S04]  /*d880*/  STL.64 [R1+0x9a8], R154 ;  /* 0x0009a89a01007387 */ /* 0x000fe80000100a00 */
[----:B0-----:R-:W3:Y:S01]  /*d890*/  LDL.LU.64 R164, [R1+0x23c0] ;  /* 0x0023c00001a47983 */ /* 0x001ee20000300a00 */
[----:B--2---:R-:W-:-:S06]  /*d8a0*/  PRMT R151, RZ, 0x7610, R151 ;  /* 0x00007610ff977816 */ /* 0x004fcc0000000097 */
[----:B------:R0:W2:Y:S04]  /*d8b0*/  @!P0 LDG.E.U16 R151, desc[UR6][R154.64] ;  /* 0x000000069a978981 */ /* 0x0000a8000c1e1500 */
[----:B----4-:R1:W-:Y:S04]  /*d8c0*/  STL [R1+0x180], R11 ;  /* 0x0001800b01007387 */ /* 0x0103e80000100800 */
[----:B-1----:R-:W4:Y:S01]  /*d8d0*/  LDL.LU R11, [R1+0x23b8] ;  /* 0x0023b800010b7983 */ /* 0x002f220000300800 */
[C---:B------:R-:W-:Y:S02]  /*d8e0*/  VIADD R7, R4.reuse, 0xffffff7a ;  /* 0xffffff7a04077836 */ /* 0x040fe40000000000 */
[----:B------:R-:W-:-:S03]  /*d8f0*/  VIADD R12, R4, 0xffffff7b ;  /* 0xffffff7b040c7836 */ /* 0x000fc60000000000 */
[----:B------:R-:W-:Y:S01]  /*d900*/  ISETP.GE.U32.AND P1, PT, R7, 0x7ffffe7b, PT ;  /* 0x7ffffe7b0700780c */ /* 0x000fe20003f26070 */
[----:B------:R-:W-:Y:S01]  /*d910*/  IMAD R7, R162, 0x83, RZ ;  /* 0x00000083a2077824 */ /* 0x000fe200078e02ff */
[----:B------:R-:W-:-:S03]  /*d920*/  ISETP.GE.U32.AND P0, PT, R12, 0x7ffffe7c, PT ;  /* 0x7ffffe7c0c00780c */ /* 0x000fc60003f06070 */
[C---:B0-----:R-:W-:Y:S01]  /*d930*/  IMAD.WIDE R154, R7.reuse, 0x2, R160 ;  /* 0x00000002079a7825 */ /* 0x041fe200078e02a0 */
[----:B------:R0:W-:Y:S01]  /*d940*/  STL.64 [R1+0x9a0], R152 ;  /* 0x0009a09801007387 */ /* 0x0001e20000100a00 */
[----:B------:R-:W-:Y:S02]  /*d950*/  PRMT R45, RZ, 0x7610, R45 ;  /* 0x00007610ff2d7816 */ /* 0x000fe4000000002d */
[----:B------:R-:W-:Y:S01]  /*d960*/  PRMT R44, RZ, 0x7610, R44 ;  /* 0x00007610ff2c7816 */ /* 0x000fe2000000002c */
[----:B------:R1:W-:Y:S01]  /*d970*/  STL.64 [R1+0x998], R138 ;  /* 0x0009988a01007387 */ /* 0x0003e20000100a00 */
[----:B------:R-:W-:Y:S01]  /*d980*/  IMAD R10, R162, 0x84, RZ ;  /* 0x00000084a20a7824 */ /* 0x000fe200078e02ff */
[----:B------:R-:W-:Y:S01]  /*d990*/  PRMT R97, RZ, 0x7610, R97 ;  /* 0x00007610ff617816 */ /* 0x000fe20000000061 */
[----:B------:R-:W-:Y:S01]  /*d9a0*/  VIADD R12, R4, 0xffffff79 ;  /* 0xffffff79040c7836 */ /* 0x000fe20000000000 */
[----:B------:R-:W-:Y:S01]  /*d9b0*/  STL.64 [R1+0x960], R154 ;  /* 0x0009609a01007387 */ /* 0x000fe20000100a00 */
[----:B------:R-:W-:Y:S01]  /*d9c0*/  PRMT R96, RZ, 0x7610, R96 ;  /* 0x00007610ff607816 */ /* 0x000fe20000000060 */
[----:B0-----:R-:W-:-:S02]  /*d9d0*/  IMAD.WIDE R152, R7, 0x2, R158 ;  /* 0x0000000207987825 */ /* 0x001fc400078e029e */
[----:B---3--:R-:W-:Y:S02]  /*d9e0*/  STL [R1+0x12f4], R76 ;  /* 0x0012f44c01007387 */ /* 0x008fe40000100800 */
[----:B-1----:R-:W-:Y:S02]  /*d9f0*/  IMAD.WIDE R138, R10, 0x2, R160 ;  /* 0x000000020a8a7825 */ /* 0x002fe400078e02a0 */
[----:B------:R0:W-:Y:S02]  /*da00*/  STL [R1+0x12f8], R77 ;  /* 0x0012f84d01007387 */ /* 0x0001e40000100800 */
[----:B------:R-:W-:Y:S02]  /*da10*/  VIADD R7, R4, 0xffffff78 ;  /* 0xffffff7804077836 */ /* 0x000fe40000000000 */
[----:B------:R1:W3:Y:S04]  /*da20*/  @!P3 LDG.E.U16 R45, desc[UR6][R154.64] ;  /* 0x000000069a2db981 */ /* 0x0002e8000c1e1500 */
[----:B------:R1:W3:Y:S01]  /*da30*/  @!P3 LDG.E.U16 R44, desc[UR6][R152.64] ;  /* 0x00000006982cb981 */ /* 0x0002e2000c1e1500 */
[----:B0-----:R-:W-:Y:S01]  /*da40*/  IMAD.WIDE R76, R10, 0x2, R158 ;  /* 0x000000020a4c7825 */ /* 0x001fe200078e029e */
[----:B------:R-:W-:-:S02]  /*da50*/  ISETP.GE.U32.AND P3, PT, R12, 0x7ffffe7a, PT ;  /* 0x7ffffe7a0c00780c */ /* 0x000fc40003f66070 */
[----:B------:R0:W3:Y:S01]  /*da60*/  @!P0 LDG.E.U16 R97, desc[UR6][R138.64] ;  /* 0x000000068a618981 */ /* 0x0000e2000c1e1500 */
[----:B------:R-:W-:-:S03]  /*da70*/  IMAD R10, R162, 0x86, RZ ;  /* 0x00000086a20a7824 */ /* 0x000fc600078e02ff */
[----:B------:R0:W3:Y:S01]  /*da80*/  @!P0 LDG.E.U16 R96, desc[UR6][R76.64] ;  /* 0x000000064c608981 */ /* 0x0000e2000c1e1500 */
[----:B------:R-:W-:Y:S01]  /*da90*/  ISETP.GE.U32.AND P0, PT, R7, 0x7ffffe79, PT ;  /* 0x7ffffe790700780c */ /* 0x000fe20003f06070 */
[----:B------:R-:W-:Y:S02]  /*daa0*/  IMAD R7, R162, 0x85, RZ ;  /* 0x00000085a2077824 */ /* 0x000fe400078e02ff */
[----:B------:R0:W-:Y:S01]  /*dab0*/  STL.64 [R1+0x958], R152 ;  /* 0x0009589801007387 */ /* 0x0001e20000100a00 */
[----:B------:R-:W-:Y:S01]  /*dac0*/  PRMT R164, RZ, 0x7610, R164 ;  /* 0x00007610ffa47816 */ /* 0x000fe200000000a4 */
[C---:B-1----:R-:W-:Y:S02]  /*dad0*/  IMAD.WIDE R154, R7.reuse, 0x2, R160 ;  /* 0x00000002079a7825 */ /* 0x042fe400078e02a0 */
[----:B------:R1:W-:Y:S04]  /*dae0*/  STL.64 [R1+0x950], R138 ;  /* 0x0009508a01007387 */ /* 0x0003e80000100a00 */
[----:B------:R1:W-:Y:S01]  /*daf0*/  STL.64 [R1+0x948], R76 ;  /* 0x0009484c01007387 */ /* 0x0003e20000100a00 */
[----:B0-----:R-:W-:-:S04]  /*db00*/  IMAD.WIDE R152, R7, 0x2, R158 ;  /* 0x0000000207987825 */ /* 0x001fc800078e029e */
[----:B-1----:R-:W-:-:S04]  /*db10*/  IMAD.WIDE R138, R10, 0x2, R160 ;  /* 0x000000020a8a7825 */ /* 0x002fc800078e02a0 */
[----:B------:R-:W-:Y:S01]  /*db20*/  IMAD.WIDE R76, R10, 0x2, R158 ;  /* 0x000000020a4c7825 */ /* 0x000fe200078e029e */
[----:B------:R-:W-:-:S03]  /*db30*/  PRMT R157, RZ, 0x7610, R157 ;  /* 0x00007610ff9d7816 */ /* 0x000fc6000000009d */
[----:B------:R-:W-:Y:S01]  /*db40*/  VIADD R7, R4, 0xffffff73 ;  /* 0xffffff7304077836 */ /* 0x000fe20000000000 */
[----:B------:R-:W-:Y:S01]  /*db50*/  PRMT R156, RZ, 0x7610, R156 ;  /* 0x00007610ff9c7816 */ /* 0x000fe2000000009c */
[----:B------:R-:W3:Y:S01]  /*db60*/  @!P3 LDG.E.U16 R164, desc[UR6][R76.64] ;  /* 0x000000064ca4b981 */ /* 0x000ee2000c1e1500 */
[----:B------:R-:W-:Y:S02]  /*db70*/  PRMT R141, RZ, 0x7610, R141 ;  /* 0x00007610ff8d7816 */ /* 0x000fe4000000008d */
[----:B------:R-:W-:Y:S01]  /*db80*/  PRMT R140, RZ, 0x7610, R140 ;  /* 0x00007610ff8c7816 */ /* 0x000fe2000000008c */
[----:B------:R0:W3:Y:S04]  /*db90*/  @!P1 LDG.E.U16 R157, desc[UR6][R154.64] ;  /* 0x000000069a9d9981 */ /* 0x0000e8000c1e1500 */
[----:B------:R1:W3:Y:S04]  /*dba0*/  @!P1 LDG.E.U16 R156, desc[UR6][R152.64] ;  /* 0x00000006989c9981 */ /* 0x0002e8000c1e1500 */
[----:B--2---:R-:W-:Y:S04]  /*dbb0*/  STL [R1+0x1a4], R151 ;  /* 0x0001a49701007387 */ /* 0x004fe80000100800 */
[----:B------:R0:W-:Y:S01]  /*dbc0*/  STL.64 [R1+0x940], R154 ;  /* 0x0009409a01007387 */ /* 0x0001e20000100a00 */
[----:B----4-:R-:W-:-:S06]  /*dbd0*/  PRMT R11, RZ, 0x7610, R11 ;  /* 0x00007610ff0b7816 */ /* 0x010fcc000000000b */
[----:B------:R2:W4:Y:S01]  /*dbe0*/  @!P3 LDG.E.U16 R11, desc[UR6][R138.64] ;  /* 0x000000068a0bb981 */ /* 0x000522000c1e1500 */
[----:B------:R-:W-:Y:S01]  /*dbf0*/  ISETP.GE.U32.AND P3, PT, R7, 0x7ffffe74, PT ;  /* 0x7ffffe740700780c */ /* 0x000fe20003f66070 */
[----:B------:R-:W-:Y:S02]  /*dc00*/  IMAD R7, R162, 0x87, RZ ;  /* 0x00000087a2077824 */ /* 0x000fe400078e02ff */
[----:B------:R1:W-:Y:S02]  /*dc10*/  STL.64 [R1+0x938], R152 ;  /* 0x0009389801007387 */ /* 0x0003e40000100a00 */
[C---:B0-----:R-:W-:Y:S02]  /*dc20*/  IMAD.WIDE R154, R7.reuse, 0x2, R160 ;  /* 0x00000002079a7825 */ /* 0x041fe400078e02a0 */
[----:B------:R-:W-:Y:S04]  /*dc30*/  STL.64 [R1+0x930], R138 ;  /* 0x0009308a01007387 */ /* 0x000fe80000100a00 */
[----:B------:R-:W-:Y:S01]  /*dc40*/  STL.64 [R1+0x928], R76 ;  /* 0x0009284c01007387 */ /* 0x000fe20000100a00 */
[----:B-1----:R-:W-:-:S03]  /*dc50*/  IMAD.WIDE R152, R7, 0x2, R158 ;  /* 0x0000000207987825 */ /* 0x002fc600078e029e */
[----:B------:R0:W-:Y:S04]  /*dc60*/  STL.64 [R1+0x920], R154 ;  /* 0x0009209a01007387 */ /* 0x0001e80000100a00 */
[----:B------:R1:W-:Y:S04]  /*dc70*/  STL.64 [R1+0x918], R152 ;  /* 0x0009189801007387 */ /* 0x0003e80000100a00 */
[----:B------:R-:W3:Y:S04]  /*dc80*/  @!P0 LDG.E.U16 R141, desc[UR6][R154.64] ;  /* 0x000000069a8d8981 */ /* 0x000ee8000c1e1500 */
[----:B------:R1:W3:Y:S04]  /*dc90*/  @!P0 LDG.E.U16 R140, desc[UR6][R152.64] ;  /* 0x00000006988c8981 */ /* 0x0002e8000c1e1500 */
[----:B0-----:R-:W4:Y:S01]  /*dca0*/  LDL.LU.64 R154, [R1+0x23b0] ;  /* 0x0023b000019a7983 */ /* 0x001f220000300a00 */
[----:B------:R-:W-:-:S05]  /*dcb0*/  VIADD R12, R4, 0xffffff74 ;  /* 0xffffff74040c7836 */ /* 0x000fca0000000000 */
[----:B------:R-:W-:Y:S01]  /*dcc0*/  ISETP.GE.U32.AND P1, PT, R12, 0x7ffffe75, PT ;  /* 0x7ffffe750c00780c */ /* 0x000fe20003f26070 */
[----:B------:R-:W-:Y:S01]  /*dcd0*/  IMAD R10, R162, 0x8b, RZ ;  /* 0x0000008ba20a7824 */ /* 0x000fe200078e02ff */
[----:B------:R-:W-:Y:S01]  /*dce0*/  PRMT R43, RZ, 0x7610, R43 ;  /* 0x00007610ff2b7816 */ /* 0x000fe2000000002b */
[----:B------:R-:W-:Y:S01]  /*dcf0*/  VIADD R12, R4, 0xffffff72 ;  /* 0xffffff72040c7836 */ /* 0x000fe20000000000 */
[----:B------:R-:W-:Y:S01]  /*dd00*/  PRMT R42, RZ, 0x7610, R42 ;  /* 0x00007610ff2a7816 */ /* 0x000fe2000000002a */
[----:B--2---:R-:W-:-:S04]  /*dd10*/  IMAD.WIDE R138, R10, 0x2, R160 ;  /* 0x000000020a8a7825 */ /* 0x004fc800078e02a0 */
[----:B------:R-:W-:Y:S01]  /*dd20*/  IMAD.WIDE R76, R10, 0x2, R158 ;  /* 0x000000020a4c7825 */ /* 0x000fe200078e029e */
[----:B------:R-:W-:-:S03]  /*dd30*/  ISETP.GE.U32.AND P0, PT, R12, 0x7ffffe73, PT ;  /* 0x7ffffe730c00780c */ /* 0x000fc60003f06070 */
[----:B------:R-:W-:Y:S01]  /*dd40*/  VIADD R7, R4, 0xffffff71 ;  /* 0xffffff7104077836 */ /* 0x000fe20000000000 */
[----:B------:R0:W2:Y:S01]  /*dd50*/  @!P1 LDG.E.U16 R43, desc[UR6][R138.64] ;  /* 0x000000068a2b9981 */ /* 0x0000a2000c1e1500 */
[----:B------:R-:W-:-:S03]  /*dd60*/  IMAD R10, R162, 0x8d, RZ ;  /* 0x0000008da20a7824 */ /* 0x000fc600078e02ff */
[----:B------:R0:W2:Y:S01]  /*dd70*/  @!P1 LDG.E.U16 R42, desc[UR6][R76.64] ;  /* 0x000000064c2a9981 */ /* 0x0000a2000c1e1500 */
[----:B------:R-:W-:Y:S01]  /*dd80*/  ISETP.GE.U32.AND P1, PT, R7, 0x7ffffe72, PT ;  /* 0x7ffffe720700780c */ /* 0x000fe20003f26070 */
[----:B------:R-:W-:Y:S02]  /*dd90*/  IMAD R7, R162, 0x8c, RZ ;  /* 0x0000008ca2077824 */ /* 0x000fe400078e02ff */
[----:B------:R0:W-:Y:S04]  /*dda0*/  STL.64 [R1+0x8e0], R138 ;  /* 0x0008e08a01007387 */ /* 0x0001e80000100a00 */
[----:B------:R0:W-:Y:S01]  /*ddb0*/  STL.64 [R1+0x8d8], R76 ;  /* 0x0008d84c01007387 */ /* 0x0001e20000100a00 */
[----:B-1----:R-:W-:Y:S01]  /*ddc0*/  IMAD.WIDE R152, R7, 0x2, R160 ;  /* 0x0000000207987825 */ /* 0x002fe200078e02a0 */
[----:B------:R-:W-:-:S02]  /*ddd0*/  PRMT R95, RZ, 0x7610, R95 ;  /* 0x00007610ff5f7816 */ /* 0x000fc4000000005f */
[----:B------:R-:W-:Y:S01]  /*dde0*/  PRMT R94, RZ, 0x7610, R94 ;  /* 0x00007610ff5e7816 */ /* 0x000fe2000000005e */
[----:B0-----:R-:W-:-:S03]  /*ddf0*/  IMAD.WIDE R138, R10, 0x2, R160 ;  /* 0x000000020a8a7825 */ /* 0x001fc600078e02a0 */
[----:B------:R0:W2:Y:S01]  /*de00*/  @!P3 LDG.E.U16 R95, desc[UR6][R152.64] ;  /* 0x00000006985fb981 */ /* 0x0000a2000c1e1500 */
[----:B------:R-:W-:-:S04]  /*de10*/  IMAD.WIDE R76, R10, 0x2, R158 ;  /* 0x000000020a4c7825 */ /* 0x000fc800078e029e */
[----:B------:R-:W-:Y:S01]  /*de20*/  VIADD R12, R4, 0xffffff70 ;  /* 0xffffff70040c7836 */ /* 0x000fe20000000000 */
[----:B------:R-:W-:Y:S01]  /*de30*/  PRMT R150, RZ, 0x7610, R150 ;  /* 0x00007610ff967816 */ /* 0x000fe20000000096 */
[----:B------:R-:W-:Y:S01]  /*de40*/  IMAD R10, R162, 0x8f, RZ ;  /* 0x0000008fa20a7824 */ /* 0x000fe200078e02ff */
[----:B------:R-:W-:Y:S02]  /*de50*/  PRMT R80, RZ, 0x7610, R80 ;  /* 0x00007610ff507816 */ /* 0x000fe40000000050 */
[----:B------:R-:W-:Y:S02]  /*de60*/  PRMT R81, RZ, 0x7610, R81 ;  /* 0x00007610ff517816 */ /* 0x000fe40000000051 */
[----:B------:R-:W-:Y:S01]  /*de70*/  PRMT R165, RZ, 0x7610, R165 ;  /* 0x00007610ffa57816 */ /* 0x000fe200000000a5 */
[----:B---3--:R-:W-:Y:S04]  /*de80*/  STL [R1+0x12ec], R140 ;  /* 0x0012ec8c01007387 */ /* 0x008fe80000100800 */
[----:B------:R1:W-:Y:S01]  /*de90*/  STL [R1+0x12f0], R141 ;  /* 0x0012f08d01007387 */ /* 0x0003e20000100800 */
[----:B----4-:R-:W-:-:S02]  /*dea0*/  PRMT R155, RZ, 0x7610, R155 ;  /* 0x00007610ff9b7816 */ /* 0x010fc4000000009b */
[----:B------:R-:W-:-:S04]  /*deb0*/  PRMT R154, RZ, 0x7610, R154 ;  /* 0x00007610ff9a7816 */ /* 0x000fc8000000009a */
[----:B------:R-:W3:Y:S01]  /*dec0*/  @!P0 LDG.E.U16 R155, desc[UR6][R138.64] ;  /* 0x000000068a9b8981 */ /* 0x000ee2000c1e1500 */
[----:B-1----:R-:W-:-:S03]  /*ded0*/  IMAD.WIDE R140, R7, 0x2, R158 ;  /* 0x00000002078c7825 */ /* 0x002fc600078e029e */
[----:B------:R-:W4:Y:S01]  /*dee0*/  @!P0 LDG.E.U16 R154, desc[UR6][R76.64] ;  /* 0x000000064c9a8981 */ /* 0x000f22000c1e1500 */
[----:B------:R-:W-:-:S03]  /*def0*/  VIADD R7, R4, 0xffffff6c ;  /* 0xffffff6c04077836 */ /* 0x000fc60000000000 */
[----:B------:R1:W2:Y:S02]  /*df00*/  @!P3 LDG.E.U16 R94, desc[UR6][R140.64] ;  /* 0x000000068c5eb981 */ /* 0x0002a4000c1e1500 */
[----:B------:R-:W-:Y:S01]  /*df10*/  ISETP.GE.U32.AND P0, PT, R7, 0x7ffffe6d, PT ;  /* 0x7ffffe6d0700780c */ /* 0x000fe20003f06070 */
[----:B------:R-:W-:Y:S01]  /*df20*/  IMAD R7, R162, 0x8e, RZ ;  /* 0x0000008ea2077824 */ /* 0x000fe200078e02ff */
[----:B------:R0:W-:Y:S01]  /*df30*/  STL.64 [R1+0x8d0], R152 ;  /* 0x0008d09801007387 */ /* 0x0001e20000100a00 */
[----:B------:R-:W-:-:S03]  /*df40*/  ISETP.GE.U32.AND P3, PT, R12, 0x7ffffe71, PT ;  /* 0x7ffffe710c00780c */ /* 0x000fc60003f66070 */
[----:B------:R1:W-:Y:S01]  /*df50*/  STL.64 [R1+0x8c8], R140 ;  /* 0x0008c88c01007387 */ /* 0x0003e20000100a00 */
[----:B0-----:R-:W-:-:S03]  /*df60*/  IMAD.WIDE R152, R7, 0x2, R158 ;  /* 0x0000000207987825 */ /* 0x001fc600078e029e */
[----:B------:R0:W-:Y:S04]  /*df70*/  STL.64 [R1+0x8c0], R138 ;  /* 0x0008c08a01007387 */ /* 0x0001e80000100a00 */
[----:B------:R-:W2:Y:S01]  /*df80*/  @!P1 LDG.E.U16 R150, desc[UR6][R152.64] ;  /* 0x0000000698969981 */ /* 0x000ea2000c1e1500 */
[----:B-1----:R-:W-:-:S05]  /*df90*/  IMAD.WIDE R140, R10, 0x2, R160 ;  /* 0x000000020a8c7825 */ /* 0x002fca00078e02a0 */
[----:B------:R1:W3:Y:S01]  /*dfa0*/  @!P3 LDG.E.U16 R81, desc[UR6][R140.64] ;  /* 0x000000068c51b981 */ /* 0x0002e2000c1e1500 */
[----:B0-----:R-:W-:-:S05]  /*dfb0*/  IMAD.WIDE R138, R10, 0x2, R158 ;  /* 0x000000020a8a7825 */ /* 0x001fca00078e029e */
[----:B------:R0:W3:Y:S04]  /*dfc0*/  @!P3 LDG.E.U16 R80, desc[UR6][R138.64] ;  /* 0x000000068a50b981 */ /* 0x0000e8000c1e1500 */
[----:B------:R0:W-:Y:S02]  /*dfd0*/  STL.64 [R1+0x8b8], R76 ;  /* 0x0008b84c01007387 */ /* 0x0001e40000100a00 */
[----:B0-----:R-:W-:-:S05]  /*dfe0*/  IMAD.WIDE R76, R7, 0x2, R160 ;  /* 0x00000002074c7825 */ /* 0x001fca00078e02a0 */
[----:B------:R0:W-:Y:S04]  /*dff0*/  STL.64 [R1+0x8b0], R76 ;  /* 0x0008b04c01007387 */ /* 0x0001e80000100a00 */
[----:B------:R0:W-:Y:S04]  /*e000*/  STL.64 [R1+0x8a8], R152 ;  /* 0x0008a89801007387 */ /* 0x0001e80000100a00 */
[----:B------:R-:W4:Y:S04]  /*e010*/  @!P1 LDG.E.U16 R165, desc[UR6][R76.64] ;  /* 0x000000064ca59981 */ /* 0x000f28000c1e1500 */
[----:B0-----:R-:W4:Y:S04]  /*e020*/  LDL.LU.64 R76, [R1+0x23a8] ;  /* 0x0023a800014c7983 */ /* 0x001f280000300a00 */
[----:B------:R-:W4:Y:S01]  /*e030*/  LDL.LU.64 R152, [R1+0x23a0] ;  /* 0x0023a00001987983 */ /* 0x000f220000300a00 */
        /* <DEDUP_REMOVED lines=10> */
[----:B-1----:R-:W-:Y:S01]  /*e0e0*/  IMAD.WIDE R140, R7, 0x2, R158 ;  /* 0x00000002078c7825 */ /* 0x002fe200078e029e */
[----:B------:R-:W-:-:S03]  /*e0f0*/  PRMT R41, RZ, 0x7610, R41 ;  /* 0x00007610ff297816 */ /* 0x000fc60000000029 */
[----:B0-----:R-:W-:Y:S01]  /*e100*/  IMAD.WIDE R138, R10, 0x2, R160 ;  /* 0x000000020a8a7825 */ /* 0x001fe200078e02a0 */
[----:B------:R-:W-:-:S03]  /*e110*/  PRMT R40, RZ, 0x7610, R40 ;  /* 0x00007610ff287816 */ /* 0x000fc60000000028 */
[----:B------:R-:W-:Y:S01]  /*e120*/  VIADD R12, R4, 0xffffff69 ;  /* 0xffffff69040c7836 */ /* 0x000fe20000000000 */
[----:B------:R-:W4:Y:S04]  /*e130*/  @!P1 LDG.E.U16 R93, desc[UR6][R138.64] ;  /* 0x000000068a5d9981 */ /* 0x000f28000c1e1500 */
[----:B------:R-:W4:Y:S04]  /*e140*/  @!P0 LDG.E.U16 R40, desc[UR6][R140.64] ;  /* 0x000000068c288981 */ /* 0x000f28000c1e1500 */
[----:B--2---:R0:W-:Y:S02]  /*e150*/  STL [R1+0x1288], R150 ;  /* 0x0012889601007387 */ /* 0x0041e40000100800 */
[----:B0-----:R-:W-:-:S05]  /*e160*/  IMAD.WIDE R150, R7, 0x2, R160 ;  /* 0x0000000207967825 */ /* 0x001fca00078e02a0 */
[----:B------:R-:W-:Y:S01]  /*e170*/  STL.64 [R1+0x860], R150 ;  /* 0x0008609601007387 */ /* 0x000fe20000100a00 */
[----:B------:R-:W-:-:S03]  /*e180*/  VIADD R7, R4, 0xffffff68 ;  /* 0xffffff6804077836 */ /* 0x000fc60000000000 */
[----:B---3--:R-:W-:Y:S04]  /*e190*/  STL [R1+0x12e4], R80 ;  /* 0x0012e45001007387 */ /* 0x008fe80000100800 */
[----:B------:R0:W-:Y:S04]  /*e1a0*/  STL [R1+0x12e8], R81 ;  /* 0x0012e85101007387 */ /* 0x0001e80000100800 */
[----:B------:R1:W2:Y:S01]  /*e1b0*/  @!P0 LDG.E.U16 R41, desc[UR6][R150.64] ;  /* 0x0000000696298981 */ /* 0x0002a2000c1e1500 */
[----:B0-----:R-:W-:-:S03]  /*e1c0*/  IMAD.WIDE R80, R10, 0x2, R158 ;  /* 0x000000020a507825 */ /* 0x001fc600078e029e */
[----:B------:R-:W-:Y:S04]  /*e1d0*/  STL.64 [R1+0x858], R140 ;  /* 0x0008588c01007387 */ /* 0x000fe80000100a00 */
[----:B------:R0:W3:Y:S01]  /*e1e0*/  @!P1 LDG.E.U16 R92, desc[UR6][R80.64] ;  /* 0x00000006505c9981 */ /* 0x0000e2000c1e1500 */
[----:B------:R-:W-:Y:S01]  /*e1f0*/  ISETP.GE.U32.AND P1, PT, R7, 0x7ffffe69, PT ;  /* 0x7ffffe690700780c */ /* 0x000fe20003f26070 */
[----:B------:R-:W-:Y:S01]  /*e200*/  IMAD R7, R162, 0x95, RZ ;  /* 0x00000095a2077824 */ /* 0x000fe200078e02ff */
[----:B------:R-:W-:Y:S01]  /*e210*/  ISETP.GE.U32.AND P0, PT, R12, 0x7ffffe6a, PT ;  /* 0x7ffffe6a0c00780c */ /* 0x000fe20003f06070 */
[----:B------:R0:W-:Y:S01]  /*e220*/  STL.64 [R1+0x850], R138 ;  /* 0x0008508a01007387 */ /* 0x0001e20000100a00 */
[----:B------:R-:W-:Y:S02]  /*e230*/  IMAD R10, R162, 0x96, RZ ;  /* 0x00000096a20a7824 */ /* 0x000fe400078e02ff */
[C---:B-1----:R-:W-:Y:S01]  /*e240*/  IMAD.WIDE R150, R7.reuse, 0x2, R158 ;  /* 0x0000000207967825 */ /* 0x042fe200078e029e */
[----:B------:R1:W-:Y:S03]  /*e250*/  STL.64 [R1+0x848], R80 ;  /* 0x0008485001007387 */ /* 0x0003e60000100a00 */
[----:B0-----:R-:W-:Y:S01]  /*e260*/  IMAD.WIDE R138, R7, 0x2, R160 ;  /* 0x00000002078a7825 */ /* 0x001fe200078e02a0 */
[----:B----4-:R-:W-:-:S02]  /*e270*/  PRMT R153, RZ, 0x7610, R153 ;  /* 0x00007610ff997816 */ /* 0x010fc40000000099 */
[----:B------:R-:W-:Y:S02]  /*e280*/  PRMT R76, RZ, 0x7610, R76 ;  /* 0x00007610ff4c7816 */ /* 0x000fe4000000004c */
[----:B------:R0:W-:Y:S01]  /*e290*/  STL.64 [R1+0x840], R138 ;  /* 0x0008408a01007387 */ /* 0x0001e20000100a00 */
[----:B------:R-:W-:Y:S01]  /*e2a0*/  PRMT R77, RZ, 0x7610, R77 ;  /* 0x00007610ff4d7816 */ /* 0x000fe2000000004d */
[C---:B-1----:R-:W-:Y:S02]  /*e2b0*/  IMAD.WIDE R80, R10.reuse, 0x2, R158 ;  /* 0x000000020a507825 */ /* 0x042fe400078e029e */
[----:B------:R1:W-:Y:S02]  /*e2c0*/  STL.64 [R1+0x838], R150 ;  /* 0x0008389601007387 */ /* 0x0003e40000100a00 */
[----:B------:R-:W-:Y:S02]  /*e2d0*/  IMAD.WIDE R140, R10, 0x2, R160 ;  /* 0x000000020a8c7825 */ /* 0x000fe400078e02a0 */
[----:B------:R-:W4:Y:S04]  /*e2e0*/  @!P3 LDG.E.U16 R153, desc[UR6][R138.64] ;  /* 0x000000068a99b981 */ /* 0x000f28000c1e1500 */
[----:B------:R-:W2:Y:S04]  /*e2f0*/  @!P0 LDG.E.U16 R76, desc[UR6][R80.64] ;  /* 0x00000006504c8981 */ /* 0x000ea8000c1e1500 */
[----:B------:R-:W3:Y:S04]  /*e300*/  @!P0 LDG.E.U16 R77, desc[UR6][R140.64] ;  /* 0x000000068c4d8981 */ /* 0x000ee8000c1e1500 */
[----:B0-----:R-:W3:Y:S01]  /*e310*/  LDL.LU.64 R138, [R1+0x2398] ;  /* 0x00239800018a7983 */ /* 0x001ee20000300a00 */
[----:B------:R-:W-:Y:S01]  /*e320*/  VIADD R7, R4, 0xffffff63 ;  /* 0xffffff6304077836 */ /* 0x000fe20000000000 */
[----:B------:R-:W-:-:S04]  /*e330*/  PRMT R152, RZ, 0x7610, R152 ;  /* 0x00007610ff987816 */ /* 0x000fc80000000098 */
[----:B------:R-:W-:Y:S01]  /*e340*/  ISETP.GE.U32.AND P0, PT, R7, 0x7ffffe64, PT ;  /* 0x7ffffe640700780c */ /* 0x000fe20003f06070 */
[----:B------:R-:W-:Y:S01]  /*e350*/  IMAD R7, R162, 0x97, RZ ;  /* 0x00000097a2077824 */ /* 0x000fe200078e02ff */
[----:B------:R1:W4:Y:S04]  /*e360*/  @!P3 LDG.E.U16 R152, desc[UR6][R150.64] ;  /* 0x000000069698b981 */ /* 0x000328000c1e1500 */
[----:B------:R0:W-:Y:S01]  /*e370*/  STL.64 [R1+0x830], R140 ;  /* 0x0008308c01007387 */ /* 0x0001e20000100a00 */
[----:B-1----:R-:W-:-:S03]  /*e380*/  IMAD.WIDE R150, R7, 0x2, R160 ;  /* 0x0000000207967825 */ /* 0x002fc600078e02a0 */
[----:B------:R-:W-:Y:S01]  /*e390*/  STL.64 [R1+0x828], R80 ;  /* 0x0008285001007387 */ /* 0x000fe20000100a00 */
[----:B0-----:R-:W-:-:S03]  /*e3a0*/  IMAD.WIDE R140, R7, 0x2, R158 ;  /* 0x00000002078c7825 */ /* 0x001fc600078e029e */
[----:B------:R0:W-:Y:S04]  /*e3b0*/  STL.64 [R1+0x820], R150 ;  /* 0x0008209601007387 */ /* 0x0001e80000100a00 */
[----:B--2---:R-:W-:Y:S01]  /*e3c0*/  STL [R1+0x1280], R76 ;  /* 0x0012804c01007387 */ /* 0x004fe20000100800 */
[----:B---3--:R-:W-:Y:S02]  /*e3d0*/  PRMT R139, RZ, 0x7610, R139 ;  /* 0x00007610ff8b7816 */ /* 0x008fe4000000008b */
[----:B------:R-:W-:Y:S01]  /*e3e0*/  PRMT R138, RZ, 0x7610, R138 ;  /* 0x00007610ff8a7816 */ /* 0x000fe2000000008a */
[----:B------:R1:W-:Y:S04]  /*e3f0*/  STL [R1+0x1284], R77 ;  /* 0x0012844d01007387 */ /* 0x0003e80000100800 */
        /* <DEDUP_REMOVED lines=11> */
[----:B-1----:R-:W-:Y:S01]  /*e4b0*/  IMAD.WIDE R76, R10, 0x2, R158 ;  /* 0x000000020a4c7825 */ /* 0x002fe200078e029e */
[----:B------:R-:W-:-:S03]  /*e4c0*/  ISETP.GE.U32.AND P1, PT, R12, 0x7ffffe63, PT ;  /* 0x7ffffe630c00780c */ /* 0x000fc60003f26070 */
[----:B------:R-:W-:Y:S01]  /*e4d0*/  VIADD R7, R4, 0xffffff61 ;  /* 0xffffff6104077836 */ /* 0x000fe20000000000 */
[----:B------:R0:W4:Y:S01]  /*e4e0*/  @!P3 LDG.E.U16 R39, desc[UR6][R80.64] ;  /* 0x000000065027b981 */ /* 0x000122000c1e1500 */
[----:B------:R-:W-:-:S03]  /*e4f0*/  IMAD R10, R162, 0x9d, RZ ;  /* 0x0000009da20a7824 */ /* 0x000fc600078e02ff */
[----:B------:R1:W4:Y:S01]  /*e500*/  @!P3 LDG.E.U16 R38, desc[UR6][R76.64] ;  /* 0x000000064c26b981 */ /* 0x000322000c1e1500 */
[----:B------:R-:W-:Y:S01]  /*e510*/  ISETP.GE.U32.AND P3, PT, R7, 0x7ffffe62, PT ;  /* 0x7ffffe620700780c */ /* 0x000fe20003f66070 */
[----:B------:R-:W-:Y:S02]  /*e520*/  IMAD R7, R162, 0x9c, RZ ;  /* 0x0000009ca2077824 */ /* 0x000fe400078e02ff */
[----:B------:R0:W-:Y:S04]  /*e530*/  STL.64 [R1+0x7e0], R80 ;  /* 0x0007e05001007387 */ /* 0x0001e80000100a00 */
[----:B------:R1:W-:Y:S01]  /*e540*/  STL.64 [R1+0x7d8], R76 ;  /* 0x0007d84c01007387 */ /* 0x0003e20000100a00 */
[----:B--2---:R-:W-:Y:S01]  /*e550*/  IMAD.WIDE R140, R7, 0x2, R160 ;  /* 0x00000002078c7825 */ /* 0x004fe200078e02a0 */
[----:B------:R-:W-:-:S03]  /*e560*/  PRMT R91, RZ, 0x7610, R91 ;  /* 0x00007610ff5b7816 */ /* 0x000fc6000000005b */
[C---:B0-----:R-:W-:Y:S01]  /*e570*/  IMAD.WIDE R80, R10.reuse, 0x2, R160 ;  /* 0x000000020a507825 */ /* 0x041fe200078e02a0 */
[----:B------:R-:W-:Y:S02]  /*e580*/  PRMT R90, RZ, 0x7610, R90 ;  /* 0x00007610ff5a7816 */ /* 0x000fe4000000005a */
[----:B------:R0:W2:Y:S01]  /*e590*/  @!P0 LDG.E.U16 R91, desc[UR6][R140.64] ;  /* 0x000000068c5b8981 */ /* 0x0000a2000c1e1500 */
[----:B-1----:R-:W-:Y:S01]  /*e5a0*/  IMAD.WIDE R76, R10, 0x2, R158 ;  /* 0x000000020a4c7825 */ /* 0x002fe200078e029e */
[----:B------:R-:W-:-:S03]  /*e5b0*/  PRMT R142, RZ, 0x7610, R142 ;  /* 0x00007610ff8e7816 */ /* 0x000fc6000000008e */
[----:B------:R-:W-:Y:S01]  /*e5c0*/  VIADD R12, R4, 0xffffff60 ;  /* 0xffffff60040c7836 */ /* 0x000fe20000000000 */
[----:B------:R-:W-:Y:S01]  /*e5d0*/  PRMT R143, RZ, 0x7610, R143 ;  /* 0x00007610ff8f7816 */ /* 0x000fe2000000008f */
[----:B------:R-:W-:Y:S01]  /*e5e0*/  IMAD R10, R162, 0x9f, RZ ;  /* 0x0000009fa20a7824 */ /* 0x000fe200078e02ff */
[----:B------:R-:W-:Y:S02]  /*e5f0*/  PRMT R18, RZ, 0x7610, R18 ;  /* 0x00007610ff127816 */ /* 0x000fe40000000012 */
[----:B------:R-:W-:Y:S01]  /*e600*/  PRMT R19, RZ, 0x7610, R19 ;  /* 0x00007610ff137816 */ /* 0x000fe20000000013 */
[----:B---3--:R-:W-:Y:S04]  /*e610*/  STL [R1+0x12dc], R138 ;  /* 0x0012dc8a01007387 */ /* 0x008fe80000100800 */
[----:B------:R1:W-:Y:S01]  /*e620*/  STL [R1+0x12e0], R139 ;  /* 0x0012e08b01007387 */ /* 0x0003e20000100800 */
[----:B----4-:R-:W-:-:S02]  /*e630*/  PRMT R151, RZ, 0x7610, R151 ;  /* 0x00007610ff977816 */ /* 0x010fc40000000097 */
[----:B------:R-:W-:Y:S01]  /*e640*/  PRMT R150, RZ, 0x7610, R150 ;  /* 0x00007610ff967816 */ /* 0x000fe20000000096 */
[----:B-1----:R-:W-:-:S03]  /*e650*/  IMAD.WIDE R138, R7, 0x2, R158 ;  /* 0x00000002078a7825 */ /* 0x002fc600078e029e */
[----:B------:R-:W3:Y:S01]  /*e660*/  @!P1 LDG.E.U16 R151, desc[UR6][R80.64] ;  /* 0x0000000650979981 */ /* 0x000ee2000c1e1500 */
[----:B------:R-:W-:-:S03]  /*e670*/  VIADD R7, R4, 0xffffff5c ;  /* 0xffffff5c04077836 */ /* 0x000fc60000000000 */
[----:B------:R1:W4:Y:S02]  /*e680*/  @!P1 LDG.E.U16 R150, desc[UR6][R76.64] ;  /* 0x000000064c969981 */ /* 0x000324000c1e1500 */
[----:B------:R-:W-:Y:S02]  /*e690*/  ISETP.GE.U32.AND P1, PT, R7, 0x7ffffe5d, PT ;  /* 0x7ffffe5d0700780c */ /* 0x000fe40003f26070 */
[----:B------:R0:W-:Y:S01]  /*e6a0*/  STL.64 [R1+0x7d0], R140 ;  /* 0x0007d08c01007387 */ /* 0x0001e20000100a00 */
[----:B------:R-:W-:-:S03]  /*e6b0*/  IMAD R7, R162, 0x9e, RZ ;  /* 0x0000009ea2077824 */ /* 0x000fc600078e02ff */
[----:B------:R-:W-:Y:S04]  /*e6c0*/  STL.64 [R1+0x7c8], R138 ;  /* 0x0007c88a01007387 */ /* 0x000fe80000100a00 */
[----:B------:R-:W-:Y:S04]  /*e6d0*/  STL.64 [R1+0x7c0], R80 ;  /* 0x0007c05001007387 */ /* 0x000fe80000100a00 */
[----:B------:R1:W-:Y:S01]  /*e6e0*/  STL.64 [R1+0x7b8], R76 ;  /* 0x0007b84c01007387 */ /* 0x0003e20000100a00 */
[----:B0-----:R-:W-:-:S03]  /*e6f0*/  IMAD.WIDE R140, R7, 0x2, R160 ;  /* 0x00000002078c7825 */ /* 0x001fc600078e02a0 */
[----:B------:R0:W2:Y:S01]  /*e700*/  @!P0 LDG.E.U16 R90, desc[UR6][R138.64] ;  /* 0x000000068a5a8981 */ /* 0x0000a2000c1e1500 */
[----:B------:R-:W-:-:S03]  /*e710*/  ISETP.GE.U32.AND P0, PT, R12, 0x7ffffe61, PT ;  /* 0x7ffffe610c00780c */ /* 0x000fc60003f06070 */
[----:B------:R-:W2:Y:S01]  /*e720*/  @!P3 LDG.E.U16 R143, desc[UR6][R140.64] ;  /* 0x000000068c8fb981 */ /* 0x000ea2000c1e1500 */
[----:B-1----:R-:W-:-:S05]  /*e730*/  IMAD.WIDE R76, R7, 0x2, R158 ;  /* 0x00000002074c7825 */ /* 0x002fca00078e029e */
[----:B------:R-:W2:Y:S01]  /*e740*/  @!P3 LDG.E.U16 R142, desc[UR6][R76.64] ;  /* 0x000000064c8eb981 */ /* 0x000ea2000c1e1500 */
[----:B------:R-:W-:-:S04]  /*e750*/  IMAD.WIDE R80, R10, 0x2, R158 ;  /* 0x000000020a507825 */ /* 0x000fc800078e029e */
[----:B0-----:R-:W-:Y:S01]  /*e760*/  IMAD.WIDE R138, R10, 0x2, R160 ;  /* 0x000000020a8a7825 */ /* 0x001fe200078e02a0 */
[----:B------:R-:W3:Y:S04]  /*e770*/  @!P0 LDG.E.U16 R18, desc[UR6][R80.64] ;  /* 0x0000000650128981 */ /* 0x000ee8000c1e1500 */
[----:B------:R0:W3:Y:S04]  /*e780*/  @!P0 LDG.E.U16 R19, desc[UR6][R138.64] ;  /* 0x000000068a138981 */ /* 0x0000e8000c1e1500 */
[----:B------:R1:W-:Y:S04]  /*e790*/  STL.64 [R1+0x7b0], R140 ;  /* 0x0007b08c01007387 */ /* 0x0003e80000100a00 */
[----:B------:R0:W-:Y:S04]  /*e7a0*/  STL.64 [R1+0x7a8], R76 ;  /* 0x0007a84c01007387 */ /* 0x0001e80000100a00 */
[----:B-1----:R-:W3:Y:S04]  /*e7b0*/  LDL.LU.64 R140, [R1+0x2388] ;  /* 0x00238800018c7983 */ /* 0x002ee80000300a00 */
[----:B0-----:R-:W4:Y:S01]  /*e7c0*/  LDL.LU.64 R76, [R1+0x2380] ;  /* 0x00238000014c7983 */ /* 0x001f220000300a00 */
[----:B------:R-:W-:-:S02]  /*e7d0*/  VIADD R7, R4, 0xffffff5a ;  /* 0xffffff5a04077836 */ /* 0x000fc40000000000 */
[----:B------:R-:W-:Y:S01]  /*e7e0*/  VIADD R12, R4, 0xffffff5b ;  /* 0xffffff5b040c7836 */ /* 0x000fe20000000000 */
[----:B------:R0:W-:Y:S02]  /*e7f0*/  STL.64 [R1+0x7a0], R138 ;  /* 0x0007a08a01007387 */ /* 0x0001e40000100a00 */
[----:B------:R-:W-:Y:S01]  /*e800*/  ISETP.GE.U32.AND P0, PT, R7, 0x7ffffe5b, PT ;  /* 0x7ffffe5b0700780c */ /* 0x000fe20003f06070 */
[----:B------:R-:W-:Y:S01]  /*e810*/  IMAD R7, R162, 0xa3, RZ ;  /* 0x000000a3a2077824 */ /* 0x000fe200078e02ff */
[----:B------:R1:W-:Y:S01]  /*e820*/  STL.64 [R1+0x798], R80 ;  /* 0x0007985001007387 */ /* 0x0003e20000100a00 */
[----:B------:R-:W-:Y:S02]  /*e830*/  PRMT R37, RZ, 0x7610, R37 ;  /* 0x00007610ff257816 */ /* 0x000fe40000000025 */
[----:B------:R-:W-:Y:S02]  /*e840*/  PRMT R36, RZ, 0x7610, R36 ;  /* 0x00007610ff247816 */ /* 0x000fe40000000024 */
[----:B------:R-:W-:Y:S01]  /*e850*/  ISETP.GE.U32.AND P3, PT, R12, 0x7ffffe5c, PT ;  /* 0x7ffffe5c0c00780c */ /* 0x000fe20003f66070 */
[----:B------:R-:W-:-:S02]  /*e860*/  VIADD R12, R4, 0xffffff59 ;  /* 0xffffff59040c7836 */ /* 0x000fc40000000000 */
[----:B0-----:R-:W-:Y:S01]  /*e870*/  IMAD.WIDE R138, R7, 0x2, R158 ;  /* 0x00000002078a7825 */ /* 0x001fe200078e029e */
[----:B------:R-:W-:-:S03]  /*e880*/  PRMT R89, RZ, 0x7610, R89 ;  /* 0x00007610ff597816 */ /* 0x000fc60000000059 */
[----:B------:R-:W-:Y:S01]  /*e890*/  IMAD R10, R162, 0xa4, RZ ;  /* 0x000000a4a20a7824 */ /* 0x000fe200078e02ff */
[----:B------:R0:W4:Y:S03]  /*e8a0*/  @!P1 LDG.E.U16 R36, desc[UR6][R138.64] ;  /* 0x000000068a249981 */ /* 0x000126000c1e1500 */
[----:B-1----:R-:W-:-:S05]  /*e8b0*/  IMAD.WIDE R80, R10, 0x2, R160 ;  /* 0x000000020a507825 */ /* 0x002fca00078e02a0 */
[----:B------:R1:W4:Y:S04]  /*e8c0*/  @!P3 LDG.E.U16 R89, desc[UR6][R80.64] ;  /* 0x000000065059b981 */ /* 0x000328000c1e1500 */
[----:B--2---:R-:W-:Y:S04]  /*e8d0*/  STL [R1+0x1278], R142 ;  /* 0x0012788e01007387 */ /* 0x004fe80000100800 */
[----:B------:R2:W-:Y:S02]  /*e8e0*/  STL [R1+0x127c], R143 ;  /* 0x00127c8f01007387 */ /* 0x0005e40000100800 */
[----:B--2---:R-:W-:-:S05]  /*e8f0*/  IMAD.WIDE R142, R7, 0x2, R160 ;  /* 0x00000002078e7825 */ /* 0x004fca00078e02a0 */
[----:B------:R2:W2:Y:S01]  /*e900*/  @!P1 LDG.E.U16 R37, desc[UR6][R142.64] ;  /* 0x000000068e259981 */ /* 0x0004a2000c1e1500 */
[----:B------:R-:W-:-:S03]  /*e910*/  ISETP.GE.U32.AND P1, PT, R12, 0x7ffffe5a, PT ;  /* 0x7ffffe5a0c00780c */ /* 0x000fc60003f26070 */
[----:B------:R-:W-:Y:S04]  /*e920*/  STL.64 [R1+0x760], R142 ;  /* 0x0007608e01007387 */ /* 0x000fe80000100a00 */
[----:B---3--:R-:W-:Y:S04]  /*e930*/  STL [R1+0x12d4], R18 ;  /* 0x0012d41201007387 */ /* 0x008fe80000100800 */
[----:B------:R3:W-:Y:S01]  /*e940*/  STL [R1+0x12d8], R19 ;  /* 0x0012d81301007387 */ /* 0x0007e20000100800 */
[----:B----4-:R-:W-:-:S03]  /*e950*/  PRMT R76, RZ, 0x7610, R76 ;  /* 0x00007610ff4c7816 */ /* 0x010fc6000000004c */
[----:B------:R0:W-:Y:S01]  /*e960*/  STL.64 [R1+0x758], R138 ;  /* 0x0007588a01007387 */ /* 0x0001e20000100a00 */
[----:B------:R-:W-:Y:S01]  /*e970*/  PRMT R77, RZ, 0x7610, R77 ;  /* 0x00007610ff4d7816 */ /* 0x000fe2000000004d */
[----:B---3--:R-:W-:Y:S02]  /*e980*/  IMAD.WIDE R18, R10, 0x2, R158 ;  /* 0x000000020a127825 */ /* 0x008fe400078e029e */
[----:B------:R1:W-:Y:S02]  /*e990*/  STL.64 [R1+0x750], R80 ;  /* 0x0007505001007387 */ /* 0x0003e40000100a00 */
[----:B------:R-:W-:-:S04]  /*e9a0*/  IMAD R10, R162, 0xa6, RZ ;  /* 0x000000a6a20a7824 */ /* 0x000fc800078e02ff */
[----:B0-----:R-:W-:-:S04]  /*e9b0*/  IMAD.WIDE R138, R10, 0x2, R160 ;  /* 0x000000020a8a7825 */ /* 0x001fc800078e02a0 */
[----:B-1----:R-:W-:Y:S01]  /*e9c0*/  IMAD.WIDE R80, R10, 0x2, R158 ;  /* 0x000000020a507825 */ /* 0x002fe200078e029e */
[----:B------:R-:W3:Y:S04]  /*e9d0*/  @!P1 LDG.E.U16 R77, desc[UR6][R138.64] ;  /* 0x000000068a4d9981 */ /* 0x000ee8000c1e1500 */
[----:B------:R-:W4:Y:S01]  /*e9e0*/  @!P1 LDG.E.U16 R76, desc[UR6][R80.64] ;  /* 0x00000006504c9981 */ /* 0x000f22000c1e1500 */
[----:B------:R-:W-:Y:S01]  /*e9f0*/  PRMT R88, RZ, 0x7610, R88 ;  /* 0x00007610ff587816 */ /* 0x000fe20000000058 */
[----:B------:R-:W-:-:S05]  /*ea00*/  VIADD R7, R4, 0xffffff58 ;  /* 0xffffff5804077836 */ /* 0x000fca0000000000 */
[----:B------:R0:W3:Y:S01]  /*ea10*/  @!P3 LDG.E.U16 R88, desc[UR6][R18.64] ;  /* 0x000000061258b981 */ /* 0x0000e2000c1e1500 */
[----:B------:R-:W-:Y:S01]  /*ea20*/  ISETP.GE.U32.AND P3, PT, R7, 0x7ffffe59, PT ;  /* 0x7ffffe590700780c */ /* 0x000fe20003f66070 */
[----:B------:R-:W-:Y:S02]  /*ea30*/  IMAD R7, R162, 0xa5, RZ ;  /* 0x000000a5a2077824 */ /* 0x000fe400078e02ff */
[----:B------:R0:W-:Y:S02]  /*ea40*/  STL.64 [R1+0x748], R18 ;  /* 0x0007481201007387 */ /* 0x0001e40000100a00 */
[----:B--2---:R-:W-:Y:S01]  /*ea50*/  IMAD.WIDE R142, R7, 0x2, R158 ;  /* 0x00000002078e7825 */ /* 0x004fe200078e029e */
[----:B------:R-:W-:Y:S02]  /*ea60*/  PRMT R149, RZ, 0x7610, R149 ;  /* 0x00007610ff957816 */ /* 0x000fe40000000095 */
[----:B------:R-:W-:Y:S02]  /*ea70*/  PRMT R148, RZ, 0x7610, R148 ;  /* 0x00007610ff947816 */ /* 0x000fe40000000094 */
[----:B------:R-:W-:-:S02]  /*ea80*/  PRMT R132, RZ, 0x7610, R132 ;  /* 0x00007610ff847816 */ /* 0x000fc40000000084 */
[----:B------:R-:W-:Y:S02]  /*ea90*/  PRMT R133, RZ, 0x7610, R133 ;  /* 0x00007610ff857816 */ /* 0x000fe40000000085 */
[----:B------:R1:W2:Y:S01]  /*eaa0*/  @!P0 LDG.E.U16 R148, desc[UR6][R142.64] ;  /* 0x000000068e948981 */ /* 0x0002a2000c1e1500 */
[----:B0-----:R-:W-:-:S04]  /*eab0*/  IMAD.WIDE R18, R7, 0x2, R160 ;  /* 0x0000000207127825 */ /* 0x001fc800078e02a0 */
[----:B------:R-:W-:Y:S01]  /*eac0*/  VIADD R7, R4, 0xffffff53 ;  /* 0xffffff5304077836 */ /* 0x000fe20000000000 */
[----:B------:R-:W-:Y:S04]  /*ead0*/  STL.64 [R1+0x740], R18 ;  /* 0x0007401201007387 */ /* 0x000fe80000100a00 */
[----:B------:R-:W-:Y:S01]  /*eae0*/  ISETP.GE.U32.AND P1, PT, R7, 0x7ffffe54, PT ;  /* 0x7ffffe540700780c */ /* 0x000fe20003f26070 */
[----:B------:R-:W-:Y:S01]  /*eaf0*/  IMAD R7, R162, 0xa7, RZ ;  /* 0x000000a7a2077824 */ /* 0x000fe200078e02ff */
[----:B------:R1:W-:Y:S04]  /*eb00*/  STL.64 [R1+0x738], R142 ;  /* 0x0007388e01007387 */ /* 0x0003e80000100a00 */
[----:B------:R-:W2:Y:S01]  /*eb10*/  @!P0 LDG.E.U16 R149, desc[UR6][R18.64] ;  /* 0x0000000612958981 */ /* 0x000ea2000c1e1500 */
[----:B-1----:R-:W-:-:S03]  /*eb20*/  IMAD.WIDE R142, R7, 0x2, R158 ;  /* 0x00000002078e7825 */ /* 0x002fc600078e029e */
[----:B------:R-:W2:Y:S04]  /*eb30*/  LDL.LU.64 R18, [R1+0x2378] ;  /* 0x0023780001127983 */ /* 0x000ea80000300a00 */
[----:B------:R0:W-:Y:S04]  /*eb40*/  STL.64 [R1+0x730], R138 ;  /* 0x0007308a01007387 */ /* 0x0001e80000100a00 */
[----:B------:R1:W2:Y:S01]  /*eb50*/  @!P3 LDG.E.U16 R132, desc[UR6][R142.64] ;  /* 0x000000068e84b981 */ /* 0x0002a2000c1e1500 */
[----:B0-----:R-:W-:-:S05]  /*eb60*/  IMAD.WIDE R138, R7, 0x2, R160 ;  /* 0x00000002078a7825 */ /* 0x001fca00078e02a0 */
[----:B------:R-:W2:Y:S04]  /*eb70*/  @!P3 LDG.E.U16 R133, desc[UR6][R138.64] ;  /* 0x000000068a85b981 */ /* 0x000ea8000c1e1500 */
[----:B------:R-:W-:Y:S04]  /*eb80*/  STL.64 [R1+0x728], R80 ;  /* 0x0007285001007387 */ /* 0x000fe80000100a00 */
[----:B------:R0:W-:Y:S04]  /*eb90*/  STL.64 [R1+0x720], R138 ;  /* 0x0007208a01007387 */ /* 0x0001e80000100a00 */
[----:B----4-:R-:W-:Y:S04]  /*eba0*/  STL [R1+0x1270], R76 ;  /* 0x0012704c01007387 */ /* 0x010fe80000100800 */
[----:B---3--:R3:W-:Y:S04]  /*ebb0*/  STL [R1+0x1274], R77 ;  /* 0x0012744d01007387 */ /* 0x0087e80000100800 */
        /* <DEDUP_REMOVED lines=9> */
[----:B---3--:R-:W-:Y:S01]  /*ec50*/  IMAD.WIDE R76, R10, 0x2, R158 ;  /* 0x000000020a4c7825 */ /* 0x008fe200078e029e */
[----:B------:R-:W-:-:S03]  /*ec60*/  ISETP.GE.U32.AND P3, PT, R12, 0x7ffffe53, PT ;  /* 0x7ffffe530c00780c */ /* 0x000fc60003f66070 */
[----:B------:R-:W-:Y:S01]  /*ec70*/  VIADD R7, R4, 0xffffff51 ;  /* 0xffffff5104077836 */ /* 0x000fe20000000000 */
[----:B------:R0:W3:Y:S01]  /*ec80*/  @!P0 LDG.E.U16 R35, desc[UR6][R80.64] ;  /* 0x0000000650238981 */ /* 0x0000e2000c1e1500 */
[----:B------:R-:W-:-:S03]  /*ec90*/  IMAD R10, R162, 0xad, RZ ;  /* 0x000000ada20a7824 */ /* 0x000fc600078e02ff */
[----:B------:R0:W3:Y:S01]  /*eca0*/  @!P0 LDG.E.U16 R34, desc[UR6][R76.64] ;  /* 0x000000064c228981 */ /* 0x0000e2000c1e1500 */
[----:B------:R-:W-:Y:S01]  /*ecb0*/  ISETP.GE.U32.AND P0, PT, R7, 0x7ffffe52, PT ;  /* 0x7ffffe520700780c */ /* 0x000fe20003f06070 */
[----:B------:R-:W-:Y:S02]  /*ecc0*/  IMAD R7, R162, 0xac, RZ ;  /* 0x000000aca2077824 */ /* 0x000fe400078e02ff */
[----:B------:R0:W-:Y:S01]  /*ecd0*/  STL.64 [R1+0x6e0], R80 ;  /* 0x0006e05001007387 */ /* 0x0001e20000100a00 */
[----:B------:R-:W-:-:S03]  /*ece0*/  PRMT R147, RZ, 0x7610, R147 ;  /* 0x00007610ff937816 */ /* 0x000fc60000000093 */
[----:B------:R2:W-:Y:S01]  /*ecf0*/  STL.64 [R1+0x6d8], R76 ;  /* 0x0006d84c01007387 */ /* 0x0005e20000100a00 */
[----:B------:R-:W-:Y:S01]  /*ed00*/  PRMT R146, RZ, 0x7610, R146 ;  /* 0x00007610ff927816 */ /* 0x000fe20000000092 */
[----:B-1----:R-:W-:Y:S01]  /*ed10*/  IMAD.WIDE R142, R7, 0x2, R160 ;  /* 0x00000002078e7825 */ /* 0x002fe200078e02a0 */
[----:B------:R-:W-:-:S03]  /*ed20*/  PRMT R87, RZ, 0x7610, R87 ;  /* 0x00007610ff577816 */ /* 0x000fc60000000057 */
[C---:B0-----:R-:W-:Y:S01]  /*ed30*/  IMAD.WIDE R80, R10.reuse, 0x2, R160 ;  /* 0x000000020a507825 */ /* 0x041fe200078e02a0 */
[----:B------:R-:W-:Y:S02]  /*ed40*/  PRMT R86, RZ, 0x7610, R86 ;  /* 0x00007610ff567816 */ /* 0x000fe40000000056 */
[----:B------:R0:W3:Y:S01]  /*ed50*/  @!P1 LDG.E.U16 R87, desc[UR6][R142.64] ;  /* 0x000000068e579981 */ /* 0x0000e2000c1e1500 */
[----:B--2---:R-:W-:-:S03]  /*ed60*/  IMAD.WIDE R76, R10, 0x2, R158 ;  /* 0x000000020a4c7825 */ /* 0x004fc600078e029e */
[----:B------:R-:W-:Y:S01]  /*ed70*/  STL [R1+0x12cc], R132 ;  /* 0x0012cc8401007387 */ /* 0x000fe20000100800 */
[----:B------:R-:W-:-:S03]  /*ed80*/  VIADD R12, R4, 0xffffff50 ;  /* 0xffffff50040c7836 */ /* 0x000fc60000000000 */
[----:B------:R-:W2:Y:S04]  /*ed90*/  @!P3 LDG.E.U16 R147, desc[UR6][R80.64] ;  /* 0x000000065093b981 */ /* 0x000ea8000c1e1500 */
[----:B------:R1:W2:Y:S04]  /*eda0*/  @!P3 LDG.E.U16 R146, desc[UR6][R76.64] ;  /* 0x000000064c92b981 */ /* 0x0002a8000c1e1500 */
[----:B------:R0:W-:Y:S02]  /*edb0*/  STL [R1+0x12d0], R133 ;  /* 0x0012d08501007387 */ /* 0x0001e40000100800 */
[----:B0-----:R-:W-:-:S04]  /*edc0*/  IMAD.WIDE R132, R7, 0x2, R158 ;  /* 0x0000000207847825 */ /* 0x001fc800078e029e */
[----:B------:R-:W-:Y:S01]  /*edd0*/  VIADD R7, R4, 0xffffff4c ;  /* 0xffffff4c04077836 */ /* 0x000fe20000000000 */
[----:B------:R0:W-:Y:S04]  /*ede0*/  STL.64 [R1+0x6d0], R142 ;  /* 0x0006d08e01007387 */ /* 0x0001e80000100a00 */
[----:B------:R-:W-:Y:S01]  /*edf0*/  ISETP.GE.U32.AND P3, PT, R7, 0x7ffffe4d, PT ;  /* 0x7ffffe4d0700780c */ /* 0x000fe20003f66070 */
[----:B------:R-:W-:Y:S01]  /*ee00*/  IMAD R7, R162, 0xae, RZ ;  /* 0x000000aea2077824 */ /* 0x000fe200078e02ff */
[----:B------:R-:W-:Y:S04]  /*ee10*/  STL.64 [R1+0x6c8], R132 ;  /* 0x0006c88401007387 */ /* 0x000fe80000100a00 */
[----:B------:R-:W-:Y:S01]  /*ee20*/  STL.64 [R1+0x6c0], R80 ;  /* 0x0006c05001007387 */ /* 0x000fe20000100a00 */
[----:B0-----:R-:W-:-:S03]  /*ee30*/  IMAD.WIDE R142, R7, 0x2, R160 ;  /* 0x00000002078e7825 */ /* 0x001fc600078e02a0 */
[----:B------:R1:W-:Y:S04]  /*ee40*/  STL.64 [R1+0x6b8], R76 ;  /* 0x0006b84c01007387 */ /* 0x0003e80000100a00 */
[----:B------:R0:W2:Y:S01]  /*ee50*/  @!P1 LDG.E.U16 R86, desc[UR6][R132.64] ;  /* 0x0000000684569981 */ /* 0x0000a2000c1e1500 */
[----:B------:R-:W-:Y:S01]  /*ee60*/  ISETP.GE.U32.AND P1, PT, R12, 0x7ffffe51, PT ;  /* 0x7ffffe510c00780c */ /* 0x000fe20003f26070 */
[----:B------:R-:W-:Y:S02]  /*ee70*/  IMAD R10, R162, 0xaf, RZ ;  /* 0x000000afa20a7824 */ /* 0x000fe400078e02ff */
[----:B-1----:R-:W-:Y:S01]  /*ee80*/  IMAD.WIDE R76, R7, 0x2, R158 ;  /* 0x00000002074c7825 */ /* 0x002fe200078e029e */
[----:B------:R-:W-:Y:S02]  /*ee90*/  PRMT R18, RZ, 0x7610, R18 ;  /* 0x00007610ff127816 */ /* 0x000fe40000000012 */
[----:B------:R-:W-:Y:S01]  /*eea0*/  PRMT R19, RZ, 0x7610, R19 ;  /* 0x00007610ff137816 */ /* 0x000fe20000000013 */
[----:B------:R-:W-:-:S04]  /*eeb0*/  IMAD.WIDE R80, R10, 0x2, R158 ;  /* 0x000000020a507825 */ /* 0x000fc800078e029e */
[----:B0-----:R-:W-:Y:S02]  /*eec0*/  IMAD.WIDE R132, R10, 0x2, R160 ;  /* 0x000000020a847825 */ /* 0x001fe400078e02a0 */
[----:B------:R-:W2:Y:S04]  /*eed0*/  @!P1 LDG.E.U16 R18, desc[UR6][R80.64] ;  /* 0x0000000650129981 */ /* 0x000ea8000c1e1500 */
[----:B------:R0:W2:Y:S04]  /*eee0*/  @!P1 LDG.E.U16 R19, desc[UR6][R132.64] ;  /* 0x0000000684139981 */ /* 0x0000a8000c1e1500 */
[----:B------:R1:W-:Y:S04]  /*eef0*/  STL.64 [R1+0x6b0], R142 ;  /* 0x0006b08e01007387 */ /* 0x0003e80000100a00 */
[----:B------:R0:W-:Y:S01]  /*ef00*/  STL.64 [R1+0x6a8], R76 ;  /* 0x0006a84c01007387 */ /* 0x0001e20000100a00 */
[----:B----4-:R-:W-:-:S02]  /*ef10*/  PRMT R138, RZ, 0x7610, R138 ;  /* 0x00007610ff8a7816 */ /* 0x010fc4000000008a */
[----:B------:R-:W-:-:S04]  /*ef20*/  PRMT R139, RZ, 0x7610, R139 ;  /* 0x00007610ff8b7816 */ /* 0x000fc8000000008b */
[----:B------:R-:W4:Y:S04]  /*ef30*/  @!P0 LDG.E.U16 R138, desc[UR6][R76.64] ;  /* 0x000000064c8a8981 */ /* 0x000f28000c1e1500 */
[----:B------:R-:W2:Y:S04]  /*ef40*/  @!P0 LDG.E.U16 R139, desc[UR6][R142.64] ;  /* 0x000000068e8b8981 */ /* 0x000ea8000c1e1500 */
[----:B-1----:R-:W3:Y:S04]  /*ef50*/  LDL.LU.64 R142, [R1+0x2368] ;  /* 0x00236800018e7983 */ /* 0x002ee80000300a00 */
[----:B0-----:R-:W3:Y:S01]  /*ef60*/  LDL.LU.64 R76, [R1+0x2360] ;  /* 0x00236000014c7983 */ /* 0x001ee20000300a00 */
        /* <DEDUP_REMOVED lines=13> */
[----:B------:R0:W3:Y:S03]  /*f040*/  @!P3 LDG.E.U16 R32, desc[UR6][R132.64] ;  /* 0x000000068420b981 */ /* 0x0000e6000c1e1500 */
[----:B-1----:R-:W-:-:S05]  /*f050*/  IMAD.WIDE R80, R10, 0x2, R160 ;  /* 0x000000020a507825 */ /* 0x002fca00078e02a0 */
[----:B------:R1:W3:Y:S04]  /*f060*/  @!P0 LDG.E.U16 R85, desc[UR6][R80.64] ;  /* 0x0000000650558981 */ /* 0x0002e8000c1e1500 */
[----:B----4-:R-:W-:Y:S04]  /*f070*/  STL [R1+0x1268], R138 ;  /* 0x0012688a01007387 */ /* 0x010fe80000100800 */
[----:B--2---:R2:W-:Y:S02]  /*f080*/  STL [R1+0x126c], R139 ;  /* 0x00126c8b01007387 */ /* 0x0045e40000100800 */
[----:B--2---:R-:W-:-:S05]  /*f090*/  IMAD.WIDE R138, R7, 0x2, R160 ;  /* 0x00000002078a7825 */ /* 0x004fca00078e02a0 */
[----:B------:R2:W4:Y:S01]  /*f0a0*/  @!P3 LDG.E.U16 R33, desc[UR6][R138.64] ;  /* 0x000000068a21b981 */ /* 0x000522000c1e1500 */
[----:B------:R-:W-:-:S03]  /*f0b0*/  ISETP.GE.U32.AND P3, PT, R12, 0x7ffffe4a, PT ;  /* 0x7ffffe4a0c00780c */ /* 0x000fc60003f66070 */
[----:B------:R-:W-:Y:S04]  /*f0c0*/  STL.64 [R1+0x660], R138 ;  /* 0x0006608a01007387 */ /* 0x000fe80000100a00 */
[----:B------:R-:W-:Y:S04]  /*f0d0*/  STL [R1+0x12c4], R18 ;  /* 0x0012c41201007387 */ /* 0x000fe80000100800 */
[----:B------:R0:W-:Y:S01]  /*f0e0*/  STL [R1+0x12c8], R19 ;  /* 0x0012c81301007387 */ /* 0x0001e20000100800 */
[----:B---3--:R-:W-:-:S03]  /*f0f0*/  PRMT R76, RZ, 0x7610, R76 ;  /* 0x00007610ff4c7816 */ /* 0x008fc6000000004c */
[----:B------:R3:W-:Y:S01]  /*f100*/  STL.64 [R1+0x658], R132 ;  /* 0x0006588401007387 */ /* 0x0007e20000100a00 */
[----:B------:R-:W-:Y:S01]  /*f110*/  PRMT R77, RZ, 0x7610, R77 ;  /* 0x00007610ff4d7816 */ /* 0x000fe2000000004d */
[----:B0-----:R-:W-:Y:S02]  /*f120*/  IMAD.WIDE R18, R10, 0x2, R158 ;  /* 0x000000020a127825 */ /* 0x001fe400078e029e */
[----:B------:R1:W-:Y:S02]  /*f130*/  STL.64 [R1+0x650], R80 ;  /* 0x0006505001007387 */ /* 0x0003e40000100a00 */
[----:B------:R-:W-:-:S04]  /*f140*/  IMAD R10, R162, 0xb6, RZ ;  /* 0x000000b6a20a7824 */ /* 0x000fc800078e02ff */
[----:B---3--:R-:W-:-:S04]  /*f150*/  IMAD.WIDE R132, R10, 0x2, R160 ;  /* 0x000000020a847825 */ /* 0x008fc800078e02a0 */
[----:B-1----:R-:W-:Y:S01]  /*f160*/  IMAD.WIDE R80, R10, 0x2, R158 ;  /* 0x000000020a507825 */ /* 0x002fe200078e029e */
[----:B------:R-:W3:Y:S04]  /*f170*/  @!P3 LDG.E.U16 R77, desc[UR6][R132.64] ;  /* 0x00000006844db981 */ /* 0x000ee8000c1e1500 */
[----:B------:R-:W3:Y:S01]  /*f180*/  @!P3 LDG.E.U16 R76, desc[UR6][R80.64] ;  /* 0x00000006504cb981 */ /* 0x000ee2000c1e1500 */
[----:B------:R-:W-:Y:S01]  /*f190*/  PRMT R84, RZ, 0x7610, R84 ;  /* 0x00007610ff547816 */ /* 0x000fe20000000054 */
[----:B------:R-:W-:-:S05]  /*f1a0*/  VIADD R7, R4, 0xffffff48 ;  /* 0xffffff4804077836 */ /* 0x000fca0000000000 */
[----:B------:R0:W4:Y:S01]  /*f1b0*/  @!P0 LDG.E.U16 R84, desc[UR6][R18.64] ;  /* 0x0000000612548981 */ /* 0x000122000c1e1500 */
        /* <DEDUP_REMOVED lines=11> */
[----:B------:R0:W-:Y:S04]  /*f270*/  STL.64 [R1+0x640], R18 ;  /* 0x0006401201007387 */ /* 0x0001e80000100a00 */
[----:B------:R-:W-:Y:S01]  /*f280*/  ISETP.GE.U32.AND P3, PT, R7, 0x7ffffe44, PT ;  /* 0x7ffffe440700780c */ /* 0x000fe20003f66070 */
[----:B------:R-:W-:Y:S01]  /*f290*/  IMAD R7, R162, 0xb7, RZ ;  /* 0x000000b7a2077824 */ /* 0x000fe200078e02ff */
[----:B------:R1:W-:Y:S04]  /*f2a0*/  STL.64 [R1+0x638], R138 ;  /* 0x0006388a01007387 */ /* 0x0003e80000100a00 */
[----:B------:R-:W2:Y:S04]  /*f2b0*/  @!P1 LDG.E.U16 R145, desc[UR6][R18.64] ;  /* 0x0000000612919981 */ /* 0x000ea8000c1e1500 */
[----:B0-----:R-:W2:Y:S01]  /*f2c0*/  LDL.LU.64 R18, [R1+0x2358] ;  /* 0x0023580001127983 */ /* 0x001ea20000300a00 */
[----:B-1----:R-:W-:-:S03]  /*f2d0*/  IMAD.WIDE R138, R7, 0x2, R160 ;  /* 0x00000002078a7825 */ /* 0x002fc600078e02a0 */
[----:B------:R0:W-:Y:S04]  /*f2e0*/  STL.64 [R1+0x630], R132 ;  /* 0x0006308401007387 */ /* 0x0001e80000100a00 */
[----:B------:R-:W2:Y:S01]  /*f2f0*/  @!P0 LDG.E.U16 R127, desc[UR6][R138.64] ;  /* 0x000000068a7f8981 */ /* 0x000ea2000c1e1500 */
[----:B0-----:R-:W-:-:S05]  /*f300*/  IMAD.WIDE R132, R7, 0x2, R158 ;  /* 0x0000000207847825 */ /* 0x001fca00078e029e */
[----:B------:R0:W2:Y:S04]  /*f310*/  @!P0 LDG.E.U16 R126, desc[UR6][R132.64] ;  /* 0x00000006847e8981 */ /* 0x0000a8000c1e1500 */
[----:B------:R-:W-:Y:S04]  /*f320*/  STL.64 [R1+0x628], R80 ;  /* 0x0006285001007387 */ /* 0x000fe80000100a00 */
[----:B------:R1:W-:Y:S04]  /*f330*/  STL.64 [R1+0x620], R138 ;  /* 0x0006208a01007387 */ /* 0x0003e80000100a00 */
[----:B---3--:R-:W-:Y:S04]  /*f340*/  STL [R1+0x1260], R76 ;  /* 0x0012604c01007387 */ /* 0x008fe80000100800 */
[----:B------:R3:W-:Y:S04]  /*f350*/  STL [R1+0x1264], R77 ;  /* 0x0012644d01007387 */ /* 0x0007e80000100800 */
[----:B------:R0:W-:Y:S04]  /*f360*/  STL.64 [R1+0x618], R132 ;  /* 0x0006188401007387 */ /* 0x0001e80000100a00 */
[----:B-1----:R-:W4:Y:S01]  /*f370*/  LDL.LU.64 R138, [R1+0x2350] ;  /* 0x00235000018a7983 */ /* 0x002f220000300a00 */
        /* <DEDUP_REMOVED lines=19> */
[----:B0-----:R-:W-:Y:S01]  /*f4b0*/  IMAD.WIDE R132, R7, 0x2, R160 ;  /* 0x0000000207847825 */ /* 0x001fe200078e02a0 */
[----:B------:R-:W-:-:S03]  /*f4c0*/  PRMT R83, RZ, 0x7610, R83 ;  /* 0x00007610ff537816 */ /* 0x000fc60000000053 */
[C---:B-1----:R-:W-:Y:S01]  /*f4d0*/  IMAD.WIDE R80, R10.reuse, 0x2, R160 ;  /* 0x000000020a507825 */ /* 0x042fe200078e02a0 */
[----:B------:R-:W-:Y:S02]  /*f4e0*/  PRMT R82, RZ, 0x7610, R82 ;  /* 0x00007610ff527816 */ /* 0x000fe40000000052 */
[----:B------:R-:W3:Y:S01]  /*f4f0*/  @!P3 LDG.E.U16 R83, desc[UR6][R132.64] ;  /* 0x000000068453b981 */ /* 0x000ee2000c1e1500 */
[----:B------:R-:W-:-:S03]  /*f500*/  IMAD.WIDE R76, R10, 0x2, R158 ;  /* 0x000000020a4c7825 */ /* 0x000fc600078e029e */
[----:B------:R0:W3:Y:S01]  /*f510*/  @!P0 LDG.E.U16 R143, desc[UR6][R80.64] ;  /* 0x00000006508f8981 */ /* 0x0000e2000c1e1500 */
[----:B------:R-:W-:-:S03]  /*f520*/  VIADD R12, R4, 0xffffff40 ;  /* 0xffffff40040c7836 */ /* 0x000fc60000000000 */
[----:B------:R1:W3:Y:S04]  /*f530*/  @!P0 LDG.E.U16 R142, desc[UR6][R76.64] ;  /* 0x000000064c8e8981 */ /* 0x0002e8000c1e1500 */
[----:B--2---:R-:W-:Y:S04]  /*f540*/  STL [R1+0x12bc], R126 ;  /* 0x0012bc7e01007387 */ /* 0x004fe80000100800 */
[----:B------:R2:W-:Y:S02]  /*f550*/  STL [R1+0x12c0], R127 ;  /* 0x0012c07f01007387 */ /* 0x0005e40000100800 */
[----:B--2---:R-:W-:-:S04]  /*f560*/  IMAD.WIDE R126, R7, 0x2, R158 ;  /* 0x00000002077e7825 */ /* 0x004fc800078e029e */
[----:B------:R-:W-:Y:S01]  /*f570*/  VIADD R7, R4, 0xffffff3c ;  /* 0xffffff3c04077836 */ /* 0x000fe20000000000 */
[----:B------:R-:W-:Y:S04]  /*f580*/  STL.64 [R1+0x5d0], R132 ;  /* 0x0005d08401007387 */ /* 0x000fe80000100a00 */
[----:B------:R-:W-:Y:S01]  /*f590*/  ISETP.GE.U32.AND P0, PT, R7, 0x7ffffe3d, PT ;  /* 0x7ffffe3d0700780c */ /* 0x000fe20003f06070 */
[----:B------:R-:W-:Y:S01]  /*f5a0*/  IMAD R7, R162, 0xbe, RZ ;  /* 0x000000bea2077824 */ /* 0x000fe200078e02ff */
[----:B------:R-:W-:Y:S04]  /*f5b0*/  STL.64 [R1+0x5c8], R126 ;  /* 0x0005c87e01007387 */ /* 0x000fe80000100a00 */
[----:B------:R0:W-:Y:S04]  /*f5c0*/  STL.64 [R1+0x5c0], R80 ;  /* 0x0005c05001007387 */ /* 0x0001e80000100a00 */
[----:B------:R2:W3:Y:S01]  /*f5d0*/  @!P3 LDG.E.U16 R82, desc[UR6][R126.64] ;  /* 0x000000067e52b981 */ /* 0x0004e2000c1e1500 */
[----:B------:R-:W-:-:S03]  /*f5e0*/  ISETP.GE.U32.AND P3, PT, R12, 0x7ffffe41, PT ;  /* 0x7ffffe410c00780c */ /* 0x000fc60003f66070 */
[----:B------:R1:W-:Y:S01]  /*f5f0*/  STL.64 [R1+0x5b8], R76 ;  /* 0x0005b84c01007387 */ /* 0x0003e20000100a00 */
[----:B0-----:R-:W-:Y:S01]  /*f600*/  IMAD.WIDE R80, R7, 0x2, R158 ;  /* 0x0000000207507825 */ /* 0x001fe200078e029e */
[----:B------:R-:W-:-:S03]  /*f610*/  PRMT R18, RZ, 0x7610, R18 ;  /* 0x00007610ff127816 */ /* 0x000fc60000000012 */
[----:B------:R-:W-:Y:S02]  /*f620*/  IMAD R10, R162, 0xbf, RZ ;  /* 0x000000bfa20a7824 */ /* 0x000fe400078e02ff */
[----:B-1----:R-:W-:Y:S01]  /*f630*/  IMAD.WIDE R76, R7, 0x2, R160 ;  /* 0x00000002074c7825 */ /* 0x002fe200078e02a0 */
[----:B------:R-:W-:-:S03]  /*f640*/  PRMT R19, RZ, 0x7610, R19 ;  /* 0x00007610ff137816 */ /* 0x000fc60000000013 */
[C---:B--2---:R-:W-:Y:S01]  /*f650*/  IMAD.WIDE R126, R10.reuse, 0x2, R158 ;  /* 0x000000020a7e7825 */ /* 0x044fe200078e029e */
[----:B------:R0:W-:Y:S03]  /*f660*/  STL.64 [R1+0x5b0], R76 ;  /* 0x0005b04c01007387 */ /* 0x0001e60000100a00 */
[----:B------:R-:W-:Y:S01]  /*f670*/  IMAD.WIDE R132, R10, 0x2, R160 ;  /* 0x000000020a847825 */ /* 0x000fe200078e02a0 */
[----:B------:R1:W-:Y:S04]  /*f680*/  STL.64 [R1+0x5a8], R80 ;  /* 0x0005a85001007387 */ /* 0x0003e80000100a00 */
[----:B------:R-:W2:Y:S04]  /*f690*/  @!P3 LDG.E.U16 R18, desc[UR6][R126.64] ;  /* 0x000000067e12b981 */ /* 0x000ea8000c1e1500 */
[----:B------:R0:W2:Y:S01]  /*f6a0*/  @!P3 LDG.E.U16 R19, desc[UR6][R132.64] ;  /* 0x000000068413b981 */ /* 0x0000a2000c1e1500 */
[----:B----4-:R-:W-:-:S02]  /*f6b0*/  PRMT R138, RZ, 0x7610, R138 ;  /* 0x00007610ff8a7816 */ /* 0x010fc4000000008a */
[----:B------:R-:W-:-:S04]  /*f6c0*/  PRMT R139, RZ, 0x7610, R139 ;  /* 0x00007610ff8b7816 */ /* 0x000fc8000000008b */
[----:B------:R-:W4:Y:S04]  /*f6d0*/  @!P1 LDG.E.U16 R138, desc[UR6][R80.64] ;  /* 0x00000006508a9981 */ /* 0x000f28000c1e1500 */
[----:B------:R-:W2:Y:S04]  /*f6e0*/  @!P1 LDG.E.U16 R139, desc[UR6][R76.64] ;  /* 0x000000064c8b9981 */ /* 0x000ea8000c1e1500 */
[----:B0-----:R-:W3:Y:S04]  /*f6f0*/  LDL.LU.64 R76, [R1+0x2348] ;  /* 0x00234800014c7983 */ /* 0x001ee80000300a00 */
[----:B-1----:R-:W3:Y:S01]  /*f700*/  LDL.LU.64 R80, [R1+0x2340] ;  /* 0x0023400001507983 */ /* 0x002ee20000300a00 */
        /* <DEDUP_REMOVED lines=10> */
[----:B0-----:R-:W-:-:S04]  /*f7b0*/  IMAD.WIDE R132, R7, 0x2, R158 ;  /* 0x0000000207847825 */ /* 0x001fc800078e029e */
[----:B------:R-:W-:Y:S01]  /*f7c0*/  IMAD R10, R162, 0xc4, RZ ;  /* 0x000000c4a20a7824 */ /* 0x000fe200078e02ff */
[----:B------:R0:W3:Y:S03]  /*f7d0*/  @!P0 LDG.E.U16 R28, desc[UR6][R132.64] ;  /* 0x00000006841c8981 */ /* 0x0000e6000c1e1500 */
[--C-:B-1----:R-:W-:Y:S01]  /*f7e0*/  IMAD.WIDE R126, R10, 0x2, R160.reuse ;  /* 0x000000020a7e7825 */ /* 0x102fe200078e02a0 */
[----:B----4-:R-:W-:Y:S04]  /*f7f0*/  STL [R1+0x1258], R138 ;  /* 0x0012588a01007387 */ /* 0x010fe80000100800 */
[----:B--2---:R1:W-:Y:S02]  /*f800*/  STL [R1+0x125c], R139 ;  /* 0x00125c8b01007387 */ /* 0x0043e40000100800 */
[----:B-1----:R-:W-:-:S05]  /*f810*/  IMAD.WIDE R138, R7, 0x2, R160 ;  /* 0x00000002078a7825 */ /* 0x002fca00078e02a0 */
[----:B------:R-:W2:Y:S01]  /*f820*/  @!P0 LDG.E.U16 R29, desc[UR6][R138.64] ;  /* 0x000000068a1d8981 */ /* 0x000ea2000c1e1500 */
[----:B------:R-:W-:Y:S02]  /*f830*/  ISETP.GE.U32.AND P0, PT, R12, 0x7ffffe3a, PT ;  /* 0x7ffffe3a0c00780c */ /* 0x000fe40003f06070 */
[----:B---3--:R-:W-:Y:S01]  /*f840*/  PRMT R81, RZ, 0x7610, R81 ;  /* 0x00007610ff517816 */ /* 0x008fe20000000051 */
[----:B------:R-:W-:Y:S04]  /*f850*/  STL.64 [R1+0x560], R138 ;  /* 0x0005608a01007387 */ /* 0x000fe80000100a00 */
[----:B------:R-:W-:Y:S04]  /*f860*/  STL [R1+0x12b4], R18 ;  /* 0x0012b41201007387 */ /* 0x000fe80000100800 */
[----:B------:R1:W-:Y:S01]  /*f870*/  STL [R1+0x12b8], R19 ;  /* 0x0012b81301007387 */ /* 0x0003e20000100800 */
[----:B------:R-:W-:-:S03]  /*f880*/  PRMT R76, RZ, 0x7610, R76 ;  /* 0x00007610ff4c7816 */ /* 0x000fc6000000004c */
[----:B------:R0:W-:Y:S01]  /*f890*/  STL.64 [R1+0x558], R132 ;  /* 0x0005588401007387 */ /* 0x0001e20000100a00 */
[----:B------:R-:W-:-:S03]  /*f8a0*/  PRMT R77, RZ, 0x7610, R77 ;  /* 0x00007610ff4d7816 */ /* 0x000fc6000000004d */
[----:B------:R3:W4:Y:S01]  /*f8b0*/  @!P1 LDG.E.U16 R81, desc[UR6][R126.64] ;  /* 0x000000067e519981 */ /* 0x000722000c1e1500 */
[----:B-1----:R-:W-:-:S04]  /*f8c0*/  IMAD.WIDE R18, R10, 0x2, R158 ;  /* 0x000000020a127825 */ /* 0x002fc800078e029e */
[----:B------:R-:W-:Y:S01]  /*f8d0*/  IMAD R10, R162, 0xc6, RZ ;  /* 0x000000c6a20a7824 */ /* 0x000fe200078e02ff */
[----:B------:R3:W-:Y:S03]  /*f8e0*/  STL.64 [R1+0x550], R126 ;  /* 0x0005507e01007387 */ /* 0x0007e60000100a00 */
[----:B0-----:R-:W-:-:S05]  /*f8f0*/  IMAD.WIDE R132, R10, 0x2, R160 ;  /* 0x000000020a847825 */ /* 0x001fca00078e02a0 */
[----:B------:R-:W2:Y:S01]  /*f900*/  @!P0 LDG.E.U16 R77, desc[UR6][R132.64] ;  /* 0x00000006844d8981 */ /* 0x000ea2000c1e1500 */
[----:B---3--:R-:W-:-:S05]  /*f910*/  IMAD.WIDE R126, R10, 0x2, R158 ;  /* 0x000000020a7e7825 */ /* 0x008fca00078e029e */
[----:B------:R-:W3:Y:S01]  /*f920*/  @!P0 LDG.E.U16 R76, desc[UR6][R126.64] ;  /* 0x000000067e4c8981 */ /* 0x000ee2000c1e1500 */
[----:B------:R-:W-:Y:S01]  /*f930*/  PRMT R80, RZ, 0x7610, R80 ;  /* 0x00007610ff507816 */ /* 0x000fe20000000050 */
[----:B------:R-:W-:-:S05]  /*f940*/  VIADD R7, R4, 0xffffff38 ;  /* 0xffffff3804077836 */ /* 0x000fca0000000000 */
[----:B------:R0:W4:Y:S01]  /*f950*/  @!P1 LDG.E.U16 R80, desc[UR6][R18.64] ;  /* 0x0000000612509981 */ /* 0x000122000c1e1500 */
[----:B------:R-:W-:Y:S01]  /*f960*/  ISETP.GE.U32.AND P1, PT, R7, 0x7ffffe39, PT ;  /* 0x7ffffe390700780c */ /* 0x000fe20003f26070 */
[----:B------:R-:W-:Y:S02]  /*f970*/  IMAD R7, R162, 0xc5, RZ ;  /* 0x000000c5a2077824 */ /* 0x000fe400078e02ff */
[----:B------:R0:W-:Y:S02]  /*f980*/  STL.64 [R1+0x548], R18 ;  /* 0x0005481201007387 */ /* 0x0001e40000100a00 */
[----:B------:R-:W-:Y:S01]  /*f990*/  IMAD.WIDE R138, R7, 0x2, R158 ;  /* 0x00000002078a7825 */ /* 0x000fe200078e029e */
[----:B------:R-:W-:Y:S02]  /*f9a0*/  PRMT R140, RZ, 0x7610, R140 ;  /* 0x00007610ff8c7816 */ /* 0x000fe4000000008c */
[----:B------:R-:W-:-:S04]  /*f9b0*/  PRMT R141, RZ, 0x7610, R141 ;  /* 0x00007610ff8d7816 */ /* 0x000fc8000000008d */
[----:B------:R1:W4:Y:S01]  /*f9c0*/  @!P3 LDG.E.U16 R140, desc[UR6][R138.64] ;  /* 0x000000068a8cb981 */ /* 0x000322000c1e1500 */
[----:B0-----:R-:W-:-:S04]  /*f9d0*/  IMAD.WIDE R18, R7, 0x2, R160 ;  /* 0x0000000207127825 */ /* 0x001fc800078e02a0 */
[----:B------:R-:W-:Y:S01]  /*f9e0*/  VIADD R7, R4, 0xffffff33 ;  /* 0xffffff3304077836 */ /* 0x000fe20000000000 */
[----:B------:R-:W-:Y:S04]  /*f9f0*/  STL.64 [R1+0x540], R18 ;  /* 0x0005401201007387 */ /* 0x000fe80000100a00 */
[----:B------:R-:W-:Y:S01]  /*fa00*/  ISETP.GE.U32.AND P0, PT, R7, 0x7ffffe34, PT ;  /* 0x7ffffe340700780c */ /* 0x000fe20003f06070 */
[----:B------:R-:W-:Y:S01]  /*fa10*/  IMAD R7, R162, 0xc7, RZ ;  /* 0x000000c7a2077824 */ /* 0x000fe200078e02ff */
[----:B------:R1:W-:Y:S01]  /*fa20*/  STL.64 [R1+0x538], R138 ;  /* 0x0005388a01007387 */ /* 0x0003e20000100a00 */
[----:B------:R-:W-:-:S03]  /*fa30*/  PRMT R129, RZ, 0x7610, R129 ;  /* 0x00007610ff817816 */ /* 0x000fc60000000081 */
[----:B------:R-:W4:Y:S01]  /*fa40*/  @!P3 LDG.E.U16 R141, desc[UR6][R18.64] ;  /* 0x00000006128db981 */ /* 0x000f22000c1e1500 */
[----:B------:R-:W-:Y:S01]  /*fa50*/  PRMT R128, RZ, 0x7610, R128 ;  /* 0x00007610ff807816 */ /* 0x000fe20000000080 */
[C---:B-1----:R-:W-:Y:S02]  /*fa60*/  IMAD.WIDE R138, R7.reuse, 0x2, R160 ;  /* 0x00000002078a7825 */ /* 0x042fe400078e02a0 */
[----:B------:R-:W4:Y:S04]  /*fa70*/  LDL.LU.64 R18, [R1+0x2338] ;  /* 0x0023380001127983 */ /* 0x000f280000300a00 */
[----:B------:R0:W-:Y:S04]  /*fa80*/  STL.64 [R1+0x530], R132 ;  /* 0x0005308401007387 */ /* 0x0001e80000100a00 */
[----:B------:R-:W-:Y:S04]  /*fa90*/  STL.64 [R1+0x528], R126 ;  /* 0x0005287e01007387 */ /* 0x000fe80000100a00 */
[----:B------:R1:W-:Y:S01]  /*faa0*/  STL.64 [R1+0x520], R138 ;  /* 0x0005208a01007387 */ /* 0x0003e20000100a00 */
[----:B0-----:R-:W-:-:S03]  /*fab0*/  IMAD.WIDE R132, R7, 0x2, R158 ;  /* 0x0000000207847825 */ /* 0x001fc600078e029e */
[----:B------:R-:W4:Y:S04]  /*fac0*/  @!P1 LDG.E.U16 R129, desc[UR6][R138.64] ;  /* 0x000000068a819981 */ /* 0x000f28000c1e1500 */
[----:B------:R0:W4:Y:S04]  /*fad0*/  @!P1 LDG.E.U16 R128, desc[UR6][R132.64] ;  /* 0x0000000684809981 */ /* 0x000128000c1e1500 */
[----:B---3--:R-:W-:Y:S04]  /*fae0*/  STL [R1+0x1250], R76 ;  /* 0x0012504c01007387 */ /* 0x008fe80000100800 */
[----:B--2---:R2:W-:Y:S04]  /*faf0*/  STL [R1+0x1254], R77 ;  /* 0x0012544d01007387 */ /* 0x0045e80000100800 */
[----:B------:R0:W-:Y:S04]  /*fb00*/  STL.64 [R1+0x518], R132 ;  /* 0x0005188401007387 */ /* 0x0001e80000100a00 */
[----:B-1----:R-:W3:Y:S01]  /*fb10*/  LDL.LU.64 R138, [R1+0x2330] ;  /* 0x00233000018a7983 */ /* 0x002ee20000300a00 */
[----:B------:R-:W-:-:S05]  /*fb20*/  VIADD R12, R4, 0xffffff34 ;  /* 0xffffff34040c7836 */ /* 0x000fca0000000000 */
[----:B------:R-:W-:Y:S01]  /*fb30*/  ISETP.GE.U32.AND P3, PT, R12, 0x7ffffe35, PT ;  /* 0x7ffffe350c00780c */ /* 0x000fe20003f66070 */
[----:B------:R-:W-:Y:S01]  /*fb40*/  IMAD R10, R162, 0xcb, RZ ;  /* 0x000000cba20a7824 */ /* 0x000fe200078e02ff */
[----:B------:R-:W-:Y:S01]  /*fb50*/  PRMT R27, RZ, 0x7610, R27 ;  /* 0x00007610ff1b7816 */ /* 0x000fe2000000001b */
[----:B------:R-:W-:Y:S01]  /*fb60*/  VIADD R12, R4, 0xffffff32 ;  /* 0xffffff32040c7836 */ /* 0x000fe20000000000 */
[----:B------:R-:W-:Y:S01]  /*fb70*/  PRMT R26, RZ, 0x7610, R26 ;  /* 0x00007610ff1a7816 */ /* 0x000fe2000000001a */
[----:B------:R-:W-:-:S04]  /*fb80*/  IMAD.WIDE R126, R10, 0x2, R160 ;  /* 0x000000020a7e7825 */ /* 0x000fc800078e02a0 */
[----:B--2---:R-:W-:Y:S01]  /*fb90*/  IMAD.WIDE R76, R10, 0x2, R158 ;  /* 0x000000020a4c7825 */ /* 0x004fe200078e029e */
        /* <DEDUP_REMOVED lines=9> */
[----:B0-----:R-:W-:Y:S01]  /*fc30*/  IMAD.WIDE R132, R7, 0x2, R160 ;  /* 0x0000000207847825 */ /* 0x001fe200078e02a0 */
[----:B------:R-:W-:-:S02]  /*fc40*/  PRMT R79, RZ, 0x7610, R79 ;  /* 0x00007610ff4f7816 */ /* 0x000fc4000000004f */
[----:B------:R-:W-:Y:S01]  /*fc50*/  PRMT R78, RZ, 0x7610, R78 ;  /* 0x00007610ff4e7816 */ /* 0x000fe2000000004e */
[----:B-1----:R-:W-:-:S03]  /*fc60*/  IMAD.WIDE R126, R10, 0x2, R160 ;  /* 0x000000020a7e7825 */ /* 0x002fc600078e02a0 */
[----:B------:R-:W2:Y:S01]  /*fc70*/  @!P0 LDG.E.U16 R79, desc[UR6][R132.64] ;  /* 0x00000006844f8981 */ /* 0x000ea2000c1e1500 */
[----:B------:R-:W-:-:S04]  /*fc80*/  IMAD.WIDE R76, R10, 0x2, R158 ;  /* 0x000000020a4c7825 */ /* 0x000fc800078e029e */
[----:B------:R-:W-:Y:S01]  /*fc90*/  VIADD R12, R4, 0xffffff30 ;  /* 0xffffff30040c7836 */ /* 0x000fe20000000000 */
[----:B----4-:R-:W-:Y:S04]  /*fca0*/  STL [R1+0x12ac], R128 ;  /* 0x0012ac8001007387 */ /* 0x010fe80000100800 */
[----:B------:R0:W-:Y:S02]  /*fcb0*/  STL [R1+0x12b0], R129 ;  /* 0x0012b08101007387 */ /* 0x0001e40000100800 */
[----:B0-----:R-:W-:-:S04]  /*fcc0*/  IMAD.WIDE R128, R7, 0x2, R158 ;  /* 0x0000000207807825 */ /* 0x001fc800078e029e */
[----:B------:R-:W-:Y:S01]  /*fcd0*/  VIADD R7, R4, 0xffffff2c ;  /* 0xffffff2c04077836 */ /* 0x000fe20000000000 */
[----:B------:R-:W-:Y:S01]  /*fce0*/  STL.64 [R1+0x4d0], R132 ;  /* 0x0004d08401007387 */ /* 0x000fe20000100a00 */
[----:B------:R-:W-:-:S03]  /*fcf0*/  PRMT R130, RZ, 0x7610, R130 ;  /* 0x00007610ff827816 */ /* 0x000fc60000000082 */
[----:B------:R0:W-:Y:S01]  /*fd00*/  STL.64 [R1+0x4c8], R128 ;  /* 0x0004c88001007387 */ /* 0x0001e20000100a00 */
[----:B------:R-:W-:-:S03]  /*fd10*/  PRMT R131, RZ, 0x7610, R131 ;  /* 0x00007610ff837816 */ /* 0x000fc60000000083 */
[----:B------:R0:W4:Y:S01]  /*fd20*/  @!P0 LDG.E.U16 R78, desc[UR6][R128.64] ;  /* 0x00000006804e8981 */ /* 0x000122000c1e1500 */
[----:B------:R-:W-:-:S03]  /*fd30*/  ISETP.GE.U32.AND P0, PT, R12, 0x7ffffe31, PT ;  /* 0x7ffffe310c00780c */ /* 0x000fc60003f06070 */
[----:B------:R-:W-:Y:S04]  /*fd40*/  STL.64 [R1+0x4c0], R126 ;  /* 0x0004c07e01007387 */ /* 0x000fe80000100a00 */
[----:B------:R1:W-:Y:S01]  /*fd50*/  STL.64 [R1+0x4b8], R76 ;  /* 0x0004b84c01007387 */ /* 0x0003e20000100a00 */
[----:B------:R-:W-:Y:S01]  /*fd60*/  IMAD R10, R162, 0xcf, RZ ;  /* 0x000000cfa20a7824 */ /* 0x000fe200078e02ff */
[----:B------:R-:W-:Y:S02]  /*fd70*/  PRMT R124, RZ, 0x7610, R124 ;  /* 0x00007610ff7c7816 */ /* 0x000fe4000000007c */
[----:B------:R-:W-:Y:S01]  /*fd80*/  PRMT R125, RZ, 0x7610, R125 ;  /* 0x00007610ff7d7816 */ /* 0x000fe2000000007d */
[----:B0-----:R-:W-:-:S05]  /*fd90*/  IMAD.WIDE R128, R10, 0x2, R160 ;  /* 0x000000020a807825 */ /* 0x001fca00078e02a0 */
[----:B------:R-:W2:Y:S01]  /*fda0*/  @!P0 LDG.E.U16 R125, desc[UR6][R128.64] ;  /* 0x00000006807d8981 */ /* 0x000ea2000c1e1500 */
[----:B---3--:R-:W-:Y:S02]  /*fdb0*/  PRMT R139, RZ, 0x7610, R139 ;  /* 0x00007610ff8b7816 */ /* 0x008fe4000000008b */
[----:B------:R-:W-:-:S04]  /*fdc0*/  PRMT R138, RZ, 0x7610, R138 ;  /* 0x00007610ff8a7816 */ /* 0x000fc8000000008a */
[----:B------:R-:W3:Y:S04]  /*fdd0*/  @!P1 LDG.E.U16 R139, desc[UR6][R126.64] ;  /* 0x000000067e8b9981 */ /* 0x000ee8000c1e1500 */
[----:B------:R1:W2:Y:S01]  /*fde0*/  @!P1 LDG.E.U16 R138, desc[UR6][R76.64] ;  /* 0x000000064c8a9981 */ /* 0x0002a2000c1e1500 */
[----:B------:R-:W-:Y:S01]  /*fdf0*/  ISETP.GE.U32.AND P1, PT, R7, 0x7ffffe2d, PT ;  /* 0x7ffffe2d0700780c */ /* 0x000fe20003f26070 */
[----:B------:R-:W-:-:S04]  /*fe00*/  IMAD R7, R162, 0xce, RZ ;  /* 0x000000cea2077824 */ /* 0x000fc800078e02ff */
[----:B------:R-:W-:-:S04]  /*fe10*/  IMAD.WIDE R132, R7, 0x2, R158 ;  /* 0x0000000207847825 */ /* 0x000fc800078e029e */
[----:B-1----:R-:W-:Y:S01]  /*fe20*/  IMAD.WIDE R76, R7, 0x2, R160 ;  /* 0x00000002074c7825 */ /* 0x002fe200078e02a0 */
[----:B------:R-:W2:Y:S04]  /*fe30*/  @!P3 LDG.E.U16 R130, desc[UR6][R132.64] ;  /* 0x000000068482b981 */ /* 0x000ea8000c1e1500 */
[----:B------:R-:W3:Y:S01]  /*fe40*/  @!P3 LDG.E.U16 R131, desc[UR6][R76.64] ;  /* 0x000000064c83b981 */ /* 0x000ee2000c1e1500 */
[----:B------:R-:W-:-:S03]  /*fe50*/  IMAD.WIDE R126, R10, 0x2, R158 ;  /* 0x000000020a7e7825 */ /* 0x000fc600078e029e */
[----:B------:R0:W-:Y:S04]  /*fe60*/  STL.64 [R1+0x4b0], R76 ;  /* 0x0004b04c01007387 */ /* 0x0001e80000100a00 */
[----:B------:R-:W-:Y:S04]  /*fe70*/  STL.64 [R1+0x4a8], R132 ;  /* 0x0004a88401007387 */ /* 0x000fe80000100a00 */
[----:B------:R1:W4:Y:S04]  /*fe80*/  @!P0 LDG.E.U16 R124, desc[UR6][R126.64] ;  /* 0x000000067e7c8981 */ /* 0x000328000c1e1500 */
        /* <DEDUP_REMOVED lines=13> */
[----:B------:R-:W4:Y:S03]  /*ff60*/  @!P1 LDG.E.U16 R24, desc[UR6][R128.64] ;  /* 0x0000000680189981 */ /* 0x000f26000c1e1500 */
[----:B-1----:R-:W-:Y:S01]  /*ff70*/  IMAD.WIDE R126, R10, 0x2, R160 ;  /* 0x000000020a7e7825 */ /* 0x002fe200078e02a0 */
[----:B------:R-:W-:Y:S02]  /*ff80*/  PRMT R68, RZ, 0x7610, R68 ;  /* 0x00007610ff447816 */ /* 0x000fe40000000044 */
[----:B------:R-:W-:Y:S02]  /*ff90*/  PRMT R69, RZ, 0x7610, R69 ;  /* 0x00007610ff457816 */ /* 0x000fe40000000045 */
[----:B------:R-:W-:Y:S02]  /*ffa0*/  PRMT R136, RZ, 0x7610, R136 ;  /* 0x00007610ff887816 */ /* 0x000fe40000000088 */
[----:B------:R-:W-:-:S02]  /*ffb0*/  PRMT R70, RZ, 0x7610, R70 ;  /* 0x00007610ff467816 */ /* 0x000fc40000000046 */
[----:B------:R-:W-:Y:S01]  /*ffc0*/  PRMT R13, RZ, 0x7610, R13 ;  /* 0x00007610ff0d7816 */ /* 0x000fe2000000000d */
[----:B--2---:R-:W-:Y:S04]  /*ffd0*/  STL [R1+0x1248], R130 ;  /* 0x0012488201007387 */ /* 0x004fe80000100800 */
[----:B---3--:R0:W-:Y:S02]  /*ffe0*/  STL [R1+0x124c], R131 ;  /* 0x00124c8301007387 */ /* 0x0081e40000100800 */
[----:B0-----:R-:W-:-:S05]  /*fff0*/  IMAD.WIDE R130, R7, 0x2, R160 ;  /* 0x0000000207827825 */ /* 0x001fca00078e02a0 */
[----:B------:R-:W-:Y:S01]  /*10000*/  STL.64 [R1+0x460], R130 ;  /* 0x0004608201007387 */ /* 0x000fe20000100a00 */
[----:B----4-:R-:W-:-:S03]  /*10010*/  PRMT R76, RZ, 0x7610, R76 ;  /* 0x00007610ff4c7816 */ /* 0x010fc6000000004c */
[----:B------:R-:W2:Y:S01]  /*10020*/  @!P1 LDG.E.U16 R25, desc[UR6][R130.64] ;  /* 0x0000000682199981 */ /* 0x000ea2000c1e1500 */
[----:B------:R-:W-:-:S03]  /*10030*/  ISETP.GE.U32.AND P1, PT, R12, 0x7ffffe2a, PT ;  /* 0x7ffffe2a0c00780c */ /* 0x000fc60003f26070 */
[----:B------:R-:W-:Y:S01]  /*10040*/  STL [R1+0x12a4], R124 ;  /* 0x0012a47c01007387 */ /* 0x000fe20000100800 */
[----:B------:R-:W-:-:S03]  /*10050*/  PRMT R77, RZ, 0x7610, R77 ;  /* 0x00007610ff4d7816 */ /* 0x000fc6000000004d */
[----:B------:R0:W-:Y:S04]  /*10060*/  STL [R1+0x12a8], R125 ;  /* 0x0012a87d01007387 */ /* 0x0001e80000100800 */
[----:B------:R-:W-:Y:S04]  /*10070*/  STL.64 [R1+0x458], R128 ;  /* 0x0004588001007387 */ /* 0x000fe80000100a00 */
[----:B------:R1:W3:Y:S01]  /*10080*/  @!P3 LDG.E.U16 R77, desc[UR6][R126.64] ;  /* 0x000000067e4db981 */ /* 0x0002e2000c1e1500 */
[----:B0-----:R-:W-:-:S03]  /*10090*/  IMAD.WIDE R124, R10, 0x2, R158 ;  /* 0x000000020a7c7825 */ /* 0x001fc600078e029e */
[----:B------:R1:W-:Y:S01]  /*100a0*/  STL.64 [R1+0x450], R126 ;  /* 0x0004507e01007387 */ /* 0x0003e20000100a00 */
[----:B------:R-:W-:-:S03]  /*100b0*/  IMAD R10, R162, 0xd6, RZ ;  /* 0x000000d6a20a7824 */ /* 0x000fc600078e02ff */
[----:B------:R0:W-:Y:S04]  /*100c0*/  STL.64 [R1+0x448], R124 ;  /* 0x0004487c01007387 */ /* 0x0001e80000100a00 */
[----:B------:R0:W4:Y:S01]  /*100d0*/  @!P3 LDG.E.U16 R76, desc[UR6][R124.64] ;  /* 0x000000067c4cb981 */ /* 0x000122000c1e1500 */
[----:B-1----:R-:W-:-:S05]  /*100e0*/  IMAD.WIDE R126, R10, 0x2, R160 ;  /* 0x000000020a7e7825 */ /* 0x002fca00078e02a0 */
[----:B------:R-:W2:Y:S01]  /*100f0*/  @!P1 LDG.E.U16 R69, desc[UR6][R126.64] ;  /* 0x000000067e459981 */ /* 0x000ea2000c1e1500 */
[----:B0-----:R-:W-:-:S05]  /*10100*/  IMAD.WIDE R124, R10, 0x2, R158 ;  /* 0x000000020a7c7825 */ /* 0x001fca00078e029e */
[----:B------:R-:W2:Y:S01]  /*10110*/  @!P1 LDG.E.U16 R68, desc[UR6][R124.64] ;  /* 0x000000067c449981 */ /* 0x000ea2000c1e1500 */
[----:B------:R-:W-:-:S05]  /*10120*/  VIADD R7, R4, 0xffffff28 ;  /* 0xffffff2804077836 */ /* 0x000fca0000000000 */
[----:B------:R-:W-:Y:S01]  /*10130*/  ISETP.GE.U32.AND P3, PT, R7, 0x7ffffe29, PT ;  /* 0x7ffffe290700780c */ /* 0x000fe20003f66070 */
[----:B------:R-:W-:-:S04]  /*10140*/  IMAD R7, R162, 0xd5, RZ ;  /* 0x000000d5a2077824 */ /* 0x000fc800078e02ff */
[----:B------:R-:W-:-:S04]  /*10150*/  IMAD.WIDE R130, R7, 0x2, R160 ;  /* 0x0000000207827825 */ /* 0x000fc800078e02a0 */
[----:B------:R-:W-:-:S04]  /*10160*/  IMAD.WIDE R128, R7, 0x2, R158 ;  /* 0x0000000207807825 */ /* 0x000fc800078e029e */
[----:B------:R-:W-:Y:S01]  /*10170*/  VIADD R7, R4, 0xffffff23 ;  /* 0xffffff2304077836 */ /* 0x000fe20000000000 */
[----:B------:R-:W-:Y:S04]  /*10180*/  STL.64 [R1+0x440], R130 ;  /* 0x0004408201007387 */ /* 0x000fe80000100a00 */
[----:B------:R-:W-:Y:S01]  /*10190*/  ISETP.GE.U32.AND P1, PT, R7, 0x7ffffe24, PT ;  /* 0x7ffffe240700780c */ /* 0x000fe20003f26070 */
[----:B------:R-:W-:Y:S01]  /*101a0*/  IMAD R7, R162, 0xd7, RZ ;  /* 0x000000d7a2077824 */ /* 0x000fe200078e02ff */
[----:B------:R0:W-:Y:S04]  /*101b0*/  STL.64 [R1+0x438], R128 ;  /* 0x0004388001007387 */ /* 0x0001e80000100a00 */
[----:B------:R0:W3:Y:S04]  /*101c0*/  @!P0 LDG.E.U16 R136, desc[UR6][R128.64] ;  /* 0x0000000680888981 */ /* 0x0000e8000c1e1500 */
[----:B------:R1:W-:Y:S01]  /*101d0*/  STL.64 [R1+0x430], R126 ;  /* 0x0004307e01007387 */ /* 0x0003e20000100a00 */
[----:B0-----:R-:W-:-:S05]  /*101e0*/  IMAD.WIDE R128, R7, 0x2, R160 ;  /* 0x0000000207807825 */ /* 0x001fca00078e02a0 */
[----:B------:R0:W3:Y:S01]  /*101f0*/  @!P3 LDG.E.U16 R70, desc[UR6][R128.64] ;  /* 0x000000068046b981 */ /* 0x0000e2000c1e1500 */
[----:B-1----:R-:W-:-:S05]  /*10200*/  IMAD.WIDE R126, R7, 0x2, R158 ;  /* 0x00000002077e7825 */ /* 0x002fca00078e029e */
[----:B------:R1:W3:Y:S01]  /*10210*/  @!P3 LDG.E.U16 R13, desc[UR6][R126.64] ;  /* 0x000000067e0db981 */ /* 0x0002e2000c1e1500 */
[----:B------:R-:W-:Y:S01]  /*10220*/  PRMT R137, RZ, 0x7610, R137 ;  /* 0x00007610ff897816 */ /* 0x000fe20000000089 */
[----:B------:R-:W-:-:S05]  /*10230*/  VIADD R12, R4, 0xffffff24 ;  /* 0xffffff24040c7836 */ /* 0x000fca0000000000 */
[----:B------:R-:W3:Y:S01]  /*10240*/  @!P0 LDG.E.U16 R137, desc[UR6][R130.64] ;  /* 0x0000000682898981 */ /* 0x000ee2000c1e1500 */
[----:B------:R-:W-:Y:S01]  /*10250*/  ISETP.GE.U32.AND P0, PT, R12, 0x7ffffe25, PT ;  /* 0x7ffffe250c00780c */ /* 0x000fe20003f06070 */
[----:B------:R-:W-:Y:S02]  /*10260*/  IMAD R10, R162, 0xdb, RZ ;  /* 0x000000dba20a7824 */ /* 0x000fe400078e02ff */
[----:B------:R0:W-:Y:S01]  /*10270*/  STL.64 [R1+0x428], R124 ;  /* 0x0004287c01007387 */ /* 0x0001e20000100a00 */
[----:B------:R-:W-:-:S03]  /*10280*/  PRMT R23, RZ, 0x7610, R23 ;  /* 0x00007610ff177816 */ /* 0x000fc60000000017 */
[----:B------:R-:W-:Y:S01]  /*10290*/  STL.64 [R1+0x420], R128 ;  /* 0x0004208001007387 */ /* 0x000fe20000100a00 */
[----:B------:R-:W-:Y:S01]  /*102a0*/  PRMT R22, RZ, 0x7610, R22 ;  /* 0x00007610ff167816 */ /* 0x000fe20000000016 */
[----:B------:R-:W-:Y:S02]  /*102b0*/  VIADD R7, R4, 0xffffff14 ;  /* 0xffffff1404077836 */ /* 0x000fe40000000000 */
[----:B0-----:R-:W-:-:S04]  /*102c0*/  IMAD.WIDE R124, R10, 0x2, R160 ;  /* 0x000000020a7c7825 */ /* 0x001fc800078e02a0 */
[----:B------:R-:W-:Y:S01]  /*102d0*/  VIADD R12, R4, 0xffffff1c ;  /* 0xffffff1c040c7836 */ /* 0x000fe20000000000 */
[----:B------:R0:W4:Y:S01]  /*102e0*/  @!P0 LDG.E.U16 R23, desc[UR6][R124.64] ;  /* 0x000000067c178981 */ /* 0x000122000c1e1500 */
[----:B------:R-:W-:-:S03]  /*102f0*/  PRMT R19, RZ, 0x7610, R19 ;  /* 0x00007610ff137816 */ /* 0x000fc60000000013 */
[----:B------:R-:W-:Y:S02]  /*10300*/  ISETP.GE.U32.AND P3, PT, R12, 0x7ffffe1d, PT ;  /* 0x7ffffe1d0c00780c */ /* 0x000fe40003f66070 */
[----:B------:R-:W-:Y:S02]  /*10310*/  PRMT R18, RZ, 0x7610, R18 ;  /* 0x00007610ff127816 */ /* 0x000fe40000000012 */
[----:B------:R-:W-:Y:S02]  /*10320*/  PRMT R21, RZ, 0x7610, R21 ;  /* 0x00007610ff157816 */ /* 0x000fe40000000015 */
[----:B------:R-:W-:Y:S01]  /*10330*/  PRMT R20, RZ, 0x7610, R20 ;  /* 0x00007610ff147816 */ /* 0x000fe20000000014 */
[----:B------:R-:W-:Y:S01]  /*10340*/  VIADD R12, R4, 0xffffff0c ;  /* 0xffffff0c040c7836 */ /* 0x000fe20000000000 */
        /* <DEDUP_REMOVED lines=8> */
[----:B------:R-:W-:Y:S02]  /*103d0*/  PRMT R3, RZ, 0x7610, R3 ;  /* 0x00007610ff037816 */ /* 0x000fe40000000003 */
[----:B------:R-:W-:Y:S01]  /*103e0*/  PRMT R8, RZ, 0x7610, R8 ;  /* 0x00007610ff087816 */ /* 0x000fe20000000008 */
[----:B--2---:R-:W-:Y:S04]  /*103f0*/  STL [R1+0x1240], R68 ;  /* 0x0012404401007387 */ /* 0x004fe80000100800 */
[----:B------:R2:W-:Y:S02]  /*10400*/  STL [R1+0x1244], R69 ;  /* 0x0012444501007387 */ /* 0x0005e40000100800 */
[----:B--2---:R-:W-:-:S05]  /*10410*/  IMAD.WIDE R68, R10, 0x2, R158 ;  /* 0x000000020a447825 */ /* 0x004fca00078e029e */
[----:B------:R2:W4:Y:S01]  /*10420*/  @!P0 LDG.E.U16 R22, desc[UR6][R68.64] ;  /* 0x0000000644168981 */ /* 0x000522000c1e1500 */
[----:B------:R-:W-:Y:S01]  /*10430*/  ISETP.GE.U32.AND P0, PT, R7, 0x7ffffe15, PT ;  /* 0x7ffffe150700780c */ /* 0x000fe20003f06070 */
[C---:B------:R-:W-:Y:S02]  /*10440*/  IMAD R7, R162.reuse, 0xe3, RZ ;  /* 0x000000e3a2077824 */ /* 0x040fe400078e02ff */
[----:B------:R-:W-:Y:S01]  /*10450*/  IMAD R10, R162, 0xeb, RZ ;  /* 0x000000eba20a7824 */ /* 0x000fe200078e02ff */
[----:B------:R1:W-:Y:S01]  /*10460*/  STL.64 [R1+0x418], R126 ;  /* 0x0004187e01007387 */ /* 0x0003e20000100a00 */
[----:B------:R-:W-:-:S03]  /*10470*/  IMAD.WIDE R128, R7, 0x2, R160 ;  /* 0x0000000207807825 */ /* 0x000fc600078e02a0 */
[----:B------:R0:W-:Y:S04]  /*10480*/  STL.64 [R1+0x3e0], R124 ;  /* 0x0003e07c01007387 */ /* 0x0001e80000100a00 */
[----:B------:R2:W-:Y:S01]  /*10490*/  STL.64 [R1+0x3d8], R68 ;  /* 0x0003d84401007387 */ /* 0x0005e20000100a00 */
[----:B-1----:R-:W-:-:S03]  /*104a0*/  IMAD.WIDE R126, R7, 0x2, R158 ;  /* 0x00000002077e7825 */ /* 0x002fc600078e029e */
[----:B------:R1:W4:Y:S01]  /*104b0*/  @!P3 LDG.E.U16 R21, desc[UR6][R128.64] ;  /* 0x000000068015b981 */ /* 0x000322000c1e1500 */
[----:B0-----:R-:W-:-:S03]  /*104c0*/  IMAD.WIDE R124, R10, 0x2, R160 ;  /* 0x000000020a7c7825 */ /* 0x001fc600078e02a0 */
[----:B------:R-:W4:Y:S01]  /*104d0*/  @!P3 LDG.E.U16 R20, desc[UR6][R126.64] ;  /* 0x000000067e14b981 */ /* 0x000f22000c1e1500 */
[----:B--2---:R-:W-:-:S03]  /*104e0*/  IMAD.WIDE R68, R10, 0x2, R158 ;  /* 0x000000020a447825 */ /* 0x004fc600078e029e */
[----:B------:R0:W2:Y:S01]  /*104f0*/  @!P0 LDG.E.U16 R19, desc[UR6][R124.64] ;  /* 0x000000067c138981 */ /* 0x0000a2000c1e1500 */
[----:B------:R-:W-:-:S03]  /*10500*/  VIADD R7, R4, 0xffffff04 ;  /* 0xffffff0404077836 */ /* 0x000fc60000000000 */
[----:B------:R0:W2:Y:S02]  /*10510*/  @!P0 LDG.E.U16 R18, desc[UR6][R68.64] ;  /* 0x0000000644128981 */ /* 0x0000a4000c1e1500 */
[----:B------:R-:W-:Y:S02]  /*10520*/  ISETP.GE.U32.AND P0, PT, R7, 0x7ffffe05, PT ;  /* 0x7ffffe050700780c */ /* 0x000fe40003f06070 */
[----:B------:R1:W-:Y:S01]  /*10530*/  STL.64 [R1+0x360], R128 ;  /* 0x0003608001007387 */ /* 0x0003e20000100a00 */
[----:B------:R-:W-:Y:S01]  /*10540*/  ISETP.GE.U32.AND P3, PT, R12, 0x7ffffe0d, PT ;  /* 0x7ffffe0d0c00780c */ /* 0x000fe20003f66070 */
[C---:B------:R-:W-:Y:S02]  /*10550*/  IMAD R10, R162.reuse, 0xfb, RZ ;  /* 0x000000fba20a7824 */ /* 0x040fe400078e02ff */
[----:B------:R-:W-:Y:S01]  /*10560*/  STL.64 [R1+0x358], R126 ;  /* 0x0003587e01007387 */ /* 0x000fe20000100a00 */
[C---:B------:R-:W-:Y:S02]  /*10570*/  IMAD R12, R162.reuse, 0xdc, RZ ;  /* 0x000000dca20c7824 */ /* 0x040fe400078e02ff */
[----:B------:R-:W-:Y:S01]  /*10580*/  IMAD R7, R162, 0xf3, RZ ;  /* 0x000000f3a2077824 */ /* 0x000fe200078e02ff */
[----:B------:R0:W-:Y:S01]  /*10590*/  STL.64 [R1+0x2e0], R124 ;  /* 0x0002e07c01007387 */ /* 0x0001e20000100a00 */
[----:B------:R-:W-:-:S03]  /*105a0*/  IMAD.WIDE R132, R10, 0x2, R160 ;  /* 0x000000020a847825 */ /* 0x000fc600078e02a0 */
[----:B------:R0:W-:Y:S01]  /*105b0*/  STL.64 [R1+0x2d8], R68 ;  /* 0x0002d84401007387 */ /* 0x0001e20000100a00 */
[----:B------:R-:W-:-:S03]  /*105c0*/  IMAD.WIDE R130, R10, 0x2, R158 ;  /* 0x000000020a827825 */ /* 0x000fc600078e029e */
[----:B---3--:R3:W-:Y:S01]  /*105d0*/  STL [R1+0x12a0], R70 ;  /* 0x0012a04601007387 */ /* 0x0087e20000100800 */
[----:B-1----:R-:W-:-:S03]  /*105e0*/  IMAD.WIDE R128, R12, 0x2, R160 ;  /* 0x000000020c807825 */ /* 0x002fc600078e02a0 */
[----:B------:R1:W-:Y:S01]  /*105f0*/  STL [R1+0x129c], R13 ;  /* 0x00129c0d01007387 */ /* 0x0003e20000100800 */
[----:B0-----:R-:W-:-:S03]  /*10600*/  IMAD.WIDE R124, R7, 0x2, R160 ;  /* 0x00000002077c7825 */ /* 0x001fc600078e02a0 */
[----:B------:R-:W2:Y:S01]  /*10610*/  @!P0 LDG.E.U16 R15, desc[UR6][R132.64] ;  /* 0x00000006840f8981 */ /* 0x000ea2000c1e1500 */
[----:B------:R-:W-:-:S03]  /*10620*/  IMAD.WIDE R68, R12, 0x2, R158 ;  /* 0x000000020c447825 */ /* 0x000fc600078e029e */
[----:B------:R-:W2:Y:S01]  /*10630*/  @!P0 LDG.E.U16 R14, desc[UR6][R130.64] ;  /* 0x00000006820e8981 */ /* 0x000ea2000c1e1500 */
[C---:B---3--:R-:W-:Y:S02]  /*10640*/  VIADD R70, R4.reuse, 0xffffff22 ;  /* 0xffffff2204467836 */ /* 0x048fe40000000000 */
[----:B-1----:R-:W-:Y:S01]  /*10650*/  VIADD R13, R4, 0xffffff21 ;  /* 0xffffff21040d7836 */ /* 0x002fe20000000000 */
[----:B------:R0:W3:Y:S01]  /*10660*/  @!P1 LDG.E.U16 R75, desc[UR6][R128.64] ;  /* 0x00000006804b9981 */ /* 0x0000e2000c1e1500 */
[----:B------:R-:W-:Y:S01]  /*10670*/  IMAD.WIDE R126, R7, 0x2, R158 ;  /* 0x00000002077e7825 */ /* 0x000fe200078e029e */
[----:B------:R-:W-:Y:S02]  /*10680*/  ISETP.GE.U32.AND P0, PT, R70, 0x7ffffe23, PT ;  /* 0x7ffffe234600780c */ /* 0x000fe40003f06070 */
[----:B------:R1:W2:Y:S01]  /*10690*/  @!P1 LDG.E.U16 R74, desc[UR6][R68.64] ;  /* 0x00000006444a9981 */ /* 0x0002a2000c1e1500 */
[----:B------:R-:W-:-:S03]  /*106a0*/  ISETP.GE.U32.AND P1, PT, R13, 0x7ffffe22, PT ;  /* 0x7ffffe220d00780c */ /* 0x000fc60003f26070 */
[----:B------:R0:W-:Y:S01]  /*106b0*/  STL.64 [R1+0x3d0], R128 ;  /* 0x0003d08001007387 */ /* 0x0001e20000100a00 */
[----:B------:R-:W-:-:S03]  /*106c0*/  IMAD R7, R162, 0xdd, RZ ;  /* 0x000000dda2077824 */ /* 0x000fc600078e02ff */
[----:B------:R-:W-:Y:S01]  /*106d0*/  STL.64 [R1+0x260], R124 ;  /* 0x0002607c01007387 */ /* 0x000fe20000100a00 */
[----:B------:R-:W-:-:S03]  /*106e0*/  IMAD R10, R162, 0xde, RZ ;  /* 0x000000dea20a7824 */ /* 0x000fc600078e02ff */
[----:B------:R-:W-:Y:S04]  /*106f0*/  STL.64 [R1+0x258], R126 ;  /* 0x0002587e01007387 */ /* 0x000fe80000100a00 */
[----:B------:R1:W-:Y:S04]  /*10700*/  STL.64 [R1+0x1e0], R132 ;  /* 0x0001e08401007387 */ /* 0x0003e80000100a00 */
[----:B------:R-:W2:Y:S01]  /*10710*/  @!P3 LDG.E.U16 R17, desc[UR6][R124.64] ;  /* 0x000000067c11b981 */ /* 0x000ea2000c1e1500 */
[----:B0-----:R-:W-:-:S03]  /*10720*/  IMAD.WIDE R128, R7, 0x2, R160 ;  /* 0x0000000207807825 */ /* 0x001fc600078e02a0 */
[----:B------:R-:W2:Y:S01]  /*10730*/  @!P3 LDG.E.U16 R16, desc[UR6][R126.64] ;  /* 0x000000067e10b981 */ /* 0x000ea2000c1e1500 */
[C---:B------:R-:W-:Y:S02]  /*10740*/  VIADD R12, R4.reuse, 0xffffff20 ;  /* 0xffffff20040c7836 */ /* 0x040fe40000000000 */
[----:B-1----:R-:W-:Y:S01]  /*10750*/  IMAD.WIDE R132, R7, 0x2, R158 ;  /* 0x0000000207847825 */ /* 0x002fe200078e029e */
[----:B------:R-:W2:Y:S04]  /*10760*/  @!P0 LDG.E.U16 R135, desc[UR6][R128.64] ;  /* 0x0000000680878981 */ /* 0x000ea8000c1e1500 */
[----:B------:R-:W2:Y:S04]  /*10770*/  LDL.LU.64 R124, [R1+0x2320] ;  /* 0x00232000017c7983 */ /* 0x000ea80000300a00 */
[----:B------:R-:W2:Y:S04]  /*10780*/  LDL.LU.64 R126, [R1+0x2318] ;  /* 0x00231800017e7983 */ /* 0x000ea80000300a00 */
[----:B------:R0:W-:Y:S04]  /*10790*/  STL.64 [R1+0x1d8], R130 ;  /* 0x0001d88201007387 */ /* 0x0001e80000100a00 */
[----:B------:R1:W-:Y:S01]  /*107a0*/  STL.64 [R1+0x3c8], R68 ;  /* 0x0003c84401007387 */ /* 0x0003e20000100a00 */
[----:B------:R-:W-:-:S03]  /*107b0*/  VIADD R7, R4, 0xffffff1b ;  /* 0xffffff1b04077836 */ /* 0x000fc60000000000 */
[----:B------:R1:W2:Y:S01]  /*107c0*/  @!P0 LDG.E.U16 R134, desc[UR6][R132.64] ;  /* 0x0000000684868981 */ /* 0x0002a2000c1e1500 */
[----:B------:R-:W-:Y:S01]  /*107d0*/  ISETP.GE.U32.AND P0, PT, R12, 0x7ffffe21, PT ;  /* 0x7ffffe210c00780c */ /* 0x000fe20003f06070 */
[----:B0-----:R-:W-:-:S04]  /*107e0*/  IMAD.WIDE R130, R10, 0x2, R160 ;  /* 0x000000020a827825 */ /* 0x001fc800078e02a0 */
[----:B-1----:R-:W-:Y:S01]  /*107f0*/  IMAD.WIDE R68, R10, 0x2, R158 ;  /* 0x000000020a447825 */ /* 0x002fe200078e029e */
[----:B------:R0:W2:Y:S04]  /*10800*/  @!P1 LDG.E.U16 R8, desc[UR6][R130.64] ;  /* 0x0000000682089981 */ /* 0x0000a8000c1e1500 */
[----:B------:R1:W2:Y:S01]  /*10810*/  @!P1 LDG.E.U16 R3, desc[UR6][R68.64] ;  /* 0x0000000644039981 */ /* 0x0002a2000c1e1500 */
[----:B------:R-:W-:Y:S01]  /*10820*/  ISETP.GE.U32.AND P1, PT, R7, 0x7ffffe1c, PT ;  /* 0x7ffffe1c0700780c */ /* 0x000fe20003f26070 */
[----:B------:R-:W-:Y:S01]  /*10830*/  IMAD R7, R162, 0xdf, RZ ;  /* 0x000000dfa2077824 */ /* 0x000fe200078e02ff */
[----:B------:R-:W-:Y:S01]  /*10840*/  PRMT R13, RZ, 0x7610, R13 ;  /* 0x00007610ff0d7816 */ /* 0x000fe2000000000d */
[----:B------:R0:W-:Y:S04]  /*10850*/  STL.64 [R1+0x3c0], R128 ;  /* 0x0003c08001007387 */ /* 0x0001e80000100a00 */
[----:B------:R1:W-:Y:S01]  /*10860*/  STL.64 [R1+0x3b8], R132 ;  /* 0x0003b88401007387 */ /* 0x0003e20000100a00 */
[----:B------:R-:W-:Y:S01]  /*10870*/  PRMT R121, RZ, 0x7610, R121 ;  /* 0x00007610ff797816 */ /* 0x000fe20000000079 */
[----:B------:R-:W-:-:S02]  /*10880*/  VIADD R12, R4, 0xffffff13 ;  /* 0xffffff13040c7836 */ /* 0x000fc40000000000 */
[----:B0-----:R-:W3:Y:S01]  /*10890*/  LDL.LU.64 R128, [R1+0x2310] ;  /* 0x0023100001807983 */ /* 0x001ee20000300a00 */
[----:B-1----:R-:W-:-:S05]  /*108a0*/  IMAD.WIDE R132, R7, 0x2, R158 ;  /* 0x0000000207847825 */ /* 0x002fca00078e029e */
[----:B------:R0:W3:Y:S04]  /*108b0*/  @!P0 LDG.E.U16 R13, desc[UR6][R132.64] ;  /* 0x00000006840d8981 */ /* 0x0000e8000c1e1500 */
[----:B------:R1:W-:Y:S01]  /*108c0*/  STL.64 [R1+0x3b0], R130 ;  /* 0x0003b08201007387 */ /* 0x0003e20000100a00 */
[----:B------:R-:W-:-:S03]  /*108d0*/  IMAD R10, R162, 0xe4, RZ ;  /* 0x000000e4a20a7824 */ /* 0x000fc600078e02ff */
[----:B------:R0:W-:Y:S01]  /*108e0*/  STL.64 [R1+0x3a8], R68 ;  /* 0x0003a84401007387 */ /* 0x0001e20000100a00 */
[----:B------:R-:W-:Y:S01]  /*108f0*/  PRMT R72, RZ, 0x7610, R72 ;  /* 0x00007610ff487816 */ /* 0x000fe20000000048 */
[----:B-1----:R-:W-:-:S04]  /*10900*/  IMAD.WIDE R130, R7, 0x2, R160 ;  /* 0x0000000207827825 */ /* 0x002fc800078e02a0 */
[----:B------:R-:W-:Y:S01]  /*10910*/  VIADD R7, R4, 0xffffff0b ;  /* 0xffffff0b04077836 */ /* 0x000fe20000000000 */
[----:B------:R-:W4:Y:S01]  /*10920*/  @!P0 LDG.E.U16 R121, desc[UR6][R130.64] ;  /* 0x0000000682798981 */ /* 0x000f22000c1e1500 */
[----:B------:R-:W-:Y:S01]  /*10930*/  ISETP.GE.U32.AND P0, PT, R12, 0x7ffffe14, PT ;  /* 0x7ffffe140c00780c */ /* 0x000fe20003f06070 */
[----:B0-----:R-:W-:Y:S02]  /*10940*/  IMAD.WIDE R68, R10, 0x2, R160 ;  /* 0x000000020a447825 */ /* 0x001fe400078e02a0 */
[----:B------:R-:W-:Y:S02]  /*10950*/  ISETP.GE.U32.AND P3, PT, R7, 0x7ffffe0c, PT ;  /* 0x7ffffe0c0700780c */ /* 0x000fe40003f66070 */
[----:B------:R-:W-:Y:S01]  /*10960*/  IMAD R7, R162, 0xec, RZ ;  /* 0x000000eca2077824 */ /* 0x000fe200078e02ff */
[----:B------:R-:W-:Y:S01]  /*10970*/  PRMT R71, RZ, 0x7610, R71 ;  /* 0x00007610ff477816 */ /* 0x000fe20000000047 */
[----:B--2---:R0:W-:Y:S04]  /*10980*/  STL [R1+0x1238], R3 ;  /* 0x0012380301007387 */ /* 0x0041e80000100800 */
[----:B------:R1:W-:Y:S04]  /*10990*/  STL.64 [R1+0x3a0], R130 ;  /* 0x0003a08201007387 */ /* 0x0003e80000100a00 */
[----:B------:R2:W-:Y:S01]  /*109a0*/  STL [R1+0x123c], R8 ;  /* 0x00123c0801007387 */ /* 0x0005e20000100800 */
[----:B0-----:R-:W-:-:S03]  /*109b0*/  IMAD.MOV.U32 R3, RZ, RZ, R9 ;  /* 0x000000ffff037224 */ /* 0x001fc600078e0009 */
[----:B------:R0:W-:Y:S04]  /*109c0*/  STL.64 [R1+0x398], R132 ;  /* 0x0003988401007387 */ /* 0x0001e80000100a00 */
[----:B-1----:R-:W4:Y:S01]  /*109d0*/  LDL.LU.64 R130, [R1+0x2308] ;  /* 0x0023080001827983 */ /* 0x002f220000300a00 */
[----:B--2---:R-:W-:-:S03]  /*109e0*/  IMAD.WIDE R8, R10, 0x2, R158 ;  /* 0x000000020a087825 */ /* 0x004fc600078e029e */
[----:B------:R-:W-:Y:S01]  /*109f0*/  STL.64 [R1+0x350], R68 ;  /* 0x0003504401007387 */ /* 0x000fe20000100a00 */
[----:B0-----:R-:W-:-:S03]  /*10a00*/  IMAD.WIDE R132, R7, 0x2, R160 ;  /* 0x0000000207847825 */ /* 0x001fc600078e02a0 */
[----:B------:R0:W-:Y:S04]  /*10a10*/  STL.64 [R1+0x348], R8 ;  /* 0x0003480801007387 */ /* 0x0001e80000100a00 */
[----:B------:R0:W2:Y:S04]  /*10a20*/  @!P1 LDG.E.U16 R72, desc[UR6][R8.64] ;  /* 0x0000000608489981 */ /* 0x0000a8000c1e1500 */
[----:B------:R1:W-:Y:S04]  /*10a30*/  STL.64 [R1+0x2d0], R132 ;  /* 0x0002d08401007387 */ /* 0x0003e80000100a00 */
[----:B------:R-:W2:Y:S01]  /*10a40*/  @!P0 LDG.E.U16 R71, desc[UR6][R132.64] ;  /* 0x0000000684478981 */ /* 0x000ea2000c1e1500 */
[----:B0-----:R-:W-:-:S03]  /*10a50*/  IMAD.WIDE R8, R7, 0x2, R158 ;  /* 0x0000000207087825 */ /* 0x001fc600078e029e */
[----:B---3--:R0:W-:Y:S04]  /*10a60*/  STL [R1+0x1294], R13 ;  /* 0x0012940d01007387 */ /* 0x0081e80000100800 */
[----:B------:R3:W-:Y:S04]  /*10a70*/  STL.64 [R1+0x2c8], R8 ;  /* 0x0002c80801007387 */ /* 0x0007e80000100a00 */
[----:B-1----:R-:W2:Y:S01]  /*10a80*/  LDL.LU.64 R132, [R1+0x2300] ;  /* 0x0023000001847983 */ /* 0x002ea20000300a00 */
[----:B------:R-:W-:Y:S01]  /*10a90*/  PRMT R73, RZ, 0x7610, R73 ;  /* 0x00007610ff497816 */ /* 0x000fe20000000049 */
[----:B------:R-:W-:-:S02]  /*10aa0*/  VIADD R7, R4, 0xffffff03 ;  /* 0xffffff0304077836 */ /* 0x000fc40000000000 */
[----:B------:R-:W-:Y:S01]  /*10ab0*/  IMAD R10, R162, 0xf4, RZ ;  /* 0x000000f4a20a7824 */ /* 0x000fe200078e02ff */
[----:B------:R-:W-:Y:S02]  /*10ac0*/  PRMT R129, RZ, 0x7610, R129 ;  /* 0x00007610ff817816 */ /* 0x000fe40000000081 */
[----:B------:R1:W2:Y:S01]  /*10ad0*/  @!P1 LDG.E.U16 R73, desc[UR6][R68.64] ;  /* 0x0000000644499981 */ /* 0x0002a2000c1e1500 */
[----:B------:R-:W-:Y:S01]  /*10ae0*/  PRMT R128, RZ, 0x7610, R128 ;  /* 0x00007610ff807816 */ /* 0x000fe20000000080 */
[----:B0-----:R-:W-:Y:S01]  /*10af0*/  IMAD.WIDE R12, R10, 0x2, R158 ;  /* 0x000000020a0c7825 */ /* 0x001fe200078e029e */
[----:B------:R-:W-:Y:S02]  /*10b00*/  ISETP.GE.U32.AND P1, PT, R7, 0x7ffffe04, PT ;  /* 0x7ffffe040700780c */ /* 0x000fe40003f26070 */
[----:B------:R-:W-:Y:S01]  /*10b10*/  PRMT R70, RZ, 0x7610, R70 ;  /* 0x00007610ff467816 */ /* 0x000fe20000000046 */
[----:B------:R-:W-:Y:S01]  /*10b20*/  VIADD R7, R4, 0xffffff1a ;  /* 0xffffff1a04077836 */ /* 0x000fe20000000000 */
[----:B------:R-:W2:Y:S01]  /*10b30*/  @!P3 LDG.E.U16 R128, desc[UR6][R12.64] ;  /* 0x000000060c80b981 */ /* 0x000ea2000c1e1500 */
[----:B-1----:R-:W-:-:S03]  /*10b40*/  IMAD.WIDE R68, R10, 0x2, R160 ;  /* 0x000000020a447825 */ /* 0x002fc600078e02a0 */
[----:B------:R-:W2:Y:S04]  /*10b50*/  @!P0 LDG.E.U16 R70, desc[UR6][R8.64] ;  /* 0x0000000608468981 */ /* 0x000ea8000c1e1500 */
[----:B------:R0:W2:Y:S01]  /*10b60*/  @!P3 LDG.E.U16 R129, desc[UR6][R68.64] ;  /* 0x000000064481b981 */ /* 0x0000a2000c1e1500 */
[----:B------:R-:W-:Y:S01]  /*10b70*/  ISETP.GE.U32.AND P3, PT, R7, 0x7ffffe1b, PT ;  /* 0x7ffffe1b0700780c */ /* 0x000fe20003f66070 */
[----:B------:R-:W-:Y:S01]  /*10b80*/  IMAD R7, R162, 0xfc, RZ ;  /* 0x000000fca2077824 */ /* 0x000fe200078e02ff */
[----:B------:R-:W-:Y:S01]  /*10b90*/  PRMT R125, RZ, 0x7610, R125 ;  /* 0x00007610ff7d7816 */ /* 0x000fe2000000007d */
[----:B---3--:R-:W3:Y:S01]  /*10ba0*/  LDL.LU.64 R8, [R1+0x22f8] ;  /* 0x0022f80001087983 */ /* 0x008ee20000300a00 */
[----:B------:R-:W-:-:S03]  /*10bb0*/  PRMT R124, RZ, 0x7610, R124 ;  /* 0x00007610ff7c7816 */ /* 0x000fc6000000007c */
[----:B------:R0:W-:Y:S04]  /*10bc0*/  STL.64 [R1+0x250], R68 ;  /* 0x0002504401007387 */ /* 0x0001e80000100a00 */
[----:B------:R1:W-:Y:S01]  /*10bd0*/  STL.64 [R1+0x248], R12 ;  /* 0x0002480c01007387 */ /* 0x0003e20000100a00 */
[----:B------:R-:W-:-:S03]  /*10be0*/  VIADD R10, R4, 0xffffff19 ;  /* 0xffffff19040a7836 */ /* 0x000fc60000000000 */
[----:B----4-:R-:W-:Y:S01]  /*10bf0*/  STL [R1+0x1298], R121 ;  /* 0x0012987901007387 */ /* 0x010fe20000100800 */
[----:B0-----:R-:W-:-:S04]  /*10c00*/  IMAD.WIDE R68, R7, 0x2, R160 ;  /* 0x0000000207447825 */ /* 0x001fc800078e02a0 */
[----:B-1----:R-:W-:Y:S01]  /*10c10*/  IMAD.WIDE R12, R7, 0x2, R158 ;  /* 0x00000002070c7825 */ /* 0x002fe200078e029e */
[----:B------:R0:W-:Y:S03]  /*10c20*/  STL.64 [R1+0x1d0], R68 ;  /* 0x0001d04401007387 */ /* 0x0001e60000100a00 */
[----:B------:R-:W-:Y:S01]  /*10c30*/  IMAD R7, R162, 0xe5, RZ ;  /* 0x000000e5a2077824 */ /* 0x000fe200078e02ff */
[----:B------:R0:W4:Y:S04]  /*10c40*/  @!P1 LDG.E.U16 R125, desc[UR6][R68.64] ;  /* 0x00000006447d9981 */ /* 0x000128000c1e1500 */
[----:B------:R1:W-:Y:S04]  /*10c50*/  STL.64 [R1+0x1c8], R12 ;  /* 0x0001c80c01007387 */ /* 0x0003e80000100a00 */
[----:B------:R1:W3:Y:S01]  /*10c60*/  @!P1 LDG.E.U16 R124, desc[UR6][R12.64] ;  /* 0x000000060c7c9981 */ /* 0x0002e2000c1e1500 */
[----:B0-----:R-:W-:Y:S01]  /*10c70*/  IMAD.WIDE R68, R7, 0x2, R160 ;  /* 0x0000000207447825 */ /* 0x001fe200078e02a0 */
[----:B------:R-:W-:-:S03]  /*10c80*/  ISETP.GE.U32.AND P0, PT, R10, 0x7ffffe1a, PT ;  /* 0x7ffffe1a0a00780c */ /* 0x000fc60003f06070 */
[----:B-1----:R-:W-:-:S04]  /*10c90*/  IMAD.WIDE R12, R7, 0x2, R158 ;  /* 0x00000002070c7825 */ /* 0x002fc800078e029e */
[----:B------:R-:W-:Y:S01]  /*10ca0*/  VIADD R7, R4, 0xffffff12 ;  /* 0xffffff1204077836 */ /* 0x000fe20000000000 */
[----:B------:R-:W-:Y:S04]  /*10cb0*/  STL.64 [R1+0x340], R68 ;  /* 0x0003404401007387 */ /* 0x000fe80000100a00 */
[----:B------:R-:W-:Y:S01]  /*10cc0*/  ISETP.GE.U32.AND P1, PT, R7, 0x7ffffe13, PT ;  /* 0x7ffffe130700780c */ /* 0x000fe20003f26070 */
[----:B------:R-:W-:Y:S01]  /*10cd0*/  IMAD R7, R162, 0xe6, RZ ;  /* 0x000000e6a2077824 */ /* 0x000fe200078e02ff */
[----:B------:R0:W-:Y:S01]  /*10ce0*/  STL.64 [R1+0x338], R12 ;  /* 0x0003380c01007387 */ /* 0x0001e20000100a00 */
[----:B------:R-:W-:Y:S02]  /*10cf0*/  PRMT R2, RZ, 0x7610, R2 ;  /* 0x00007610ff027816 */ /* 0x000fe40000000002 */
[----:B------:R-:W-:-:S02]  /*10d00*/  PRMT R67, RZ, 0x7610, R67 ;  /* 0x00007610ff437816 */ /* 0x000fc40000000043 */
[----:B--2---:R-:W-:-:S06]  /*10d10*/  PRMT R132, RZ, 0x7610, R132 ;  /* 0x00007610ff847816 */ /* 0x004fcc0000000084 */
[----:B------:R0:W2:Y:S02]  /*10d20*/  @!P3 LDG.E.U16 R132, desc[UR6][R12.64] ;  /* 0x000000060c84b981 */ /* 0x0000a4000c1e1500 */
[----:B0-----:R-:W-:-:S05]  /*10d30*/  IMAD.WIDE R12, R7, 0x2, R158 ;  /* 0x00000002070c7825 */ /* 0x001fca00078e029e */
[----:B------:R-:W2:Y:S01]  /*10d40*/  @!P0 LDG.E.U16 R2, desc[UR6][R12.64] ;  /* 0x000000060c028981 */ /* 0x000ea2000c1e1500 */
[----:B------:R-:W-:-:S06]  /*10d50*/  PRMT R133, RZ, 0x7610, R133 ;  /* 0x00007610ff857816 */ /* 0x000fcc0000000085 */
[----:B------:R0:W4:Y:S02]  /*10d60*/  @!P3 LDG.E.U16 R133, desc[UR6][R68.64] ;  /* 0x000000064485b981 */ /* 0x000124000c1e1500 */
[----:B0-----:R-:W-:-:S05]  /*10d70*/  IMAD.WIDE R68, R7, 0x2, R160 ;  /* 0x0000000207447825 */ /* 0x001fca00078e02a0 */
[----:B------:R0:W4:Y:S01]  /*10d80*/  @!P0 LDG.E.U16 R67, desc[UR6][R68.64] ;  /* 0x0000000644438981 */ /* 0x000122000c1e1500 */
[----:B------:R-:W-:-:S05]  /*10d90*/  VIADD R7, R4, 0xffffff0a ;  /* 0xffffff0a04077836 */ /* 0x000fca0000000000 */
[----:B------:R-:W-:Y:S01]  /*10da0*/  ISETP.GE.U32.AND P3, PT, R7, 0x7ffffe0b, PT ;  /* 0x7ffffe0b0700780c */ /* 0x000fe20003f66070 */
[----:B------:R-:W-:Y:S01]  /*10db0*/  IMAD R7, R162, 0xed, RZ ;  /* 0x000000eda2077824 */ /* 0x000fe200078e02ff */
[----:B------:R0:W-:Y:S04]  /*10dc0*/  STL.64 [R1+0x330], R68 ;  /* 0x0003304401007387 */ /* 0x0001e80000100a00 */
[----:B------:R1:W-:Y:S01]  /*10dd0*/  STL.64 [R1+0x328], R12 ;  /* 0x0003280c01007387 */ /* 0x0003e20000100a00 */
[----:B------:R-:W-:Y:S02]  /*10de0*/  PRMT R131, RZ, 0x7610, R131 ;  /* 0x00007610ff837816 */ /* 0x000fe40000000083 */
[----:B------:R-:W-:Y:S01]  /*10df0*/  PRMT R130, RZ, 0x7610, R130 ;  /* 0x00007610ff827816 */ /* 0x000fe20000000082 */
[----:B0-----:R-:W-:-:S04]  /*10e00*/  IMAD.WIDE R68, R7, 0x2, R160 ;  /* 0x0000000207447825 */ /* 0x001fc800078e02a0 */
[----:B-1----:R-:W-:Y:S01]  /*10e10*/  IMAD.WIDE R12, R7, 0x2, R158 ;  /* 0x00000002070c7825 */ /* 0x002fe200078e029e */
[----:B------:R0:W4:Y:S03]  /*10e20*/  @!P1 LDG.E.U16 R131, desc[UR6][R68.64] ;  /* 0x0000000644839981 */ /* 0x000126000c1e1500 */
[----:B------:R-:W-:Y:S01]  /*10e30*/  VIADD R7, R4, 0xffffff18 ;  /* 0xffffff1804077836 */ /* 0x000fe20000000000 */
[----:B------:R0:W-:Y:S04]  /*10e40*/  STL.64 [R1+0x2c0], R68 ;  /* 0x0002c04401007387 */ /* 0x0001e80000100a00 */
[----:B------:R-:W-:Y:S01]  /*10e50*/  ISETP.GE.U32.AND P0, PT, R7, 0x7ffffe19, PT ;  /* 0x7ffffe190700780c */ /* 0x000fe20003f06070 */
[----:B------:R-:W-:Y:S01]  /*10e60*/  IMAD R7, R162, 0xf5, RZ ;  /* 0x000000f5a2077824 */ /* 0x000fe200078e02ff */
[----:B------:R1:W-:Y:S01]  /*10e70*/  STL.64 [R1+0x2b8], R12 ;  /* 0x0002b80c01007387 */ /* 0x0003e20000100a00 */
[----:B------:R-:W-:-:S02]  /*10e80*/  PRMT R127, RZ, 0x7610, R127 ;  /* 0x00007610ff7f7816 */ /* 0x000fc4000000007f */
[----:B------:R-:W-:Y:S01]  /*10e90*/  PRMT R126, RZ, 0x7610, R126 ;  /* 0x00007610ff7e7816 */ /* 0x000fe2000000007e */
[----:B------:R1:W4:Y:S01]  /*10ea0*/  @!P1 LDG.E.U16 R130, desc[UR6][R12.64] ;  /* 0x000000060c829981 */ /* 0x000322000c1e1500 */
[----:B0-----:R-:W-:Y:S02]  /*10eb0*/  IMAD.MOV.U32 R69, RZ, RZ, R3 ;  /* 0x000000ffff457224 */ /* 0x001fe400078e0003 */
[----:B-1----:R-:W-:-:S05]  /*10ec0*/  IMAD.WIDE R12, R7, 0x2, R160 ;  /* 0x00000002070c7825 */ /* 0x002fca00078e02a0 */
[----:B------:R0:W4:Y:S01]  /*10ed0*/  @!P3 LDG.E.U16 R127, desc[UR6][R12.64] ;  /* 0x000000060c7fb981 */ /* 0x000122000c1e1500 */
[----:B------:R-:W-:Y:S02]  /*10ee0*/  PRMT R6, RZ, 0x7610, R6 ;  /* 0x00007610ff067816 */ /* 0x000fe40000000006 */
[----:B------:R-:W-:Y:S02]  /*10ef0*/  PRMT R163, RZ, 0x7610, R163 ;  /* 0x00007610ffa37816 */ /* 0x000fe400000000a3 */
[----:B---3--:R-:W-:Y:S02]  /*10f00*/  PRMT R8, RZ, 0x7610, R8 ;  /* 0x00007610ff087816 */ /* 0x008fe40000000008 */
[----:B------:R-:W-:Y:S01]  /*10f10*/  PRMT R9, RZ, 0x7610, R9 ;  /* 0x00007610ff097816 */ /* 0x000fe20000000009 */
[----:B--2---:R1:W-:Y:S02]  /*10f20*/  STL [R1+0x1230], R2 ;  /* 0x0012300201007387 */ /* 0x0043e40000100800 */
[----:B-1----:R-:W-:-:S04]  /*10f30*/  IMAD.WIDE R2, R7, 0x2, R158 ;  /* 0x0000000207027825 */ /* 0x002fc800078e029e */
[C---:B------:R-:W-:Y:S01]  /*10f40*/  VIADD R7, R4.reuse, 0xffffff02 ;  /* 0xffffff0204077836 */ /* 0x040fe20000000000 */
[----:B------:R1:W2:Y:S04]  /*10f50*/  @!P3 LDG.E.U16 R126, desc[UR6][R2.64] ;  /* 0x00000006027eb981 */ /* 0x0002a8000c1e1500 */
[----:B------:R-:W-:Y:S01]  /*10f60*/  ISETP.GE.U32.AND P3, PT, R7, 0x7ffffe03, PT ;  /* 0x7ffffe030700780c */ /* 0x000fe20003f66070 */
[----:B------:R-:W-:Y:S01]  /*10f70*/  VIADD R7, R4, 0xffffff11 ;  /* 0xffffff1104077836 */ /* 0x000fe20000000000 */
[----:B------:R0:W-:Y:S04]  /*10f80*/  STL.64 [R1+0x240], R12 ;  /* 0x0002400c01007387 */ /* 0x0001e80000100a00 */
[----:B------:R-:W-:Y:S01]  /*10f90*/  ISETP.GE.U32.AND P1, PT, R7, 0x7ffffe12, PT ;  /* 0x7ffffe120700780c */ /* 0x000fe20003f26070 */
[C---:B------:R-:W-:Y:S01]  /*10fa0*/  IMAD R7, R162.reuse, 0xfd, RZ ;  /* 0x000000fda2077824 */ /* 0x040fe200078e02ff */
[----:B------:R1:W-:Y:S03]  /*10fb0*/  STL.64 [R1+0x238], R2 ;  /* 0x0002380201007387 */ /* 0x0003e60000100a00 */
[C---:B0-----:R-:W-:Y:S01]  /*10fc0*/  IMAD.WIDE R12, R7.reuse, 0x2, R160 ;  /* 0x00000002070c7825 */ /* 0x041fe200078e02a0 */
[----:B----4-:R-:W-:Y:S03]  /*10fd0*/  STL [R1+0x1234], R67 ;  /* 0x0012344301007387 */ /* 0x010fe60000100800 */
[--C-:B-1----:R-:W-:Y:S01]  /*10fe0*/  IMAD.WIDE R2, R7, 0x2, R158.reuse ;  /* 0x0000000207027825 */ /* 0x102fe200078e029e */
[----:B------:R0:W-:Y:S03]  /*10ff0*/  STL.64 [R1+0x1c0], R12 ;  /* 0x0001c00c01007387 */ /* 0x0001e60000100a00 */
[----:B------:R-:W-:Y:S01]  /*11000*/  IMAD R7, R162, 0xe7, RZ ;  /* 0x000000e7a2077824 */ /* 0x000fe200078e02ff */
[----:B------:R0:W3:Y:S04]  /*11010*/  @!P3 LDG.E.U16 R6, desc[UR6][R12.64] ;  /* 0x000000060c06b981 */ /* 0x0000e8000c1e1500 */
[----:B------:R1:W-:Y:S04]  /*11020*/  STL.64 [R1+0x1b8], R2 ;  /* 0x0001b80201007387 */ /* 0x0003e80000100a00 */
[----:B------:R1:W4:Y:S01]  /*11030*/  @!P3 LDG.E.U16 R163, desc[UR6][R2.64] ;  /* 0x0000000602a3b981 */ /* 0x000322000c1e1500 */
[----:B0-----:R-:W-:-:S05]  /*11040*/  IMAD.WIDE R12, R7, 0x2, R158 ;  /* 0x00000002070c7825 */ /* 0x001fca00078e029e */
[----:B------:R0:W2:Y:S01]  /*11050*/  @!P0 LDG.E.U16 R8, desc[UR6][R12.64] ;  /* 0x000000060c088981 */ /* 0x0000a2000c1e1500 */
[----:B-1----:R-:W-:-:S05]  /*11060*/  IMAD.WIDE R2, R7, 0x2, R160 ;  /* 0x0000000207027825 */ /* 0x002fca00078e02a0 */
[----:B------:R-:W3:Y:S01]  /*11070*/  @!P0 LDG.E.U16 R9, desc[UR6][R2.64] ;  /* 0x0000000602098981 */ /* 0x000ee2000c1e1500 */
[----:B------:R-:W-:Y:S01]  /*11080*/  VIADD R7, R4, 0xffffff10 ;  /* 0xffffff1004077836 */ /* 0x000fe20000000000 */
[----:B------:R-:W-:Y:S02]  /*11090*/  PRMT R10, RZ, 0x7610, R10 ;  /* 0x00007610ff0a7816 */ /* 0x000fe4000000000a */
[----:B------:R1:W-:Y:S02]  /*110a0*/  STL.64 [R1+0x320], R2 ;  /* 0x0003200201007387 */ /* 0x0003e40000100a00 */
[----:B------:R-:W-:Y:S01]  /*110b0*/  ISETP.GE.U32.AND P0, PT, R7, 0x7ffffe11, PT ;  /* 0x7ffffe110700780c */ /* 0x000fe20003f06070 */
[----:B------:R-:W-:Y:S01]  /*110c0*/  IMAD R7, R162, 0xee, RZ ;  /* 0x000000eea2077824 */ /* 0x000fe200078e02ff */
[----:B------:R-:W-:Y:S01]  /*110d0*/  PRMT R66, RZ, 0x7610, R66 ;  /* 0x00007610ff427816 */ /* 0x000fe20000000042 */
[----:B-1----:R-:W4:Y:S04]  /*110e0*/  LDL.LU.64 R2, [R1+0x22f0] ;  /* 0x0022f00001027983 */ /* 0x002f280000300a00 */
[----:B------:R0:W-:Y:S02]  /*110f0*/  STL.64 [R1+0x318], R12 ;  /* 0x0003180c01007387 */ /* 0x0001e40000100a00 */
[----:B0-----:R-:W-:-:S05]  /*11100*/  IMAD.WIDE R12, R7, 0x2, R158 ;  /* 0x00000002070c7825 */ /* 0x001fca00078e029e */
[----:B------:R-:W4:Y:S04]  /*11110*/  @!P1 LDG.E.U16 R10, desc[UR6][R12.64] ;  /* 0x000000060c0a9981 */ /* 0x000f28000c1e1500 */
[----:B--2---:R-:W-:Y:S04]  /*11120*/  STL [R1+0x128c], R8 ;  /* 0x00128c0801007387 */ /* 0x004fe80000100800 */
[----:B---3--:R0:W-:Y:S02]  /*11130*/  STL [R1+0x1290], R9 ;  /* 0x0012900901007387 */ /* 0x0081e40000100800 */
[----:B0-----:R-:W-:-:S05]  /*11140*/  IMAD.WIDE R8, R7, 0x2, R160 ;  /* 0x0000000207087825 */ /* 0x001fca00078e02a0 */
[----:B------:R-:W2:Y:S01]  /*11150*/  @!P1 LDG.E.U16 R66, desc[UR6][R8.64] ;  /* 0x0000000608429981 */ /* 0x000ea2000c1e1500 */
[----:B------:R-:W-:-:S03]  /*11160*/  VIADD R7, R69, 0x1f ;  /* 0x0000001f45077836 */ /* 0x000fc60000000000 */
[----:B------:R0:W-:Y:S02]  /*11170*/  STL.64 [R1+0x2b0], R8 ;  /* 0x0002b00801007387 */ /* 0x0001e40000100a00 */
[----:B------:R-:W-:Y:S02]  /*11180*/  ISETP.GE.AND P3, PT, R7, RZ, PT ;  /* 0x000000ff0700720c */ /* 0x000fe40003f66270 */
[----:B----4-:R-:W-:Y:S01]  /*11190*/  PRMT R3, RZ, 0x7610, R3 ;  /* 0x00007610ff037816 */ /* 0x010fe20000000003 */
[----:B0-----:R-:W3:Y:S04]  /*111a0*/  LDL.LU.64 R8, [R1+0x22e8] ;  /* 0x0022e80001087983 */ /* 0x001ee80000300a00 */
[----:B------:R0:W-:Y:S04]  /*111b0*/  STL.64 [R1+0x2a8], R12 ;  /* 0x0002a80c01007387 */ /* 0x0001e80000100a00 */
[----:B------:R1:W-:Y:S01]  /*111c0*/  STL [R1+0x1228], R10 ;  /* 0x0012280a01007387 */ /* 0x0003e20000100800 */
[----:B------:R-:W-:Y:S01]  /*111d0*/  PRMT R2, RZ, 0x7610, R2 ;  /* 0x00007610ff027816 */ /* 0x000fe20000000002 */
[----:B0-----:R-:W-:-:S02]  /*111e0*/  VIADD R12, R69, 0x26 ;  /* 0x00000026450c7836 */ /* 0x001fc40000000000 */
[----:B------:R-:W-:Y:S01]  /*111f0*/  VIADD R13, R69, 0x27 ;  /* 0x00000027450d7836 */ /* 0x000fe20000000000 */
[----:B-1----:R-:W-:Y:S01]  /*11200*/  IABS R10, R7 ;  /* 0x00000007000a7213 */ /* 0x002fe20000000000 */
[----:B------:R-:W-:Y:S01]  /*11210*/  IMAD R7, R162, 0xef, RZ ;  /* 0x000000efa2077824 */ /* 0x000fe200078e02ff */
[----:B------:R-:W-:Y:S03]  /*11220*/  STL [R1+0x135c], R12 ;  /* 0x00135c0c01007387 */ /* 0x000fe60000100800 */
[C---:B------:R-:W-:Y:S01]  /*11230*/  IMAD.WIDE R68, R7.reuse, 0x2, R160 ;  /* 0x0000000207447825 */ /* 0x040fe200078e02a0 */
[----:B------:R-:W-:Y:S04]  /*11240*/  STL [R1+0x1360], R13 ;  /* 0x0013600d01007387 */ /* 0x000fe80000100800 */
[----:B------:R-:W4:Y:S04]  /*11250*/  @!P0 LDG.E.U16 R3, desc[UR6][R68.64] ;  /* 0x0000000644038981 */ /* 0x000f28000c1e1500 */
[----:B--2---:R0:W-:Y:S02]  /*11260*/  STL [R1+0x122c], R66 ;  /* 0x00122c4201007387 */ /* 0x0041e40000100800 */
[----:B0-----:R-:W-:-:S05]  /*11270*/  IMAD.WIDE R66, R7, 0x2, R158 ;  /* 0x0000000207427825 */ /* 0x001fca00078e029e */
[----:B------:R-:W2:Y:S01]  /*11280*/  @!P0 LDG.E.U16 R2, desc[UR6][R66.64] ;  /* 0x0000000642028981 */ /* 0x000ea2000c1e1500 */
[----:B------:R-:W-:Y:S01]  /*11290*/  IABS R12, R12 ;  /* 0x0000000c000c7213 */ /* 0x000fe20000000000 */
[----:B------:R-:W-:Y:S02]  /*112a0*/  VIADD R7, R4, 0xffffff09 ;  /* 0xffffff0904077836 */ /* 0x000fe40000000000 */
[----:B------:R-:W-:Y:S04]  /*112b0*/  STL.64 [R1+0x2a0], R68 ;  /* 0x0002a04401007387 */ /* 0x000fe80000100a00 */
[----:B------:R-:W-:Y:S01]  /*112c0*/  STL.64 [R1+0x298], R66 ;  /* 0x0002984201007387 */ /* 0x000fe20000100a00 */
[----:B------:R-:W-:Y:S02]  /*112d0*/  ISETP.GE.U32.AND P0, PT, R7, 0x7ffffe0a, PT ;  /* 0x7ffffe0a0700780c */ /* 0x000fe40003f06070 */
[----:B------:R-:W-:-:S02]  /*112e0*/  PRMT R123, RZ, 0x7610, R123 ;  /* 0x00007610ff7b7816 */ /* 0x000fc4000000007b */
[----:B------:R-:W-:Y:S01]  /*112f0*/  PRMT R122, RZ, 0x7610, R122 ;  /* 0x00007610ff7a7816 */ /* 0x000fe2000000007a */
[----:B----4-:R3:W-:Y:S02]  /*11300*/  STL [R1+0x1224], R3 ;  /* 0x0012240301007387 */ /* 0x0107e40000100800 */
[----:B---3--:R-:W-:-:S04]  /*11310*/  IMAD.HI.U32 R3, R8, R10, RZ ;  /* 0x0000000a08037227 */ /* 0x008fc800078e00ff */
[----:B------:R-:W-:Y:S01]  /*11320*/  IMAD.MOV R69, RZ, RZ, -R3 ;  /* 0x000000ffff457224 */ /* 0x000fe200078e0a03 */
[----:B--2---:R0:W-:Y:S02]  /*11330*/  STL [R1+0x1220], R2 ;  /* 0x0012200201007387 */ /* 0x0041e40000100800 */
[----:B0-----:R-:W-:-:S04]  /*11340*/  IMAD.HI.U32 R2, R8, R12, RZ ;  /* 0x0000000c08027227 */ /* 0x001fc800078e00ff */
[----:B------:R-:W-:Y:S02]  /*11350*/  IMAD.MOV R68, RZ, RZ, -R2 ;  /* 0x000000ffff447224 */ /* 0x000fe400078e0a02 */
[----:B------:R-:W-:-:S04]  /*11360*/  IMAD R2, R162, 0xf6, RZ ;  /* 0x000000f6a2027824 */ /* 0x000fc800078e02ff */
[C---:B------:R-:W-:Y:S01]  /*11370*/  IMAD.WIDE R66, R2.reuse, 0x2, R160 ;  /* 0x0000000202427825 */ /* 0x040fe200078e02a0 */
[----:B------:R-:W-:Y:S03]  /*11380*/  STL [R1+0x2124], R8 ;  /* 0x0021240801007387 */ /* 0x000fe60000100800 */
[----:B------:R-:W-:Y:S01]  /*11390*/  IMAD.WIDE R2, R2, 0x2, R158 ;  /* 0x0000000202027825 */ /* 0x000fe200078e029e */
[----:B------:R0:W-:Y:S04]  /*113a0*/  STL.64 [R1+0x230], R66 ;  /* 0x0002304201007387 */ /* 0x0001e80000100a00 */
[----:B------:R-:W2:Y:S04]  /*113b0*/  @!P0 LDG.E.U16 R123, desc[UR6][R66.64] ;  /* 0x00000006427b8981 */ /* 0x000ea8000c1e1500 */
[----:B------:R-:W3:Y:S04]  /*113c0*/  @!P0 LDG.E.U16 R122, desc[UR6][R2.64] ;  /* 0x00000006027a8981 */ /* 0x000ee8000c1e1500 */
[----:B0-----:R-:W4:Y:S04]  /*113d0*/  LDL.LU.64 R66, [R1+0x22e0] ;  /* 0x0022e00001427983 */ /* 0x001f280000300a00 */
[----:B------:R0:W-:Y:S04]  /*113e0*/  STL.64 [R1+0x228], R2 ;  /* 0x0002280201007387 */ /* 0x0001e80000100a00 */
[----:B0-----:R-:W2:Y:S01]  /*113f0*/  LDL.LU.64 R2, [R1+0x22d8] ;  /* 0x0022d80001027983 */ /* 0x001ea20000300a00 */
[----:B------:R-:W-:Y:S01]  /*11400*/  IABS R13, R13 ;  /* 0x0000000d000d7213 */ /* 0x000fe20000000000 */
[----:B------:R-:W-:-:S04]  /*11410*/  VIADD R121, R4, 0xffffff08 ;  /* 0xffffff0804797836 */ /* 0x000fc80000000000 */
[----:B------:R-:W-:Y:S01]  /*11420*/  IMAD.HI.U32 R7, R8, R13, RZ ;  /* 0x0000000d08077227 */ /* 0x000fe200078e00ff */
[----:B------:R-:W-:-:S03]  /*11430*/  ISETP.GE.U32.AND P0, PT, R121, 0x7ffffe09, PT ;  /* 0x7ffffe097900780c */ /* 0x000fc60003f06070 */
[----:B------:R-:W-:Y:S01]  /*11440*/  IMAD.MOV R7, RZ, RZ, -R7 ;  /* 0x000000ffff077224 */ /* 0x000fe200078e0a07 */
[----:B------:R-:W-:Y:S01]  /*11450*/  PRMT R120, RZ, 0x7610, R120 ;  /* 0x00007610ff787816 */ /* 0x000fe20000000078 */
[C---:B--2---:R-:W-:Y:S02]  /*11460*/  IMAD R10, R3.reuse, R69, R10 ;  /* 0x00000045030a7224 */ /* 0x044fe400078e020a */
[C---:B------:R-:W-:Y:S02]  /*11470*/  IMAD R13, R3.reuse, R7, R13 ;  /* 0x00000007030d7224 */ /* 0x040fe400078e020d */
[----:B------:R-:W-:Y:S01]  /*11480*/  IMAD R7, R162, 0xf7, RZ ;  /* 0x000000f7a2077824 */ /* 0x000fe200078e02ff */
[----:B------:R0:W-:Y:S01]  /*11490*/  STL [R1+0x2168], R10 ;  /* 0x0021680a01007387 */ /* 0x0001e20000100800 */
[----:B------:R-:W-:Y:S02]  /*114a0*/  IMAD R12, R3, R68, R12 ;  /* 0x00000044030c7224 */ /* 0x000fe400078e020c */
[----:B------:R-:W-:Y:S01]  /*114b0*/  IMAD.WIDE R68, R7, 0x2, R158 ;  /* 0x0000000207447825 */ /* 0x000fe200078e029e */
[----:B0-----:R-:W-:-:S02]  /*114c0*/  PRMT R10, RZ, 0x7610, R10 ;  /* 0x00007610ff0a7816 */ /* 0x001fc4000000000a */
[----:B------:R-:W-:Y:S04]  /*114d0*/  STL [R1+0x2134], R12 ;  /* 0x0021340c01007387 */ /* 0x000fe80000100800 */
[----:B------:R-:W-:Y:S04]  /*114e0*/  STL [R1+0x2128], R13 ;  /* 0x0021280d01007387 */ /* 0x000fe80000100800 */
[----:B------:R0:W2:Y:S04]  /*114f0*/  @!P0 LDG.E.U16 R10, desc[UR6][R68.64] ;  /* 0x00000006440a8981 */ /* 0x0000a8000c1e1500 */
[----:B---3--:R-:W-:Y:S04]  /*11500*/  STL [R1+0x1218], R122 ;  /* 0x0012187a01007387 */ /* 0x008fe80000100800 */
[----:B------:R1:W-:Y:S02]  /*11510*/  STL [R1+0x121c], R123 ;  /* 0x00121c7b01007387 */ /* 0x0003e40000100800 */
[----:B-1----:R-:W-:-:S05]  /*11520*/  IMAD.WIDE R122, R7, 0x2, R160 ;  /* 0x00000002077a7825 */ /* 0x002fca00078e02a0 */
[----:B------:R1:W-:Y:S04]  /*11530*/  STL.64 [R1+0x220], R122 ;  /* 0x0002207a01007387 */ /* 0x0003e80000100a00 */
[----:B------:R-:W3:Y:S04]  /*11540*/  @!P0 LDG.E.U16 R120, desc[UR6][R122.64] ;  /* 0x000000067a788981 */ /* 0x000ee8000c1e1500 */
[----:B-1----:R-:W4:Y:S01]  /*11550*/  LDL.LU R122, [R1+0x22d0] ;  /* 0x0022d000017a7983 */ /* 0x002f220000300800 */
[----:B------:R-:W-:-:S05]  /*11560*/  VIADD R7, R4, 0xffffff01 ;  /* 0xffffff0104077836 */ /* 0x000fca0000000000 */
[----:B------:R-:W-:Y:S01]  /*11570*/  ISETP.GE.U32.AND P0, PT, R7, 0x7ffffe02, PT ;  /* 0x7ffffe020700780c */ /* 0x000fe20003f06070 */
[----:B------:R-:W-:Y:S01]  /*11580*/  VIADD R7, R4, 0xffffff00 ;  /* 0xffffff0004077836 */ /* 0x000fe20000000000 */
[----:B------:R0:W-:Y:S04]  /*11590*/  STL.64 [R1+0x218], R68 ;  /* 0x0002184401007387 */ /* 0x0001e80000100a00 */
[----:B------:R-:W-:Y:S01]  /*115a0*/  ISETP.GE.U32.AND P1, PT, R7, 0x7ffffe01, PT ;  /* 0x7ffffe010700780c */ /* 0x000fe20003f26070 */
[----:B------:R-:W-:-:S04]  /*115b0*/  IMAD R7, R162, 0xfe, RZ ;  /* 0x000000fea2077824 */ /* 0x000fc800078e02ff */
[----:B0-----:R-:W-:Y:S01]  /*115c0*/  IMAD.WIDE R68, R7, 0x2, R158 ;  /* 0x0000000207447825 */ /* 0x001fe200078e029e */
[----:B--2---:R0:W-:Y:S02]  /*115d0*/  STL [R1+0x216c], R10 ;  /* 0x00216c0a01007387 */ /* 0x0041e40000100800 */
[----:B0-----:R-:W-:-:S06]  /*115e0*/  PRMT R10, RZ, 0x7610, R10 ;  /* 0x00007610ff0a7816 */ /* 0x001fcc000000000a */
[----:B------:R0:W2:Y:S04]  /*115f0*/  @!P0 LDG.E.U16 R10, desc[UR6][R68.64] ;  /* 0x00000006440a8981 */ /* 0x0000a8000c1e1500 */
[----:B---3--:R1:W-:Y:S01]  /*11600*/  STL [R1+0x1214], R120 ;  /* 0x0012147801007387 */ /* 0x0083e20000100800 */
[----:B----4-:R-:W-:Y:S01]  /*11610*/  PRMT R122, RZ, 0x7610, R122 ;  /* 0x00007610ff7a7816 */ /* 0x010fe2000000007a */
[----:B-1----:R-:W-:-:S05]  /*11620*/  IMAD.WIDE R120, R7, 0x2, R160 ;  /* 0x0000000207787825 */ /* 0x002fca00078e02a0 */
[----:B------:R-:W3:Y:S01]  /*11630*/  @!P0 LDG.E.U16 R122, desc[UR6][R120.64] ;  /* 0x00000006787a8981 */ /* 0x000ee2000c1e1500 */
[----:B------:R-:W-:-:S03]  /*11640*/  IMAD R7, R162, 0xff, RZ ;  /* 0x000000ffa2077824 */ /* 0x000fc600078e02ff */
[----:B------:R1:W-:Y:S01]  /*11650*/  STL.64 [R1+0x18], R120 ;  /* 0x0000187801007387 */ /* 0x0003e20000100a00 */
[----:B------:R-:W-:-:S03]  /*11660*/  PRMT R0, RZ, 0x7610, R0 ;  /* 0x00007610ff007816 */ /* 0x000fc60000000000 */
[----:B-1----:R-:W4:Y:S04]  /*11670*/  LDL.LU.64 R120, [R1+0x22c8] ;  /* 0x0022c80001787983 */ /* 0x002f280000300a00 */
[----:B------:R0:W-:Y:S01]  /*11680*/  STL.64 [R1+0x10], R68 ;  /* 0x0000104401007387 */ /* 0x0001e20000100a00 */
[----:B------:R-:W-:Y:S01]  /*11690*/  PRMT R9, RZ, 0x7610, R9 ;  /* 0x00007610ff097816 */ /* 0x000fe20000000009 */
[----:B0-----:R-:W-:-:S05]  /*116a0*/  IMAD.WIDE R68, R7, 0x2, R160 ;  /* 0x0000000207447825 */ /* 0x001fca00078e02a0 */
[----:B------:R-:W4:Y:S04]  /*116b0*/  @!P1 LDG.E.U16 R0, desc[UR6][R68.64] ;  /* 0x0000000644009981 */ /* 0x000f28000c1e1500 */
[----:B--2---:R0:W-:Y:S04]  /*116c0*/  STL [R1+0x21e8], R10 ;  /* 0x0021e80a01007387 */ /* 0x0041e80000100800 */
[----:B0-----:R-:W2:Y:S04]  /*116d0*/  LDL.LU R10, [R1+0x88] ;  /* 0x00008800010a7983 */ /* 0x001ea80000300800 */
[----:B------:R-:W-:Y:S04]  /*116e0*/  STL [R1+0x202c], R162 ;  /* 0x00202ca201007387 */ /* 0x000fe80000100800 */
[----:B------:R-:W-:Y:S04]  /*116f0*/  STL [R1+0x2120], R162 ;  /* 0x002120a201007387 */ /* 0x000fe80000100800 */
[----:B------:R-:W-:Y:S04]  /*11700*/  STL [R1+0x2034], R160 ;  /* 0x002034a001007387 */ /* 0x000fe80000100800 */
[----:B------:R-:W-:Y:S04]  /*11710*/  STL [R1+0x2030], R161 ;  /* 0x002030a101007387 */ /* 0x000fe80000100800 */
[----:B------:R-:W-:Y:S04]  /*11720*/  STL.64 [R1+0x20c8], R160 ;  /* 0x0020c8a001007387 */ /* 0x000fe80000100a00 */
[----:B------:R-:W-:Y:S04]  /*11730*/  STL.64 [R1+0x8], R68 ;  /* 0x0000084401007387 */ /* 0x000fe80000100a00 */
[----:B---3--:R0:W-:Y:S02]  /*11740*/  STL [R1+0x1204], R122 ;  /* 0x0012047a01007387 */ /* 0x0081e40000100800 */
[----:B0-----:R-:W-:-:S05]  /*11750*/  IMAD.WIDE R122, R7, 0x2, R158 ;  /* 0x00000002077a7825 */ /* 0x001fca00078e029e */
[----:B------:R-:W3:Y:S04]  /*11760*/  @!P1 LDG.E.U16 R9, desc[UR6][R122.64] ;  /* 0x000000067a099981 */ /* 0x000ee8000c1e1500 */
[----:B------:R-:W-:Y:S04]  /*11770*/  STL [R1+0x203c], R158 ;  /* 0x00203c9e01007387 */ /* 0x000fe80000100800 */
[----:B------:R-:W-:Y:S04]  /*11780*/  STL [R1+0x2038], R159 ;  /* 0x0020389f01007387 */ /* 0x000fe80000100800 */
[----:B------:R-:W-:Y:S04]  /*11790*/  STL.64 [R1+0x20d0], R158 ;  /* 0x0020d09e01007387 */ /* 0x000fe80000100a00 */
[----:B------:R0:W-:Y:S04]  /*117a0*/  STL.64 [R1], R122 ;  /* 0x0000007a01007387 */ /* 0x0001e80000100a00 */
[----:B------:R-:W3:Y:S01]  /*117b0*/  LDL.LU.64 R68, [R1+0x22c0] ;  /* 0x0022c00001447983 */ /* 0x000ee20000300a00 */
[----:B------:R-:W-:-:S05]  /*117c0*/  VIADD R162, R4, 0xff ;  /* 0x000000ff04a27836 */ /* 0x000fca0000000000 */
[----:B------:R-:W-:Y:S02]  /*117d0*/  ISETP.GT.AND P0, PT, R162, 0xff, PT ;  /* 0x000000ffa200780c */ /* 0x000fe40003f04270 */
[----:B------:R-:W1:Y:S01]  /*117e0*/  S2R R162, SR_TID.X ;  /* 0x0000000000a27919 */ /* 0x000e620000002100 */
[----:B----4-:R4:W-:Y:S04]  /*117f0*/  STL [R1+0x2170], R0 ;  /* 0x0021700001007387 */ /* 0x0109e80000100800 */
[----:B0-----:R-:W3:Y:S01]  /*11800*/  LDL.LU.64 R122, [R1+0x22b8] ;  /* 0x0022b800017a7983 */ /* 0x001ee20000300a00 */
[----:B----4-:R-:W-:Y:S02]  /*11810*/  LOP3.LUT R0, R2, 0x30, RZ, 0x3c, !PT ;  /* 0x0000003002007812 */ /* 0x010fe400078e3cff */
[----:B-1----:R-:W-:-:S04]  /*11820*/  LOP3.LUT R162, R162, 0x7f, RZ, 0xc0, !PT ;  /* 0x0000007fa2a27812 */ /* 0x002fc800078ec0ff */
[----:B------:R-:W-:Y:S01]  /*11830*/  ISETP.LT.AND P1, PT, R162, R4, P0 ;  /* 0x00000004a200720c */ /* 0x000fe20000721270 */
[----:B--2---:R-:W-:Y:S04]  /*11840*/  STS.U16 [R0+UR76+0x10d80], R10 ;  /* 0x010d800a00007988 */ /* 0x004fe8000800044c */
[----:B---3--:R0:W-:Y:S04]  /*11850*/  STL [R1+0x2174], R9 ;  /* 0x0021740901007387 */ /* 0x0081e80000100800 */
[----:B0-----:R-:W2:Y:S04]  /*11860*/  LDL.LU R9, [R1+0x11a0] ;  /* 0x0011a00001097983 */ /* 0x001ea80000300800 */
[----:B------:R-:W3:Y:S04]  /*11870*/  LDL.LU R158, [R1+0x1194] ;  /* 0x00119400019e7983 */ /* 0x000ee80000300800 */
[----:B------:R-:W4:Y:S04]  /*11880*/  LDL.LU R7, [R1+0x1190] ;  /* 0x0011900001077983 */ /* 0x000f280000300800 */
[----:B------:R-:W4:Y:S04]  /*11890*/  LDL.LU R161, [R1+0x118c] ;  /* 0x00118c0001a17983 */ /* 0x000f280000300800 */
[----:B------:R-:W4:Y:S04]  /*118a0*/  LDL.LU R162, [R1+0x1b4] ;  /* 0x0001b40001a27983 */ /* 0x000f280000300800 */
[----:B------:R-:W4:Y:S04]  /*118b0*/  LDL.LU R10, [R1+0x1b0] ;  /* 0x0001b000010a7983 */ /* 0x000f280000300800 */
        /* <DEDUP_REMOVED lines=55> */
[----:B------:R0:W-:Y:S02]  /*11c30*/  STS.U16 [R0+UR76+0x17d80], R14 ;  /* 0x017d800e00007988 */ /* 0x0001e4000800044c */
[C---:B0-----:R-:W-:Y:S01]  /*11c40*/  LOP3.LUT R0, R2.reuse, 0x40, RZ, 0x3c, !PT ;  /* 0x0000004002007812 */ /* 0x041fe200078e3cff */
[----:B------:R-:W0:Y:S01]  /*11c50*/  LDC.64 R14, c[0x0][0x388] ;  /* 0x0000e200ff0e7b82 */ /* 0x000e220000000a00 */
[----:B------:R-:W-:-:S03]  /*11c60*/  LOP3.LUT R4, R2, 0x50, RZ, 0x3c, !PT ;  /* 0x0000005002047812 */ /* 0x000fc600078e3cff */
[----:B------:R-:W-:Y:S04]  /*11c70*/  STL [R1+0x1fbc], R0 ;  /* 0x001fbc0001007387 */ /* 0x000fe80000100800 */
[----:B--2---:R-:W-:Y:S04]  /*11c80*/  STS.U16 [R0+UR76+0x200], R9 ;  /* 0x0002000900007988 */ /* 0x004fe8000800044c */
[----:B---3--:R-:W-:Y:S04]  /*11c90*/  STS.U16 [R0+UR76+0x10200], R158 ;  /* 0x0102009e00007988 */ /* 0x008fe8000800044c */
[----:B----4-:R-:W-:Y:S04]  /*11ca0*/  STS.U16 [R0+UR76+0x600], R7 ;  /* 0x0006000700007988 */ /* 0x010fe8000800044c */
        /* <DEDUP_REMOVED lines=18> */
[----:B------:R2:W-:Y:S01]  /*11dd0*/  STS.U16 [R0+UR76+0x12a00], R108 ;  /* 0x012a006c00007988 */ /* 0x0005e2000800044c */
[----:B-1----:R-:W1:Y:S03]  /*11de0*/  LDC R110, c[0x0][0x3b0] ;  /* 0x0000ec00ff6e7b82 */ /* 0x002e660000000800 */
[----:B------:R-:W-:Y:S04]  /*11df0*/  STS.U16 [R0+UR76+0x2e00], R107 ;  /* 0x002e006b00007988 */ /* 0x000fe8000800044c */
[----:B------:R3:W-:Y:S01]  /*11e00*/  STS.U16 [R0+UR76+0x12e00], R106 ;  /* 0x012e006a00007988 */ /* 0x0007e2000800044c */
[----:B--2---:R-:W2:Y:S03]  /*11e10*/  LDC R108, c[0x0][0x3b0] ;  /* 0x0000ec00ff6c7b82 */ /* 0x004ea60000000800 */
[----:B------:R-:W-:Y:S04]  /*11e20*/  STS.U16 [R0+UR76+0x3200], R105 ;  /* 0x0032006900007988 */ /* 0x000fe8000800044c */
[----:B------:R4:W-:Y:S01]  /*11e30*/  STS.U16 [R0+UR76+0x13200], R104 ;  /* 0x0132006800007988 */ /* 0x0009e2000800044c */
[----:B---3--:R-:W3:Y:S03]  /*11e40*/  LDC R106, c[0x0][0x3b0] ;  /* 0x0000ec00ff6a7b82 */ /* 0x008ee60000000800 */
[----:B------:R-:W-:Y:S04]  /*11e50*/  STS.U16 [R0+UR76+0x3600], R103 ;  /* 0x0036006700007988 */ /* 0x000fe8000800044c */
[----:B------:R0:W-:Y:S01]  /*11e60*/  STS.U16 [R0+UR76+0x13600], R102 ;  /* 0x0136006600007988 */ /* 0x0001e2000800044c */
[----:B----4-:R-:W4:Y:S03]  /*11e70*/  LDC R104, c[0x0][0x3b0] ;  /* 0x0000ec00ff687b82 */ /* 0x010f260000000800 */
[----:B------:R-:W-:Y:S04]  /*11e80*/  STS.U16 [R0+UR76+0x3a00], R101 ;  /* 0x003a006500007988 */ /* 0x000fe8000800044c */
[----:B------:R1:W-:Y:S01]  /*11e90*/  STS.U16 [R0+UR76+0x13a00], R100 ;  /* 0x013a006400007988 */ /* 0x0003e2000800044c */
[----:B0-----:R-:W0:Y:S03]  /*11ea0*/  LDC R102, c[0x0][0x3b0] ;  /* 0x0000ec00ff667b82 */ /* 0x001e260000000800 */
[----:B------:R-:W-:Y:S04]  /*11eb0*/  STS.U16 [R0+UR76+0x3e00], R99 ;  /* 0x003e006300007988 */ /* 0x000fe8000800044c */
[----:B------:R1:W-:Y:S02]  /*11ec0*/  STS.U16 [R0+UR76+0x13e00], R98 ;  /* 0x013e006200007988 */ /* 0x0003e4000800044c */
[----:B-1----:R-:W1:Y:S02]  /*11ed0*/  LDC R100, c[0x0][0x3b0] ;  /* 0x0000ec00ff647b82 */ /* 0x002e640000000800 */
[----:B------:R-:W-:Y:S04]  /*11ee0*/  STS.U16 [R0+UR76+0x4200], R97 ;  /* 0x0042006100007988 */ /* 0x000fe8000800044c */
[----:B------:R2:W-:Y:S02]  /*11ef0*/  STS.U16 [R0+UR76+0x14200], R96 ;  /* 0x0142006000007988 */ /* 0x0005e4000800044c */
[----:B------:R-:W0:Y:S02]  /*11f00*/  LDC R98, c[0x0][0x3b0] ;  /* 0x0000ec00ff627b82 */ /* 0x000e240000000800 */
[----:B------:R-:W-:Y:S04]  /*11f10*/  STS.U16 [R0+UR76+0x4600], R95 ;  /* 0x0046005f00007988 */ /* 0x000fe8000800044c */
[----:B------:R3:W-:Y:S01]  /*11f20*/  STS.U16 [R0+UR76+0x14600], R94 ;  /* 0x0146005e00007988 */ /* 0x0007e2000800044c */
[----:B------:R-:W-:Y:S01]  /*11f30*/  PRMT R23, RZ, 0x7610, R23 ;  /* 0x00007610ff177816 */ /* 0x000fe20000000017 */
[----:B--2---:R-:W2:Y:S02]  /*11f40*/  LDC R96, c[0x0][0x3b0] ;  /* 0x0000ec00ff607b82 */ /* 0x004ea40000000800 */
[----:B------:R-:W-:Y:S04]  /*11f50*/  STS.U16 [R0+UR76+0x4a00], R93 ;  /* 0x004a005d00007988 */ /* 0x000fe8000800044c */
[----:B------:R4:W-:Y:S02]  /*11f60*/  STS.U16 [R0+UR76+0x14a00], R92 ;  /* 0x014a005c00007988 */ /* 0x0009e4000800044c */
[----:B---3--:R-:W3:Y:S02]  /*11f70*/  LDC R94, c[0x0][0x3b0] ;  /* 0x0000ec00ff5e7b82 */ /* 0x008ee40000000800 */
[----:B------:R-:W-:Y:S04]  /*11f80*/  STS.U16 [R0+UR76+0x4e00], R91 ;  /* 0x004e005b00007988 */ /* 0x000fe8000800044c */
[----:B------:R-:W-:Y:S02]  /*11f90*/  STL [R1+0x1fb8], R4 ;  /* 0x001fb80401007387 */ /* 0x000fe40000100800 */
[----:B----4-:R-:W4:Y:S02]  /*11fa0*/  LDC R92, c[0x0][0x3b0] ;  /* 0x0000ec00ff5c7b82 */ /* 0x010f240000000800 */
[----:B------:R1:W-:Y:S04]  /*11fb0*/  STS.U16 [R0+UR76+0x14e00], R90 ;  /* 0x014e005a00007988 */ /* 0x0003e8000800044c */
[----:B------:R-:W2:Y:S04]  /*11fc0*/  LDL.LU R16, [R1+0x11b8] ;  /* 0x0011b80001107983 */ /* 0x000ea80000300800 */
[----:B------:R-:W-:Y:S01]  /*11fd0*/  STS.U16 [R0+UR76+0x5200], R89 ;  /* 0x0052005900007988 */ /* 0x000fe2000800044c */
[----:B-1----:R-:W1:Y:S03]  /*11fe0*/  LDC R90, c[0x0][0x3b0] ;  /* 0x0000ec00ff5a7b82 */ /* 0x002e660000000800 */
[----:B------:R-:W3:Y:S04]  /*11ff0*/  LDL.LU R17, [R1+0x11b4] ;  /* 0x0011b40001117983 */ /* 0x000ee80000300800 */
[----:B------:R0:W-:Y:S04]  /*12000*/  STS.U16 [R0+UR76+0x15200], R88 ;  /* 0x0152005800007988 */ /* 0x0001e8000800044c */
[----:B------:R-:W4:Y:S04]  /*12010*/  LDL.LU R18, [R1+0x11b0] ;  /* 0x0011b00001127983 */ /* 0x000f280000300800 */
[----:B------:R-:W-:Y:S01]  /*12020*/  STS.U16 [R0+UR76+0x5600], R87 ;  /* 0x0056005700007988 */ /* 0x000fe2000800044c */
[----:B0-----:R-:W0:Y:S03]  /*12030*/  LDC R88, c[0x0][0x3b0] ;  /* 0x0000ec00ff587b82 */ /* 0x001e260000000800 */
[----:B------:R-:W4:Y:S04]  /*12040*/  LDL.LU R19, [R1+0x11ac] ;  /* 0x0011ac0001137983 */ /* 0x000f280000300800 */
[----:B------:R1:W-:Y:S04]  /*12050*/  STS.U16 [R0+UR76+0x15600], R86 ;  /* 0x0156005600007988 */ /* 0x0003e8000800044c */
[----:B------:R-:W4:Y:S04]  /*12060*/  LDL.LU R20, [R1+0x11a8] ;  /* 0x0011a80001147983 */ /* 0x000f280000300800 */
[----:B------:R-:W-:Y:S01]  /*12070*/  STS.U16 [R0+UR76+0x5a00], R85 ;  /* 0x005a005500007988 */ /* 0x000fe2000800044c */
[----:B-1----:R-:W1:Y:S03]  /*12080*/  LDC R86, c[0x0][0x3b0] ;  /* 0x0000ec00ff567b82 */ /* 0x002e660000000800 */
[----:B------:R-:W4:Y:S04]  /*12090*/  LDL.LU R21, [R1+0x11a4] ;  /* 0x0011a40001157983 */ /* 0x000f280000300800 */
        /* <DEDUP_REMOVED lines=28> */
[----:B------:R-:W0:Y:S01]  /*12260*/  S2R R123, SR_TID.X ;  /* 0x00000000007b7919 */ /* 0x000e220000002100 */
[----:B------:R-:W-:Y:S01]  /*12270*/  PRMT R22, RZ, 0x7610, R22 ;  /* 0x00007610ff167816 */ /* 0x000fe20000000016 */
[----:B-1----:R-:W1:Y:S01]  /*12280*/  LDC R74, c[0x0][0x3b0] ;  /* 0x0000ec00ff4a7b82 */ /* 0x002e620000000800 */
        /* <DEDUP_REMOVED lines=9> */
[----:B------:R-:W-:Y:S01]  /*12320*/  LOP3.LUT R123, R123, 0x7f, RZ, 0xc0, !PT ;  /* 0x0000007f7b7b7812 */ /* 0x000fe200078ec0ff */
[----:B-1----:R-:W1:Y:S02]  /*12330*/  LDC R70, c[0x0][0x3b0] ;  /* 0x0000ec00ff467b82 */ /* 0x002e640000000800 */
[----:B------:R-:W4:Y:S04]  /*12340*/  LDL.LU R65, [R1+0x48] ;  /* 0x0000480001417983 */ /* 0x000f280000300800 */
[----:B------:R-:W-:Y:S04]  /*12350*/  STS.U16 [R0+UR76+0x17a00], R128 ;  /* 0x017a008000007988 */ /* 0x000fe8000800044c */
[----:B------:R-:W4:Y:S04]  /*12360*/  LDL.LU R66, [R1+0x44] ;  /* 0x0000440001427983 */ /* 0x000f280000300800 */
[----:B------:R-:W-:Y:S04]  /*12370*/  STS.U16 [R0+UR76+0x7e00], R125 ;  /* 0x007e007d00007988 */ /* 0x000fe8000800044c */
[----:B------:R-:W4:Y:S04]  /*12380*/  LDL.LU R68, [R1+0x40] ;  /* 0x0000400001447983 */ /* 0x000f280000300800 */
[----:B------:R0:W-:Y:S04]  /*12390*/  STS.U16 [R0+UR76+0x17e00], R124 ;  /* 0x017e007c00007988 */ /* 0x0001e8000800044c */
[----:B------:R-:W4:Y:S04]  /*123a0*/  LDL.LU R9, [R1+0x3c] ;  /* 0x00003c0001097983 */ /* 0x000f280000300800 */
[----:B0-----:R-:W4:Y:S04]  /*123b0*/  LDL.LU R0, [R1+0x38] ;  /* 0x0000380001007983 */ /* 0x001f280000300800 */
[----:B------:R-:W4:Y:S04]  /*123c0*/  LDL.LU R158, [R1+0x34] ;  /* 0x00003400019e7983 */ /* 0x000f280000300800 */
[----:B------:R-:W4:Y:S04]  /*123d0*/  LDL.LU R7, [R1+0x30] ;  /* 0x0000300001077983 */ /* 0x000f280000300800 */
[----:B------:R-:W4:Y:S04]  /*123e0*/  LDL.LU R161, [R1+0x2c] ;  /* 0x00002c0001a17983 */ /* 0x000f280000300800 */
[----:B------:R-:W4:Y:S04]  /*123f0*/  LDL.LU R162, [R1+0x28] ;  /* 0x0000280001a27983 */ /* 0x000f280000300800 */
[----:B------:R-:W4:Y:S04]  /*12400*/  LDL.LU R10, [R1+0x24] ;  /* 0x00002400010a7983 */ /* 0x000f280000300800 */
[----:B--2---:R-:W-:Y:S04]  /*12410*/  STS.U16 [R4+UR76+0x280], R16 ;  /* 0x0002801004007988 */ /* 0x004fe8000800044c */
[----:B---3--:R-:W-:Y:S04]  /*12420*/  STS.U16 [R4+UR76+0x10280], R17 ;  /* 0x0102801104007988 */ /* 0x008fe8000800044c */
[----:B----4-:R-:W-:Y:S04]  /*12430*/  STS.U16 [R4+UR76+0x680], R18 ;  /* 0x0006801204007988 */ /* 0x010fe8000800044c */
[----:B------:R0:W-:Y:S04]  /*12440*/  STS.U16 [R4+UR76+0x10680], R19 ;  /* 0x0106801304007988 */ /* 0x0001e8000800044c */
[----:B------:R2:W-:Y:S01]  /*12450*/  STS.U16 [R4+UR76+0xa80], R20 ;  /* 0x000a801404007988 */ /* 0x0005e2000800044c */
[----:B0-----:R-:W0:Y:S03]  /*12460*/  LDC R19, c[0x0][0x3b0] ;  /* 0x0000ec00ff137b82 */ /* 0x001e260000000800 */
[----:B------:R3:W-:Y:S05]  /*12470*/  STS.U16 [R4+UR76+0x10a80], R21 ;  /* 0x010a801504007988 */ /* 0x0007ea000800044c */
[----:B--2---:R-:W2:Y:S01]  /*12480*/  LDC R20, c[0x0][0x3b0] ;  /* 0x0000ec00ff147b82 */ /* 0x004ea20000000800 */
[----:B------:R4:W-:Y:S07]  /*12490*/  STS.U16 [R4+UR76+0xe80], R25 ;  /* 0x000e801904007988 */ /* 0x0009ee000800044c */
[----:B---3--:R-:W3:Y:S01]  /*124a0*/  LDC R21, c[0x0][0x3b0] ;  /* 0x0000ec00ff157b82 */ /* 0x008ee20000000800 */
[----:B------:R-:W-:Y:S07]  /*124b0*/  STS.U16 [R4+UR76+0x10e80], R27 ;  /* 0x010e801b04007988 */ /* 0x000fee000800044c */
[----:B----4-:R-:W4:Y:S01]  /*124c0*/  LDC R25, c[0x0][0x3b0] ;  /* 0x0000ec00ff197b82 */ /* 0x010f220000000800 */
[----:B------:R1:W-:Y:S04]  /*124d0*/  STS.U16 [R4+UR76+0x1280], R29 ;  /* 0x0012801d04007988 */ /* 0x0003e8000800044c */
[----:B------:R0:W-:Y:S03]  /*124e0*/  STS.U16 [R4+UR76+0x11280], R31 ;  /* 0x0112801f04007988 */ /* 0x0001e6000800044c */
[----:B-1----:R-:W1:Y:S01]  /*124f0*/  LDC R29, c[0x0][0x3b0] ;  /* 0x0000ec00ff1d7b82 */ /* 0x002e620000000800 */
[----:B------:R2:W-:Y:S07]  /*12500*/  STS.U16 [R4+UR76+0x1680], R33 ;  /* 0x0016802104007988 */ /* 0x0005ee000800044c */
[----:B0-----:R-:W0:Y:S01]  /*12510*/  LDC R31, c[0x0][0x3b0] ;  /* 0x0000ec00ff1f7b82 */ /* 0x001e220000000800 */
[----:B------:R-:W-:Y:S07]  /*12520*/  STS.U16 [R4+UR76+0x11680], R41 ;  /* 0x0116802904007988 */ /* 0x000fee000800044c */
[----:B--2---:R-:W2:Y:S01]  /*12530*/  LDC R33, c[0x0][0x3b0] ;  /* 0x0000ec00ff217b82 */ /* 0x004ea20000000800 */
        /* <DEDUP_REMOVED lines=20> */
[----:B0-----:R-:W2:Y:S04]  /*12680*/  LDL.LU R5, [R1+0x22b0] ;  /* 0x0022b00001057983 */ /* 0x001ea80000300800 */
[----:B------:R-:W2:Y:S04]  /*12690*/  LDL.LU R162, [R1+0x11d0] ;  /* 0x0011d00001a27983 */ /* 0x000ea80000300800 */
        /* <DEDUP_REMOVED lines=21> */
[----:B------:R-:W3:Y:S04]  /*127f0*/  LDL.LU R62, [R1+0x11cc] ;  /* 0x0011cc00013e7983 */ /* 0x000ee80000300800 */
[----:B------:R-:W-:Y:S04]  /*12800*/  STS.U16 [R4+UR76+0x16a80], R136 ;  /* 0x016a808804007988 */ /* 0x000fe8000800044c */
[----:B------:R-:W4:Y:S04]  /*12810*/  LDL.LU R63, [R1+0x11c8] ;  /* 0x0011c800013f7983 */ /* 0x000f280000300800 */
        /* <DEDUP_REMOVED lines=15> */
[----:B------:R0:W-:Y:S04]  /*12910*/  STL [R1+0x21ec], R2 ;  /* 0x0021ec0201007387 */ /* 0x0001e80000100800 */
[----:B------:R1:W-:Y:S01]  /*12920*/  STS.U16 [R4+UR76+0x7e80], R6 ;  /* 0x007e800604007988 */ /* 0x0003e2000800044c */
[----:B------:R-:W-:-:S03]  /*12930*/  LOP3.LUT R0, R2, 0x60, RZ, 0x3c, !PT ;  /* 0x0000006002007812 */ /* 0x000fc600078e3cff */
[----:B------:R1:W-:Y:S01]  /*12940*/  STS.U16 [R4+UR76+0x17e80], R163 ;  /* 0x017e80a304007988 */ /* 0x0003e2000800044c */
[----:B0-----:R-:W0:Y:S03]  /*12950*/  LDC R2, c[0x0][0x3ac] ;  /* 0x0000eb00ff027b82 */ /* 0x001e260000000800 */
[----:B-1----:R-:W4:Y:S04]  /*12960*/  LDL.LU R6, [R1+0x22ac] ;  /* 0x0022ac0001067983 */ /* 0x002f280000300800 */
[----:B------:R-:W4:Y:S04]  /*12970*/  LDL.LU R163, [R1+0x22a8] ;  /* 0x0022a80001a37983 */ /* 0x000f280000300800 */
[----:B------:R-:W4:Y:S04]  /*12980*/  LDL.LU R7, [R1+0xb0] ;  /* 0x0000b00001077983 */ /* 0x000f280000300800 */
[----:B------:R-:W4:Y:S04]  /*12990*/  LDL.LU R10, [R1+0xac] ;  /* 0x0000ac00010a7983 */ /* 0x000f280000300800 */
[----:B------:R-:W4:Y:S04]  /*129a0*/  LDL.LU R46, [R1+0xa8] ;  /* 0x0000a800012e7983 */ /* 0x000f280000300800 */
[----:B------:R-:W4:Y:S04]  /*129b0*/  LDL.LU R48, [R1+0xa4] ;  /* 0x0000a40001307983 */ /* 0x000f280000300800 */
[----:B------:R-:W4:Y:S04]  /*129c0*/  LDL.LU R58, [R1+0xa0] ;  /* 0x0000a000013a7983 */ /* 0x000f280000300800 */
[----:B------:R-:W4:Y:S04]  /*129d0*/  LDL R161, [R1+0x1188] ;  /* 0x0011880001a17983 */ /* 0x000f280000100800 */
[----:B------:R-:W-:Y:S04]  /*129e0*/  STL [R1+0x1fb4], R0 ;  /* 0x001fb40001007387 */ /* 0x000fe80000100800 */
[----:B------:R-:W4:Y:S04]  /*129f0*/  LDL.LU R59, [R1+0x9c] ;  /* 0x00009c00013b7983 */ /* 0x000f280000300800 */
[----:B------:R-:W4:Y:S04]  /*12a00*/  LDL.LU R4, [R1+0x98] ;  /* 0x0000980001047983 */ /* 0x000f280000300800 */
[----:B--2---:R1:W-:Y:S04]  /*12a10*/  STS.U16 [R0+UR76+0x300], R162 ;  /* 0x000300a200007988 */ /* 0x0043e8000800044c */
[----:B-1----:R-:W2:Y:S04]  /*12a20*/  LDL.LU R162, [R1+0x94] ;  /* 0x0000940001a27983 */ /* 0x002ea80000300800 */
[----:B------:R-:W2:Y:S04]  /*12a30*/  LDL.LU R60, [R1+0x17c] ;  /* 0x00017c00013c7983 */ /* 0x000ea80000300800 */
[----:B------:R-:W2:Y:S04]  /*12a40*/  LDL.LU R61, [R1+0x178] ;  /* 0x00017800013d7983 */ /* 0x000ea80000300800 */
[----:B---3--:R1:W-:Y:S04]  /*12a50*/  STS.U16 [R0+UR76+0x10300], R62 ;  /* 0x0103003e00007988 */ /* 0x0083e8000800044c */
[----:B----4-:R3:W-:Y:S04]  /*12a60*/  STS.U16 [R0+UR76+0x700], R63 ;  /* 0x0007003f00007988 */ /* 0x0107e8000800044c */
[----:B-1----:R-:W4:Y:S04]  /*12a70*/  LDL.LU R62, [R1+0x174] ;  /* 0x00017400013e7983 */ /* 0x002f280000300800 */
[----:B------:R1:W-:Y:S04]  /*12a80*/  STS.U16 [R0+UR76+0x10700], R64 ;  /* 0x0107004000007988 */ /* 0x0003e8000800044c */
[----:B---3--:R-:W3:Y:S04]  /*12a90*/  LDL.LU R63, [R1+0xc8] ;  /* 0x0000c800013f7983 */ /* 0x008ee80000300800 */
[----:B------:R0:W-:Y:S04]  /*12aa0*/  STS.U16 [R0+UR76+0xb00], R65 ;  /* 0x000b004100007988 */ /* 0x0001e8000800044c */
[----:B-1----:R-:W3:Y:S04]  /*12ab0*/  LDL.LU R64, [R1+0xc4] ;  /* 0x0000c40001407983 */ /* 0x002ee80000300800 */
[----:B------:R1:W-:Y:S04]  /*12ac0*/  STS.U16 [R0+UR76+0x10b00], R41 ;  /* 0x010b002900007988 */ /* 0x0003e8000800044c */
[----:B0-----:R-:W3:Y:S04]  /*12ad0*/  LDL.LU R65, [R1+0x19c] ;  /* 0x00019c0001417983 */ /* 0x001ee80000300800 */
[----:B------:R0:W-:Y:S01]  /*12ae0*/  STS.U16 [R0+UR76+0xf00], R66 ;  /* 0x000f004200007988 */ /* 0x0001e2000800044c */
[----:B------:R-:W-:Y:S01]  /*12af0*/  IMAD.MOV.U32 R17, RZ, RZ, R5 ;  /* 0x000000ffff117224 */ /* 0x000fe200078e0005 */
[----:B-1----:R-:W1:Y:S02]  /*12b00*/  LDC R41, c[0x0][0x3b0] ;  /* 0x0000ec00ff297b82 */ /* 0x002e640000000800 */
[----:B------:R0:W-:Y:S04]  /*12b10*/  STS.U16 [R0+UR76+0x10f00], R68 ;  /* 0x010f004400007988 */ /* 0x0001e8000800044c */
[----:B0-----:R-:W3:Y:S04]  /*12b20*/  LDL.LU R66, [R1+0x194] ;  /* 0x0001940001427983 */ /* 0x001ee80000300800 */
[----:B------:R0:W-:Y:S04]  /*12b30*/  STS.U16 [R0+UR76+0x1300], R9 ;  /* 0x0013000900007988 */ /* 0x0001e8000800044c */
[----:B------:R-:W3:Y:S04]  /*12b40*/  LDL.LU R68, [R1+0x190] ;  /* 0x0001900001447983 */ /* 0x000ee80000300800 */
[----:B------:R0:W-:Y:S04]  /*12b50*/  STS.U16 [R0+UR76+0x11300], R158 ;  /* 0x0113009e00007988 */ /* 0x0001e8000800044c */
[----:B0-----:R-:W3:Y:S04]  /*12b60*/  LDL.LU R9, [R1+0x18c] ;  /* 0x00018c0001097983 */ /* 0x001ee80000300800 */
[----:B------:R-:W3:Y:S04]  /*12b70*/  LDL.LU R158, [R1+0x188] ;  /* 0x00018800019e7983 */ /* 0x000ee80000300800 */
[----:B------:R-:W-:Y:S04]  /*12b80*/  STS.U16 [R0+UR76+0x1700], R7 ;  /* 0x0017000700007988 */ /* 0x000fe8000800044c */
[----:B------:R-:W-:Y:S04]  /*12b90*/  STS.U16 [R0+UR76+0x11700], R10 ;  /* 0x0117000a00007988 */ /* 0x000fe8000800044c */
[----:B------:R0:W-:Y:S04]  /*12ba0*/  STS.U16 [R0+UR76+0x1b00], R46 ;  /* 0x001b002e00007988 */ /* 0x0001e8000800044c */
[----:B------:R1:W-:Y:S04]  /*12bb0*/  STS.U16 [R0+UR76+0x11b00], R48 ;  /* 0x011b003000007988 */ /* 0x0003e8000800044c */
[----:B------:R1:W-:Y:S01]  /*12bc0*/  STS.U16 [R0+UR76+0x1f00], R58 ;  /* 0x001f003a00007988 */ /* 0x0003e2000800044c */
[----:B------:R-:W-:Y:S01]  /*12bd0*/  @!P2 IMAD.MOV R17, RZ, RZ, -R17 ;  /* 0x000000ffff11a224 */ /* 0x000fe200078e0a11 */
[----:B0-----:R-:W0:Y:S02]  /*12be0*/  LDC R46, c[0x0][0x3b0] ;  /* 0x0000ec00ff2e7b82 */ /* 0x001e240000000800 */
[----:B------:R-:W3:Y:S04]  /*12bf0*/  LDL.LU R7, [R1+0x184] ;  /* 0x0001840001077983 */ /* 0x000ee80000300800 */
[----:B------:R-:W3:Y:S02]  /*12c00*/  LDL.LU R10, [R1+0x180] ;  /* 0x00018000010a7983 */ /* 0x000ee40000300800 */
[----:B-1----:R-:W1:Y:S02]  /*12c10*/  LDC R48, c[0x0][0x3b0] ;  /* 0x0000ec00ff307b82 */ /* 0x002e640000000800 */
[----:B------:R-:W-:Y:S04]  /*12c20*/  STS.U16 [R0+UR76+0x11f00], R59 ;  /* 0x011f003b00007988 */ /* 0x000fe8000800044c */
[----:B------:R0:W-:Y:S01]  /*12c30*/  STS.U16 [R0+UR76+0x2300], R4 ;  /* 0x0023000400007988 */ /* 0x0001e2000800044c */
[C---:B------:R-:W-:Y:S01]  /*12c40*/  ISETP.GT.U32.AND P2, PT, R3.reuse, R6, PT ;  /* 0x000000060300720c */ /* 0x040fe20003f44070 */
[----:B------:R-:W1:Y:S08]  /*12c50*/  LDC R58, c[0x0][0x3b0] ;  /* 0x0000ec00ff3a7b82 */ /* 0x000e700000000800 */
[----:B0-----:R-:W0:Y:S01]  /*12c60*/  LDC.64 R4, c[0x0][0x388] ;  /* 0x0000e200ff047b82 */ /* 0x001e220000000a00 */
[----:B--2---:R2:W-:Y:S04]  /*12c70*/  STS.U16 [R0+UR76+0x12300], R162 ;  /* 0x012300a200007988 */ /* 0x0045e8000800044c */
[----:B--2---:R-:W2:Y:S04]  /*12c80*/  LDL.LU R162, [R1+0x1a4] ;  /* 0x0001a40001a27983 */ /* 0x004ea80000300800 */
[----:B------:R0:W-:Y:S04]  /*12c90*/  STS.U16 [R0+UR76+0x2700], R60 ;  /* 0x0027003c00007988 */ /* 0x0001e8000800044c */
[----:B------:R1:W-:Y:S04]  /*12ca0*/  STS.U16 [R0+UR76+0x12700], R61 ;  /* 0x0127003d00007988 */ /* 0x0003e8000800044c */
[----:B------:R-:W-:Y:S01]  /*12cb0*/  STL [R1+0x2178], R3 ;  /* 0x0021780301007387 */ /* 0x000fe20000100800 */
[--C-:B------:R-:W-:Y:S01]  /*12cc0*/  @!P2 IMAD.IADD R6, R6, 0x1, -R3.reuse ;  /* 0x000000010606a824 */ /* 0x100fe200078e0a03 */
[----:B0-----:R-:W0:Y:S02]  /*12cd0*/  LDC R60, c[0x0][0x3b0] ;  /* 0x0000ec00ff3c7b82 */ /* 0x001e240000000800 */
[----:B------:R-:W-:Y:S06]  /*12ce0*/  STL [R1+0x212c], R161 ;  /* 0x00212ca101007387 */ /* 0x000fec0000100800 */
[----:B-1----:R-:W1:Y:S01]  /*12cf0*/  LDC R61, c[0x0][0x3b0] ;  /* 0x0000ec00ff3d7b82 */ /* 0x002e620000000800 */
[----:B----4-:R-:W-:Y:S04]  /*12d00*/  STS.U16 [R0+UR76+0x2b00], R62 ;  /* 0x002b003e00007988 */ /* 0x010fe8000800044c */
[----:B---3--:R3:W-:Y:S04]  /*12d10*/  STS.U16 [R0+UR76+0x12b00], R63 ;  /* 0x012b003f00007988 */ /* 0x0087e8000800044c */
[----:B------:R-:W-:Y:S01]  /*12d20*/  STS.U16 [R0+UR76+0x2f00], R64 ;  /* 0x002f004000007988 */ /* 0x000fe2000800044c */
[----:B------:R-:W-:Y:S01]  /*12d30*/  ISETP.GT.U32.AND P2, PT, R3, R6, PT ;  /* 0x000000060300720c */ /* 0x000fe20003f44070 */
[----:B---3--:R-:W3:Y:S02]  /*12d40*/  LDC R63, c[0x0][0x3b0] ;  /* 0x0000ec00ff3f7b82 */ /* 0x008ee40000000800 */
[----:B------:R4:W-:Y:S04]  /*12d50*/  STS.U16 [R0+UR76+0x12f00], R65 ;  /* 0x012f004100007988 */ /* 0x0009e8000800044c */
[----:B------:R0:W-:Y:S06]  /*12d60*/  STS.U16 [R0+UR76+0x3300], R163 ;  /* 0x003300a300007988 */ /* 0x0001ec000800044c */
[----:B------:R-:W-:Y:S01]  /*12d70*/  @!P2 IMAD.IADD R6, R6, 0x1, -R3 ;  /* 0x000000010606a824 */ /* 0x000fe200078e0a03 */
[----:B----4-:R-:W4:Y:S01]  /*12d80*/  LDC R65, c[0x0][0x3b0] ;  /* 0x0000ec00ff417b82 */ /* 0x010f220000000800 */
[----:B0-----:R-:W3:Y:S04]  /*12d90*/  LDL.LU R163, [R1+0x22a4] ;  /* 0x0022a40001a37983 */ /* 0x001ee80000300800 */
[----:B------:R-:W-:Y:S04]  /*12da0*/  STS.U16 [R0+UR76+0x13300], R66 ;  /* 0x0133004200007988 */ /* 0x000fe8000800044c */
[----:B------:R-:W-:Y:S04]  /*12db0*/  STS.U16 [R0+UR76+0x3700], R68 ;  /* 0x0037004400007988 */ /* 0x000fe8000800044c */
[----:B------:R0:W-:Y:S04]  /*12dc0*/  STS.U16 [R0+UR76+0x13700], R9 ;  /* 0x0137000900007988 */ /* 0x0001e8000800044c */
[----:B------:R-:W-:Y:S04]  /*12dd0*/  STS.U16 [R0+UR76+0x3b00], R158 ;  /* 0x003b009e00007988 */ /* 0x000fe8000800044c */
[----:B0-----:R-:W4:Y:S04]  /*12de0*/  LDL.LU R9, [R1+0x170] ;  /* 0x0001700001097983 */ /* 0x001f280000300800 */
[----:B------:R-:W-:Y:S04]  /*12df0*/  STS.U16 [R0+UR76+0x13b00], R7 ;  /* 0x013b000700007988 */ /* 0x000fe8000800044c */
[----:B------:R0:W-:Y:S04]  /*12e00*/  STS.U16 [R0+UR76+0x3f00], R10 ;  /* 0x003f000a00007988 */ /* 0x0001e8000800044c */
[----:B0-----:R-:W4:Y:S04]  /*12e10*/  LDL.LU R10, [R1+0x16c] ;  /* 0x00016c00010a7983 */ /* 0x001f280000300800 */
[----:B--2---:R-:W-:Y:S04]  /*12e20*/  STS.U16 [R0+UR76+0x13f00], R162 ;  /* 0x013f00a200007988 */ /* 0x004fe8000800044c */
[----:B------:R0:W-:Y:S04]  /*12e30*/  STS.U16 [R0+UR76+0x4300], R11 ;  /* 0x0043000b00007988 */ /* 0x0001e8000800044c */
[----:B0-----:R-:W2:Y:S04]  /*12e40*/  LDL.LU R11, [R1+0x22a0] ;  /* 0x0022a000010b7983 */ /* 0x001ea80000300800 */
[----:B------:R-:W4:Y:S04]  /*12e50*/  LDL.LU R59, [R1+0x168] ;  /* 0x00016800013b7983 */ /* 0x000f280000300800 */
[----:B------:R-:W4:Y:S04]  /*12e60*/  LDL.LU R66, [R1+0x164] ;  /* 0x0001640001427983 */ /* 0x000f280000300800 */
[----:B------:R-:W4:Y:S01]  /*12e70*/  LDL.LU R162, [R1+0x160] ;  /* 0x0001600001a27983 */ /* 0x000f220000300800 */
[----:B------:R-:W-:Y:S01]  /*12e80*/  ISETP.GE.AND P2, PT, R161, RZ, PT ;  /* 0x000000ffa100720c */ /* 0x000fe20003f46270 */
[----:B------:R-:W-:-:S02]  /*12e90*/  IMAD.MOV.U32 R16, RZ, RZ, R6 ;  /* 0x000000ffff107224 */ /* 0x000fc400078e0006 */
[----:B------:R0:W-:Y:S10]  /*12ea0*/  STS.U16 [R0+UR76+0x14300], R164 ;  /* 0x014300a400007988 */ /* 0x0001f4000800044c */
[----:B------:R-:W-:Y:S01]  /*12eb0*/  @!P2 IMAD.MOV R16, RZ, RZ, -R16 ;  /* 0x000000ffff10a224 */ /* 0x000fe200078e0a10 */
[----:B0-----:R-:W4:Y:S04]  /*12ec0*/  LDL.LU R164, [R1+0x229c] ;  /* 0x00229c0001a47983 */ /* 0x001f280000300800 */
[----:B------:R0:W-:Y:S04]  /*12ed0*/  STS.U16 [R0+UR76+0x4700], R165 ;  /* 0x004700a500007988 */ /* 0x0001e8000800044c */
[----:B0-----:R-:W4:Y:S04]  /*12ee0*/  LDL.LU R165, [R1+0x2298] ;  /* 0x0022980001a57983 */ /* 0x001f280000300800 */
[----:B------:R-:W4:Y:S04]  /*12ef0*/  LDL.LU R121, [R1+0x15c] ;  /* 0x00015c0001797983 */ /* 0x000f280000300800 */
[----:B------:R-:W4:Y:S04]  /*12f00*/  LDL.LU R27, [R1+0x158] ;  /* 0x00015800011b7983 */ /* 0x000f280000300800 */
[----:B------:R-:W4:Y:S04]  /*12f10*/  LDL.LU R62, [R1+0x154] ;  /* 0x00015400013e7983 */ /* 0x000f280000300800 */
[----:B------:R-:W4:Y:S04]  /*12f20*/  LDL.LU R64, [R1+0x150] ;  /* 0x0001500001407983 */ /* 0x000f280000300800 */
[----:B------:R-:W4:Y:S01]  /*12f30*/  LDL.LU R68, [R1+0x14c] ;  /* 0x00014c0001447983 */ /* 0x000f220000300800 */
[----:B---3--:R-:W-:-:S04]  /*12f40*/  IMAD R163, R123, R163, RZ ;  /* 0x000000a37ba37224 */ /* 0x008fc800078e02ff */
[----:B------:R-:W-:Y:S01]  /*12f50*/  IMAD R18, R2, 0x80, R163 ;  /* 0x0000008002127824 */ /* 0x000fe200078e02a3 */
[----:B------:R-:W-:-:S04]  /*12f60*/  LEA R6, P2, R163, R4, 0x1 ;  /* 0x00000004a3067211 */ /* 0x000fc800078408ff */
[----:B------:R-:W-:Y:S02]  /*12f70*/  LEA.HI.X.SX32 R7, R163, R5, 0x1, P2 ;  /* 0x00000005a3077211 */ /* 0x000fe400010f0eff */
[----:B------:R-:W-:-:S04]  /*12f80*/  LEA R4, P2, R18, R14, 0x1 ;  /* 0x0000000e12047211 */ /* 0x000fc800078408ff */
[----:B------:R-:W-:Y:S02]  /*12f90*/  LEA.HI.X.SX32 R5, R18, R15, 0x1, P2 ;  /* 0x0000000f12057211 */ /* 0x000fe400010f0eff */
[----:B--2---:R-:W-:Y:S02]  /*12fa0*/  ISETP.NE.AND P2, PT, R11, RZ, PT ;  /* 0x000000ff0b00720c */ /* 0x004fe40003f45270 */
[----:B------:R-:W-:-:S04]  /*12fb0*/  LOP3.LUT R158, RZ, R11, RZ, 0x33, !PT ;  /* 0x0000000bff9e7212 */ /* 0x000fc800078e33ff */
[C---:B----4-:R-:W-:Y:S02]  /*12fc0*/  SEL R11, R158.reuse, R10, !P2 ;  /* 0x0000000a9e0b7207 */ /* 0x050fe40005000000 */
[C---:B------:R-:W-:Y:S02]  /*12fd0*/  SEL R14, R158.reuse, R9, !P2 ;  /* 0x000000099e0e7207 */ /* 0x040fe40005000000 */
[----:B------:R-:W2:Y:S01]  /*12fe0*/  LDL.LU R9, [R1+0x148] ;  /* 0x0001480001097983 */ /* 0x000ea20000300800 */
[----:B------:R-:W-:Y:S01]  /*12ff0*/  IMAD R48, R11, R48, RZ ;  /* 0x000000300b307224 */ /* 0x000fe200078e02ff */
[----:B------:R-:W-:Y:S02]  /*13000*/  SEL R11, R158, R162, !P2 ;  /* 0x000000a29e0b7207 */ /* 0x000fe40005000000 */
[----:B------:R-:W3:Y:S04]  /*13010*/  LDL.LU R10, [R1+0x144] ;  /* 0x00014400010a7983 */ /* 0x000ee80000300800 */
[----:B------:R-:W4:Y:S01]  /*13020*/  LDL.LU R162, [R1+0x140] ;  /* 0x0001400001a27983 */ /* 0x000f220000300800 */
[----:B------:R-:W-:Y:S01]  /*13030*/  IMAD R33, R14, R33, RZ ;  /* 0x000000210e217224 */ /* 0x000fe200078e02ff */
[----:B------:R-:W-:-:S02]  /*13040*/  SEL R14, R158, R66, !P2 ;  /* 0x000000429e0e7207 */ /* 0x000fc40005000000 */
[----:B------:R-:W3:Y:S01]  /*13050*/  LDL.LU R66, [R1+0x13c] ;  /* 0x00013c0001427983 */ /* 0x000ee20000300800 */
[----:B------:R-:W-:Y:S02]  /*13060*/  SEL R15, R158, R59, !P2 ;  /* 0x0000003b9e0f7207 */ /* 0x000fe40005000000 */
[----:B------:R-:W-:Y:S01]  /*13070*/  IMAD R65, R14, R65, RZ ;  /* 0x000000410e417224 */ /* 0x000fe200078e02ff */
[----:B------:R-:W3:Y:S01]  /*13080*/  LDL.LU R122, [R1+0x138] ;  /* 0x00013800017a7983 */ /* 0x000ee20000300800 */
[----:B------:R-:W-:Y:S01]  /*13090*/  IMAD R2, R11, R19, RZ ;  /* 0x000000130b027224 */ /* 0x000fe200078e02ff */
[C---:B------:R-:W-:Y:S01]  /*130a0*/  SEL R16, R158.reuse, R16, !P2 ;  /* 0x000000109e107207 */ /* 0x040fe20005000000 */
[----:B-1----:R-:W-:Y:S01]  /*130b0*/  IMAD R61, R15, R61, RZ ;  /* 0x0000003d0f3d7224 */ /* 0x002fe200078e02ff */
[----:B------:R-:W3:Y:S01]  /*130c0*/  LDL.LU R116, [R1+0x134] ;  /* 0x0001340001747983 */ /* 0x000ee20000300800 */
[----:B------:R-:W0:Y:S01]  /*130d0*/  LDC R59, c[0x0][0x3b0] ;  /* 0x0000ec00ff3b7b82 */ /* 0x000e220000000800 */
[----:B------:R-:W-:-:S02]  /*130e0*/  SEL R15, R158, R62, !P2 ;  /* 0x0000003e9e0f7207 */ /* 0x000fc40005000000 */
[C---:B------:R-:W-:Y:S02]  /*130f0*/  SEL R14, R158.reuse, R64, !P2 ;  /* 0x000000409e0e7207 */ /* 0x040fe40005000000 */
[----:B------:R-:W-:Y:S01]  /*13100*/  SEL R11, R158, R68, !P2 ;  /* 0x000000449e0b7207 */ /* 0x000fe20005000000 */
[----:B------:R-:W3:Y:S02]  /*13110*/  LDL.LU R64, [R1+0x130] ;  /* 0x0001300001407983 */ /* 0x000ee40000300800 */
[----:B------:R-:W-:Y:S01]  /*13120*/  IMAD R60, R14, R60, RZ ;  /* 0x0000003c0e3c7224 */ /* 0x000fe200078e02ff */
[----:B------:R-:W-:Y:S01]  /*13130*/  SEL R18, R158, R121, !P2 ;  /* 0x000000799e127207 */ /* 0x000fe20005000000 */
[----:B------:R-:W-:Y:S01]  /*13140*/  IMAD R25, R16, R25, RZ ;  /* 0x0000001910197224 */ /* 0x000fe200078e02ff */
[----:B------:R-:W3:Y:S01]  /*13150*/  LDL.LU R68, [R1+0x12c] ;  /* 0x00012c0001447983 */ /* 0x000ee20000300800 */
[----:B------:R-:W-:Y:S01]  /*13160*/  IMAD R46, R15, R46, RZ ;  /* 0x0000002e0f2e7224 */ /* 0x000fe200078e02ff */
[----:B------:R-:W1:Y:S01]  /*13170*/  LDC R62, c[0x0][0x3b0] ;  /* 0x0000ec00ff3e7b82 */ /* 0x000e620000000800 */
[----:B--2---:R-:W-:-:S02]  /*13180*/  SEL R14, R158, R9, !P2 ;  /* 0x000000099e0e7207 */ /* 0x004fc40005000000 */
[----:B------:R-:W2:Y:S04]  /*13190*/  LDL.LU R9, [R1+0x128] ;  /* 0x0001280001097983 */ /* 0x000ea80000300800 */
[----:B------:R-:W2:Y:S01]  /*131a0*/  LDL.LU R117, [R1+0x124] ;  /* 0x0001240001757983 */ /* 0x000ea20000300800 */
[----:B----4-:R-:W-:-:S03]  /*131b0*/  SEL R15, R158, R162, !P2 ;  /* 0x000000a29e0f7207 */ /* 0x010fc60005000000 */
[----:B------:R-:W4:Y:S01]  /*131c0*/  LDL.LU R162, [R1+0x120] ;  /* 0x0001200001a27983 */ /* 0x000f220000300800 */
[C---:B------:R-:W-:Y:S02]  /*131d0*/  SEL R16, R158.reuse, R27, !P2 ;  /* 0x0000001b9e107207 */ /* 0x040fe40005000000 */
[----:B------:R-:W0:Y:S01]  /*131e0*/  LDC R27, c[0x0][0x3b0] ;  /* 0x0000ec00ff1b7b82 */ /* 0x000e220000000800 */
[----:B------:R-:W-:Y:S01]  /*131f0*/  IMAD R63, R11, R63, RZ ;  /* 0x0000003f0b3f7224 */ /* 0x000fe200078e02ff */
[----:B---3--:R-:W-:Y:S01]  /*13200*/  SEL R11, R158, R10, !P2 ;  /* 0x0000000a9e0b7207 */ /* 0x008fe20005000000 */
[----:B------:R-:W-:Y:S01]  /*13210*/  IMAD R10, R14, R20, RZ ;  /* 0x000000140e0a7224 */ /* 0x000fe200078e02ff */
[C---:B------:R-:W-:Y:S02]  /*13220*/  SEL R14, R158.reuse, R66, !P2 ;  /* 0x000000429e0e7207 */ /* 0x040fe40005000000 */
[----:B------:R-:W3:Y:S01]  /*13230*/  LDL.LU R66, [R1+0x11c] ;  /* 0x00011c0001427983 */ /* 0x000ee20000300800 */
[----:B------:R-:W-:Y:S01]  /*13240*/  IMAD R29, R11, R29, RZ ;  /* 0x0000001d0b1d7224 */ /* 0x000fe200078e02ff */
[----:B------:R-:W1:Y:S02]  /*13250*/  LDC R20, c[0x0][0x3b0] ;  /* 0x0000ec00ff147b82 */ /* 0x000e640000000800 */
[----:B------:R-:W3:Y:S01]  /*13260*/  LDL.LU R118, [R1+0x118] ;  /* 0x0001180001767983 */ /* 0x000ee20000300800 */
[----:B------:R-:W-:-:S03]  /*13270*/  SEL R11, R158, R122, !P2 ;  /* 0x0000007a9e0b7207 */ /* 0x000fc60005000000 */
[----:B------:R-:W3:Y:S04]  /*13280*/  LDL.LU R119, [R1+0x114] ;  /* 0x0001140001777983 */ /* 0x000ee80000300800 */
[----:B------:R-:W3:Y:S01]  /*13290*/  LDL.LU R120, [R1+0x110] ;  /* 0x0001100001787983 */ /* 0x000ee20000300800 */
[----:B------:R-:W-:-:S03]  /*132a0*/  IMAD R58, R14, R58, RZ ;  /* 0x0000003a0e3a7224 */ /* 0x000fc600078e02ff */
[----:B------:R-:W3:Y:S01]  /*132b0*/  LDL.LU R121, [R1+0x10c] ;  /* 0x00010c0001797983 */ /* 0x000ee20000300800 */
[----:B------:R-:W-:-:S03]  /*132c0*/  IMAD R41, R15, R41, RZ ;  /* 0x000000290f297224 */ /* 0x000fc600078e02ff */
[----:B------:R-:W3:Y:S01]  /*132d0*/  LDL.LU R122, [R1+0x108] ;  /* 0x00010800017a7983 */ /* 0x000ee20000300800 */
[----:B------:R-:W-:-:S03]  /*132e0*/  SEL R15, R158, R64, !P2 ;  /* 0x000000409e0f7207 */ /* 0x000fc60005000000 */
[----:B------:R-:W3:Y:S01]  /*132f0*/  LDL.LU R64, [R1+0x104] ;  /* 0x0001040001407983 */ /* 0x000ee20000300800 */
[----:B------:R-:W-:-:S03]  /*13300*/  SEL R14, R158, R68, !P2 ;  /* 0x000000449e0e7207 */ /* 0x000fc60005000000 */
[----:B------:R-:W3:Y:S02]  /*13310*/  LDL.LU R68, [R1+0x100] ;  /* 0x0001000001447983 */ /* 0x000ee40000300800 */
[----:B0-----:R-:W-:Y:S01]  /*13320*/  IMAD R27, R14, R27, RZ ;  /* 0x0000001b0e1b7224 */ /* 0x001fe200078e02ff */
[----:B----4-:R-:W-:Y:S02]  /*13330*/  SEL R14, R158, R162, !P2 ;  /* 0x000000a29e0e7207 */ /* 0x010fe40005000000 */
[----:B------:R-:W4:Y:S01]  /*13340*/  LDL.LU R162, [R1+0xfc] ;  /* 0x0000fc0001a27983 */ /* 0x000f220000300800 */
[----:B------:R-:W-:Y:S02]  /*13350*/  IMAD R19, R18, R21, RZ ;  /* 0x0000001512137224 */ /* 0x000fe400078e02ff */
[----:B------:R-:W0:Y:S01]  /*13360*/  LDC R18, c[0x0][0x3b0] ;  /* 0x0000ec00ff127b82 */ /* 0x000e220000000800 */
[----:B------:R-:W-:Y:S01]  /*13370*/  IMAD R59, R11, R59, RZ ;  /* 0x0000003b0b3b7224 */ /* 0x000fe200078e02ff */
[----:B--2---:R-:W-:-:S05]  /*13380*/  SEL R11, R158, R9, !P2 ;  /* 0x000000099e0b7207 */ /* 0x004fca0005000000 */
[----:B------:R-:W-:Y:S01]  /*13390*/  IMAD R102, R11, R102, RZ ;  /* 0x000000660b667224 */ /* 0x000fe200078e02ff */
[----:B---3--:R-:W-:Y:S01]  /*133a0*/  SEL R11, R158, R66, !P2 ;  /* 0x000000429e0b7207 */ /* 0x008fe20005000000 */
[----:B------:R-:W-:Y:S01]  /*133b0*/  IMAD R31, R16, R31, RZ ;  /* 0x0000001f101f7224 */ /* 0x000fe200078e02ff */
[----:B------:R-:W2:Y:S01]  /*133c0*/  LDL.LU R66, [R1+0xf8] ;  /* 0x0000f80001427983 */ /* 0x000ea20000300800 */
[----:B------:R-:W-:Y:S01]  /*133d0*/  IMAD R82, R14, R82, RZ ;  /* 0x000000520e527224 */ /* 0x000fe200078e02ff */
[----:B------:R-:W3:Y:S01]  /*133e0*/  LDC R21, c[0x0][0x3b0] ;  /* 0x0000ec00ff157b82 */ /* 0x000ee20000000800 */
[----:B------:R-:W-:Y:S01]  /*133f0*/  IMAD R72, R11, R72, RZ ;  /* 0x000000480b487224 */ /* 0x000fe200078e02ff */
[----:B------:R-:W3:Y:S01]  /*13400*/  LDL.LU R112, [R1+0xf4] ;  /* 0x0000f40001707983 */ /* 0x000ee20000300800 */
[----:B------:R-:W-:-:S03]  /*13410*/  SEL R16, R158, R116, !P2 ;  /* 0x000000749e107207 */ /* 0x000fc60005000000 */
[----:B------:R-:W3:Y:S01]  /*13420*/  LDL.LU R113, [R1+0xf0] ;  /* 0x0000f00001717983 */ /* 0x000ee20000300800 */
[----:B------:R-:W-:-:S03]  /*13430*/  SEL R14, R158, R121, !P2 ;  /* 0x000000799e0e7207 */ /* 0x000fc60005000000 */
[----:B------:R-:W3:Y:S01]  /*13440*/  LDL.LU R114, [R1+0xec] ;  /* 0x0000ec0001727983 */ /* 0x000ee20000300800 */
[C---:B------:R-:W-:Y:S01]  /*13450*/  SEL R11, R158.reuse, R122, !P2 ;  /* 0x0000007a9e0b7207 */ /* 0x040fe20005000000 */
[----:B0-----:R-:W-:Y:S02]  /*13460*/  IMAD R9, R15, R18, RZ ;  /* 0x000000120f097224 */ /* 0x001fe400078e02ff */
[----:B------:R-:W3:Y:S02]  /*13470*/  LDL.LU R115, [R1+0xe8] ;  /* 0x0000e80001737983 */ /* 0x000ee40000300800 */
[----:B------:R-:W-:Y:S01]  /*13480*/  IMAD R80, R11, R80, RZ ;  /* 0x000000500b507224 */ /* 0x000fe200078e02ff */
[----:B------:R-:W-:Y:S01]  /*13490*/  SEL R15, R158, R117, !P2 ;  /* 0x000000759e0f7207 */ /* 0x000fe20005000000 */
[----:B------:R-:W3:Y:S01]  /*134a0*/  LDL.LU R116, [R1+0xe4] ;  /* 0x0000e40001747983 */ /* 0x000ee20000300800 */
[----:B-1----:R-:W-:Y:S01]  /*134b0*/  IMAD R62, R16, R62, RZ ;  /* 0x0000003e103e7224 */ /* 0x002fe200078e02ff */
[----:B------:R-:W-:Y:S01]  /*134c0*/  SEL R18, R158, R118, !P2 ;  /* 0x000000769e127207 */ /* 0x000fe20005000000 */
[----:B------:R-:W-:Y:S01]  /*134d0*/  IMAD R90, R14, R90, RZ ;  /* 0x0000005a0e5a7224 */ /* 0x000fe200078e02ff */
[----:B------:R-:W3:Y:S01]  /*134e0*/  LDL.LU R117, [R1+0xe0] ;  /* 0x0000e00001757983 */ /* 0x000ee20000300800 */
[----:B------:R-:W-:-:S03]  /*134f0*/  SEL R16, R158, R119, !P2 ;  /* 0x000000779e107207 */ /* 0x000fc60005000000 */
[----:B------:R-:W3:Y:S01]  /*13500*/  LDL.LU R118, [R1+0xdc] ;  /* 0x0000dc0001767983 */ /* 0x000ee20000300800 */
[----:B------:R-:W-:-:S03]  /*13510*/  SEL R11, R158, R68, !P2 ;  /* 0x000000449e0b7207 */ /* 0x000fc60005000000 */
[----:B------:R-:W3:Y:S01]  /*13520*/  LDL.LU R119, [R1+0xd8] ;  /* 0x0000d80001777983 */ /* 0x000ee20000300800 */
[----:B------:R-:W-:Y:S01]  /*13530*/  IMAD R92, R15, R92, RZ ;  /* 0x0000005c0f5c7224 */ /* 0x000fe200078e02ff */
[C---:B------:R-:W-:Y:S01]  /*13540*/  SEL R15, R158.reuse, R120, !P2 ;  /* 0x000000789e0f7207 */ /* 0x040fe20005000000 */
[----:B------:R-:W0:Y:S01]  /*13550*/  LDC R68, c[0x0][0x3b0] ;  /* 0x0000ec00ff447b82 */ /* 0x000e220000000800 */
[----:B------:R-:W3:Y:S01]  /*13560*/  LDL.LU R120, [R1+0xd4] ;  /* 0x0000d40001787983 */ /* 0x000ee20000300800 */
[----:B----4-:R-:W-:Y:S01]  /*13570*/  SEL R14, R158, R162, !P2 ;  /* 0x000000a29e0e7207 */ /* 0x010fe20005000000 */
[----:B------:R-:W-:-:S05]  /*13580*/  IMAD R162, R11, R20, RZ ;  /* 0x000000140ba27224 */ /* 0x000fca00078e02ff */
[----:B------:R-:W1:Y:S01]  /*13590*/  LDC R20, c[0x0][0x3a0] ;  /* 0x0000e800ff147b82 */ /* 0x000e620000000800 */
[----:B------:R-:W-:Y:S04]  /*135a0*/  STL.64 [R1+0x21f0], R162 ;  /* 0x0021f0a201007387 */ /* 0x000fe80000100a00 */
[----:B------:R-:W4:Y:S04]  /*135b0*/  LDL.LU R121, [R1+0xd0] ;  /* 0x0000d00001797983 */ /* 0x000f280000300800 */
[----:B------:R-:W4:Y:S01]  /*135c0*/  LDL.LU R122, [R1+0xcc] ;  /* 0x0000cc00017a7983 */ /* 0x000f220000300800 */
[----:B--2---:R-:W-:-:S02]  /*135d0*/  SEL R11, R158, R66, !P2 ;  /* 0x000000429e0b7207 */ /* 0x004fc40005000000 */
[----:B------:R-:W2:Y:S01]  /*135e0*/  LDC R66, c[0x0][0x3b0] ;  /* 0x0000ec00ff427b82 */ /* 0x000ea20000000800 */
[----:B------:R-:W-:Y:S01]  /*135f0*/  IMAD R100, R15, R100, RZ ;  /* 0x000000640f647224 */ /* 0x000fe200078e02ff */
[----:B------:R-:W-:Y:S01]  /*13600*/  SEL R15, R158, R64, !P2 ;  /* 0x000000409e0f7207 */ /* 0x000fe20005000000 */
[----:B------:R-:W-:Y:S01]  /*13610*/  IMAD R108, R14, R108, RZ ;  /* 0x0000006c0e6c7224 */ /* 0x000fe200078e02ff */
[----:B---3--:R-:W-:Y:S01]  /*13620*/  SEL R14, R158, R114, !P2 ;  /* 0x000000729e0e7207 */ /* 0x008fe20005000000 */
[----:B------:R-:W-:-:S03]  /*13630*/  IMAD R110, R16, R110, RZ ;  /* 0x0000006e106e7224 */ /* 0x000fc600078e02ff */
[----:B------:R-:W3:Y:S01]  /*13640*/  LDC R64, c[0x0][0x3b0] ;  /* 0x0000ec00ff407b82 */ /* 0x000ee20000000800 */
[----:B------:R-:W-:Y:S01]  /*13650*/  IMAD R70, R15, R70, RZ ;  /* 0x000000460f467224 */ /* 0x000fe200078e02ff */
[----:B------:R-:W-:Y:S01]  /*13660*/  SEL R16, R158, R112, !P2 ;  /* 0x000000709e107207 */ /* 0x000fe20005000000 */
[----:B0-----:R-:W-:Y:S01]  /*13670*/  IMAD R68, R14, R68, RZ ;  /* 0x000000440e447224 */ /* 0x001fe200078e02ff */
[----:B------:R-:W-:Y:S02]  /*13680*/  SEL R15, R158, R113, !P2 ;  /* 0x000000719e0f7207 */ /* 0x000fe40005000000 */
[----:B------:R-:W-:Y:S01]  /*13690*/  LOP3.LUT R79, R123, 0x80, RZ, 0xfc, !PT ;  /* 0x000000807b4f7812 */ /* 0x000fe200078efcff */
[----:B------:R-:W-:Y:S02]  /*136a0*/  IMAD R88, R16, R88, RZ ;  /* 0x0000005810587224 */ /* 0x000fe400078e02ff */
[----:B------:R-:W-:Y:S01]  /*136b0*/  IMAD R78, R15, R78, RZ ;  /* 0x0000004e0f4e7224 */ /* 0x000fe200078e02ff */
[----:B------:R-:W-:-:S02]  /*136c0*/  SEL R16, R158, R117, !P2 ;  /* 0x000000759e107207 */ /* 0x000fc40005000000 */
[C---:B------:R-:W-:Y:S02]  /*136d0*/  SEL R14, R158.reuse, R119, !P2 ;  /* 0x000000779e0e7207 */ /* 0x040fe40005000000 */
[----:B------:R-:W-:-:S03]  /*136e0*/  SEL R15, R158, R118, !P2 ;  /* 0x000000769e0f7207 */ /* 0x000fc60005000000 */
[----:B--2---:R-:W-:Y:S01]  /*136f0*/  IMAD R66, R14, R66, RZ ;  /* 0x000000420e427224 */ /* 0x004fe200078e02ff */
[----:B-1----:R-:W-:Y:S01]  /*13700*/  ISETP.LT.AND P0, PT, R79, R20, P0 ;  /* 0x000000144f00720c */ /* 0x002fe20000701270 */
[----:B------:R-:W-:Y:S01]  /*13710*/  IMAD R3, R18, R21, RZ ;  /* 0x0000001512037224 */ /* 0x000fe200078e02ff */
[----:B------:R-:W-:Y:S01]  /*13720*/  PRMT R21, RZ, 0x7610, R21 ;  /* 0x00007610ff157816 */ /* 0x000fe20000000015 */
[----:B------:R-:W-:Y:S01]  /*13730*/  IMAD R86, R16, R86, RZ ;  /* 0x0000005610567224 */ /* 0x000fe200078e02ff */
[----:B------:R-:W-:Y:S01]  /*13740*/  PRMT R20, RZ, 0x7610, R20 ;  /* 0x00007610ff147816 */ /* 0x000fe20000000014 */
[----:B------:R-:W-:Y:S01]  /*13750*/  IMAD R76, R15, R76, RZ ;  /* 0x0000004c0f4c7224 */ /* 0x000fe200078e02ff */
[----:B------:R-:W-:Y:S01]  /*13760*/  STL [R1+0x2040], R165 ;  /* 0x002040a501007387 */ /* 0x000fe20000100800 */
[C---:B------:R-:W-:Y:S02]  /*13770*/  SEL R17, R158.reuse, R17, !P2 ;  /* 0x000000119e117207 */ /* 0x040fe40005000000 */
[----:B------:R-:W-:Y:S01]  /*13780*/  PRMT R16, RZ, 0x7610, R16 ;  /* 0x00007610ff107816 */ /* 0x000fe20000000010 */
[----:B------:R-:W-:Y:S01]  /*13790*/  STL.64 [R1+0x20d8], R164 ;  /* 0x0020d8a401007387 */ /* 0x000fe20000100a00 */
[C---:B------:R-:W-:Y:S01]  /*137a0*/  SEL R15, R158.reuse, R165, !P2 ;  /* 0x000000a59e0f7207 */ /* 0x040fe20005000000 */
[----:B------:R-:W-:Y:S01]  /*137b0*/  IMAD R98, R11, R98, RZ ;  /* 0x000000620b627224 */ /* 0x000fe200078e02ff */
[----:B------:R-:W-:Y:S01]  /*137c0*/  PRMT R38, RZ, 0x7610, R38 ;  /* 0x00007610ff267816 */ /* 0x000fe20000000026 */
[----:B------:R-:W-:Y:S01]  /*137d0*/  STL [R1+0x2130], R158 ;  /* 0x0021309e01007387 */ /* 0x000fe20000100800 */
[----:B------:R-:W-:-:S02]  /*137e0*/  SEL R11, R158, R115, !P2 ;  /* 0x000000739e0b7207 */ /* 0x000fc40005000000 */
[----:B------:R-:W-:Y:S01]  /*137f0*/  PRMT R36, RZ, 0x7610, R36 ;  /* 0x00007610ff247816 */ /* 0x000fe20000000024 */
[----:B------:R-:W-:Y:S01]  /*13800*/  STL.64 [R1+0x2268], R22 ;  /* 0x0022681601007387 */ /* 0x000fe20000100a00 */
[----:B------:R-:W-:Y:S02]  /*13810*/  PRMT R34, RZ, 0x7610, R34 ;  /* 0x00007610ff227816 */ /* 0x000fe40000000022 */
[----:B------:R-:W-:Y:S01]  /*13820*/  PRMT R45, RZ, 0x7610, R45 ;  /* 0x00007610ff2d7816 */ /* 0x000fe2000000002d */
[----:B------:R0:W-:Y:S01]  /*13830*/  STL.64 [R1+0x2238], R20 ;  /* 0x0022381401007387 */ /* 0x0001e20000100a00 */
[----:B------:R-:W-:-:S03]  /*13840*/  PRMT R57, RZ, 0x7610, R57 ;  /* 0x00007610ff397816 */ /* 0x000fc60000000039 */
[----:B------:R1:W-:Y:S01]  /*13850*/  STL.64 [R1+0x21f8], R16 ;  /* 0x0021f81001007387 */ /* 0x0003e20000100a00 */
[----:B------:R-:W-:Y:S01]  /*13860*/  PRMT R55, RZ, 0x7610, R55 ;  /* 0x00007610ff377816 */ /* 0x000fe20000000037 */
[----:B------:R-:W-:Y:S01]  /*13870*/  IMAD R106, R11, R106, RZ ;  /* 0x0000006a0b6a7224 */ /* 0x000fe200078e02ff */
[----:B------:R-:W-:Y:S02]  /*13880*/  PRMT R53, RZ, 0x7610, R53 ;  /* 0x00007610ff357816 */ /* 0x000fe40000000035 */
[----:B------:R-:W-:Y:S02]  /*13890*/  SEL R11, R158, R120, !P2 ;  /* 0x000000789e0b7207 */ /* 0x000fe40005000000 */
[----:B------:R-:W-:Y:S01]  /*138a0*/  PRMT R51, RZ, 0x7610, R51 ;  /* 0x00007610ff337816 */ /* 0x000fe20000000033 */
[----:B---3--:R-:W-:Y:S01]  /*138b0*/  IMAD R64, R17, R64, RZ ;  /* 0x0000004011407224 */ /* 0x008fe200078e02ff */
[----:B------:R-:W-:Y:S02]  /*138c0*/  PRMT R42, RZ, 0x7610, R42 ;  /* 0x00007610ff2a7816 */ /* 0x000fe4000000002a */
[----:B------:R-:W-:-:S02]  /*138d0*/  PRMT R43, RZ, 0x7610, R43 ;  /* 0x00007610ff2b7816 */ /* 0x000fc4000000002b */
[----:B0-----:R-:W-:Y:S01]  /*138e0*/  PRMT R20, RZ, 0x7610, R20 ;  /* 0x00007610ff147816 */ /* 0x001fe20000000014 */
[----:B------:R-:W-:Y:S01]  /*138f0*/  IMAD R94, R15, R94, RZ ;  /* 0x0000005e0f5e7224 */ /* 0x000fe200078e02ff */
[----:B-1----:R-:W-:Y:S01]  /*13900*/  PRMT R17, RZ, 0x7610, R17 ;  /* 0x00007610ff117816 */ /* 0x002fe20000000011 */
[----:B------:R-:W-:Y:S01]  /*13910*/  IMAD R104, R11, R104, RZ ;  /* 0x000000680b687224 */ /* 0x000fe200078e02ff */
[----:B------:R-:W-:Y:S02]  /*13920*/  PRMT R16, RZ, 0x7610, R16 ;  /* 0x00007610ff107816 */ /* 0x000fe40000000010 */
[----:B------:R-:W-:Y:S02]  /*13930*/  SEL R18, R158, R116, !P2 ;  /* 0x000000749e127207 */ /* 0x000fe40005000000 */
        /* <DEDUP_REMOVED lines=9> */
[----:B------:R-:W-:-:S04]  /*139d0*/  IMAD.WIDE R22, R2, 0x2, R6 ;  /* 0x0000000202167825 */ /* 0x000fc800078e0206 */
[----:B------:R-:W-:Y:S01]  /*139e0*/  IMAD.WIDE R162, R19, 0x2, R4 ;  /* 0x0000000213a27825 */ /* 0x000fe200078e0204 */
[----:B------:R-:W-:Y:S02]  /*139f0*/  PRMT R24, RZ, 0x7610, R24 ;  /* 0x00007610ff187816 */ /* 0x000fe40000000018 */
[----:B----4-:R-:W-:-:S05]  /*13a00*/  SEL R14, R158, R121, !P2 ;  /* 0x000000799e0e7207 */ /* 0x010fca0005000000 */
[----:B------:R-:W-:Y:S01]  /*13a10*/  IMAD R84, R14, R84, RZ ;  /* 0x000000540e547224 */ /* 0x000fe200078e02ff */
[----:B------:R-:W-:-:S05]  /*13a20*/  PRMT R14, RZ, 0x7610, R14 ;  /* 0x00007610ff0e7816 */ /* 0x000fca000000000e */
[----:B------:R0:W-:Y:S04]  /*13a30*/  STL.64 [R1+0x2200], R14 ;  /* 0x0022000e01007387 */ /* 0x0001e80000100a00 */
[----:B------:R-:W-:Y:S04]  /*13a40*/  STL.64 [R1+0x2260], R38 ;  /* 0x0022602601007387 */ /* 0x000fe80000100a00 */
[----:B------:R-:W-:Y:S04]  /*13a50*/  STL.64 [R1+0x2230], R36 ;  /* 0x0022302401007387 */ /* 0x000fe80000100a00 */
[----:B------:R-:W-:Y:S04]  /*13a60*/  STL.64 [R1+0x2208], R34 ;  /* 0x0022082201007387 */ /* 0x000fe80000100a00 */
[----:B------:R-:W-:Y:S01]  /*13a70*/  STL.64 [R1+0x2210], R44 ;  /* 0x0022102c01007387 */ /* 0x000fe20000100a00 */
[----:B0-----:R-:W-:-:S03]  /*13a80*/  PRMT R15, RZ, 0x7610, R15 ;  /* 0x00007610ff0f7816 */ /* 0x001fc6000000000f */
[----:B------:R-:W-:Y:S01]  /*13a90*/  STL.64 [R1+0x2288], R56 ;  /* 0x0022883801007387 */ /* 0x000fe20000100a00 */
[----:B------:R-:W-:-:S03]  /*13aa0*/  SEL R11, R158, R122, !P2 ;  /* 0x0000007a9e0b7207 */ /* 0x000fc60005000000 */
[----:B------:R-:W-:Y:S01]  /*13ab0*/  STL.64 [R1+0x2258], R54 ;  /* 0x0022583601007387 */ /* 0x000fe20000100a00 */
[----:B------:R-:W-:-:S03]  /*13ac0*/  PRMT R14, RZ, 0x7610, R14 ;  /* 0x00007610ff0e7816 */ /* 0x000fc6000000000e */
[----:B------:R-:W-:Y:S01]  /*13ad0*/  STL.64 [R1+0x2228], R52 ;  /* 0x0022283401007387 */ /* 0x000fe20000100a00 */
[----:B------:R-:W-:-:S03]  /*13ae0*/  PRMT R158, RZ, 0x7610, R158 ;  /* 0x00007610ff9e7816 */ /* 0x000fc6000000009e */
[----:B------:R-:W-:Y:S04]  /*13af0*/  STL.64 [R1+0x2218], R50 ;  /* 0x0022183201007387 */ /* 0x000fe80000100a00 */
[----:B------:R-:W-:Y:S04]  /*13b00*/  STL.64 [R1+0x2220], R42 ;  /* 0x0022202a01007387 */ /* 0x000fe80000100a00 */
[----:B------:R-:W-:Y:S04]  /*13b10*/  STL.S16 [R1+0x50], R20 ;  /* 0x0000501401007387 */ /* 0x000fe80000100600 */
[----:B------:R-:W-:Y:S04]  /*13b20*/  STL.S16 [R1+0x48], R17 ;  /* 0x0000481101007387 */ /* 0x000fe80000100600 */
[----:B------:R-:W-:Y:S04]  /*13b30*/  STL.S16 [R1+0x40], R16 ;  /* 0x0000401001007387 */ /* 0x000fe80000100600 */
[----:B------:R-:W-:Y:S04]  /*13b40*/  STL.S16 [R1+0x108], R15 ;  /* 0x0001080f01007387 */ /* 0x000fe80000100600 */
[----:B------:R0:W-:Y:S04]  /*13b50*/  STL.S16 [R1+0x11a0], R14 ;  /* 0x0011a00e01007387 */ /* 0x0001e80000100600 */
[----:B------:R-:W-:Y:S04]  /*13b60*/  STL.64 [R1+0x2240], R158 ;  /* 0x0022409e01007387 */ /* 0x000fe80000100a00 */
[----:B------:R1:W-:Y:S01]  /*13b70*/  STL.64 [R1+0x2248], R12 ;  /* 0x0022480c01007387 */ /* 0x0003e20000100a00 */
[----:B0-----:R-:W-:-:S03]  /*13b80*/  IMAD.WIDE R14, R25, 0x2, R6 ;  /* 0x00000002190e7825 */ /* 0x001fc600078e0206 */
[----:B------:R0:W-:Y:S01]  /*13b90*/  STL.64 [R1+0x2270], R164 ;  /* 0x002270a401007387 */ /* 0x0001e20000100a00 */
[----:B------:R-:W-:-:S03]  /*13ba0*/  IMAD.WIDE R56, R33, 0x2, R6 ;  /* 0x0000000221387825 */ /* 0x000fc600078e0206 */
[----:B------:R-:W-:Y:S01]  /*13bb0*/  STL.64 [R1+0x2250], R160 ;  /* 0x002250a001007387 */ /* 0x000fe20000100a00 */
[----:B-1----:R-:W-:-:S03]  /*13bc0*/  IMAD.WIDE R12, R25, 0x2, R4 ;  /* 0x00000002190c7825 */ /* 0x002fc600078e0204 */
[----:B------:R1:W-:Y:S04]  /*13bd0*/  STL.64 [R1+0x2278], R32 ;  /* 0x0022782001007387 */ /* 0x0003e80000100a00 */
[----:B------:R2:W-:Y:S01]  /*13be0*/  STL.64 [R1+0x1a8], R12 ;  /* 0x0001a80c01007387 */ /* 0x0005e20000100a00 */
[----:B0-----:R-:W-:-:S03]  /*13bf0*/  IMAD.WIDE R164, R65, 0x2, R6 ;  /* 0x0000000241a47825 */ /* 0x001fc600078e0206 */
[----:B------:R-:W-:Y:S01]  /*13c00*/  STL.64 [R1+0x1b0], R14 ;  /* 0x0001b00e01007387 */ /* 0x000fe20000100a00 */
[----:B------:R-:W-:-:S03]  /*13c10*/  IMAD.WIDE R38, R19, 0x2, R6 ;  /* 0x0000000213267825 */ /* 0x000fc600078e0206 */
[----:B------:R0:W-:Y:S01]  /*13c20*/  STL.64 [R1+0x2280], R48 ;  /* 0x0022803001007387 */ /* 0x0001e20000100a00 */
[----:B-1----:R-:W-:-:S04]  /*13c30*/  IMAD.WIDE R32, R61, 0x2, R6 ;  /* 0x000000023d207825 */ /* 0x002fc800078e0206 */
[--C-:B--2---:R-:W-:Y:S01]  /*13c40*/  IMAD.WIDE R12, R48, 0x2, R6.reuse ;  /* 0x00000002300c7825 */ /* 0x104fe200078e0206 */
[----:B------:R-:W-:Y:S04]  /*13c50*/  STL.64 [R1+0x1a0], R56 ;  /* 0x0001a03801007387 */ /* 0x000fe80000100a00 */
[----:B------:R-:W-:Y:S01]  /*13c60*/  STL.64 [R1+0x2290], R56 ;  /* 0x0022903801007387 */ /* 0x000fe20000100a00 */
[----:B------:R-:W-:-:S03]  /*13c70*/  IMAD.WIDE R54, R31, 0x2, R6 ;  /* 0x000000021f367825 */ /* 0x000fc600078e0206 */
[----:B------:R1:W-:Y:S01]  /*13c80*/  STL.64 [R1+0x190], R12 ;  /* 0x0001900c01007387 */ /* 0x0003e20000100a00 */
[----:B0-----:R-:W-:Y:S02]  /*13c90*/  IMAD.MOV.U32 R48, RZ, RZ, R12 ;  /* 0x000000ffff307224 */ /* 0x001fe400078e000c */
[----:B------:R-:W-:Y:S01]  /*13ca0*/  IMAD.MOV.U32 R49, RZ, RZ, R13 ;  /* 0x000000ffff317224 */ /* 0x000fe200078e000d */
[----:B------:R0:W-:Y:S01]  /*13cb0*/  STL.64 [R1+0x180], R32 ;  /* 0x0001802001007387 */ /* 0x0001e20000100a00 */
[----:B------:R-:W-:-:S03]  /*13cc0*/  IMAD.WIDE R160, R46, 0x2, R6 ;  /* 0x000000022ea07825 */ /* 0x000fc600078e0206 */
[----:B------:R2:W-:Y:S01]  /*13cd0*/  STL.64 [R1+0x170], R164 ;  /* 0x000170a401007387 */ /* 0x0005e20000100a00 */
[----:B------:R-:W-:-:S03]  /*13ce0*/  IMAD.WIDE R158, R63, 0x2, R6 ;  /* 0x000000023f9e7825 */ /* 0x000fc600078e0206 */
[----:B------:R3:W-:Y:S01]  /*13cf0*/  STL.64 [R1+0x160], R22 ;  /* 0x0001601601007387 */ /* 0x0007e20000100a00 */
[----:B-1----:R-:W-:-:S03]  /*13d00*/  IMAD.WIDE R12, R60, 0x2, R6 ;  /* 0x000000023c0c7825 */ /* 0x002fc600078e0206 */
[----:B------:R-:W-:Y:S01]  /*13d10*/  STL.64 [R1+0x150], R38 ;  /* 0x0001502601007387 */ /* 0x000fe20000100a00 */
[----:B------:R-:W-:-:S03]  /*13d20*/  IMAD.WIDE R20, R10, 0x2, R6 ;  /* 0x000000020a147825 */ /* 0x000fc600078e0206 */
        /* <DEDUP_REMOVED lines=11> */
[----:B------:R-:W-:Y:S02]  /*13de0*/  IMAD.MOV.U32 R56, RZ, RZ, R14 ;  /* 0x000000ffff387224 */ /* 0x000fe400078e000e */
[----:B------:R-:W-:Y:S01]  /*13df0*/  IMAD.MOV.U32 R57, RZ, RZ, R15 ;  /* 0x000000ffff397224 */ /* 0x000fe200078e000f */
[----:B------:R-:W-:Y:S01]  /*13e00*/  STL.64 [R1+0xb0], R36 ;  /* 0x0000b02401007387 */ /* 0x000fe20000100a00 */
[----:B------:R-:W-:-:S03]  /*13e10*/  IMAD.WIDE R34, R9, 0x2, R6 ;  /* 0x0000000209227825 */ /* 0x000fc600078e0206 */
[----:B------:R-:W-:Y:S01]  /*13e20*/  STL.64 [R1+0xa0], R52 ;  /* 0x0000a03401007387 */ /* 0x000fe20000100a00 */
[----:B------:R-:W-:-:S03]  /*13e30*/  IMAD.WIDE R14, R27, 0x2, R6 ;  /* 0x000000021b0e7825 */ /* 0x000fc600078e0206 */
[----:B------:R-:W-:Y:S01]  /*13e40*/  STL.64 [R1+0x90], R42 ;  /* 0x0000902a01007387 */ /* 0x000fe20000100a00 */
[----:B------:R-:W-:-:S03]  /*13e50*/  IMAD.WIDE R16, R102, 0x2, R6 ;  /* 0x0000000266107825 */ /* 0x000fc600078e0206 */
[----:B------:R-:W-:Y:S04]  /*13e60*/  STL.64 [R1+0x80], R50 ;  /* 0x0000803201007387 */ /* 0x000fe80000100a00 */
[----:B------:R-:W-:Y:S04]  /*13e70*/  STL.64 [R1+0x70], R44 ;  /* 0x0000702c01007387 */ /* 0x000fe80000100a00 */
[----:B------:R-:W-:Y:S04]  /*13e80*/  STL.64 [R1+0x60], R34 ;  /* 0x0000602201007387 */ /* 0x000fe80000100a00 */
[----:B------:R-:W-:Y:S04]  /*13e90*/  STL.64 [R1+0x30], R14 ;  /* 0x0000300e01007387 */ /* 0x000fe80000100a00 */
[----:B------:R-:W-:Y:S04]  /*13ea0*/  STL.64 [R1+0x20], R16 ;  /* 0x0000201001007387 */ /* 0x000fe80000100a00 */
[----:B------:R-:W4:Y:S04]  /*13eb0*/  @P1 LDG.E.U16 R24, desc[UR6][R56.64] ;  /* 0x0000000638181981 */ /* 0x000f28000c1e1500 */
[----:B------:R-:W2:Y:S01]  /*13ec0*/  LDL.LU.64 R56, [R1+0x2290] ;  /* 0x0022900001387983 */ /* 0x000ea20000300a00 */
[----:B------:R-:W-:-:S03]  /*13ed0*/  PRMT R40, RZ, 0x7610, R40 ;  /* 0x00007610ff287816 */ /* 0x000fc60000000028 */
[----:B----4-:R-:W-:Y:S04]  /*13ee0*/  STL [R1+0x217c], R24 ;  /* 0x00217c1801007387 */ /* 0x010fe80000100800 */
[----:B--2---:R-:W2:Y:S04]  /*13ef0*/  @P1 LDG.E.U16 R40, desc[UR6][R56.64] ;  /* 0x0000000638281981 */ /* 0x004ea8000c1e1500 */
[----:B------:R-:W4:Y:S01]  /*13f00*/  LDL.LU.64 R56, [R1+0x2288] ;  /* 0x0022880001387983 */ /* 0x000f220000300a00 */
[----:B------:R-:W-:Y:S02]  /*13f10*/  PRMT R77, RZ, 0x7610, R77 ;  /* 0x00007610ff4d7816 */ /* 0x000fe4000000004d */
[----:B------:R-:W-:-:S04]  /*13f20*/  PRMT R75, RZ, 0x7610, R75 ;  /* 0x00007610ff4b7816 */ /* 0x000fc8000000004b */
[----:B------:R-:W3:Y:S04]  /*13f30*/  @P1 LDG.E.U16 R77, desc[UR6][R32.64] ;  /* 0x00000006204d1981 */ /* 0x000ee8000c1e1500 */
[----:B------:R-:W3:Y:S04]  /*13f40*/  @P1 LDG.E.U16 R75, desc[UR6][R164.64] ;  /* 0x00000006a44b1981 */ /* 0x000ee8000c1e1500 */
[----:B----4-:R-:W4:Y:S04]  /*13f50*/  @P1 LDG.E.U16 R57, desc[UR6][R48.64] ;  /* 0x0000000630391981 */ /* 0x010f28000c1e1500 */
[----:B--2---:R-:W-:Y:S04]  /*13f60*/  STL [R1+0x2180], R40 ;  /* 0x0021802801007387 */ /* 0x004fe80000100800 */
[----:B------:R-:W2:Y:S04]  /*13f70*/  LDL.LU.64 R48, [R1+0x2280] ;  /* 0x0022800001307983 */ /* 0x000ea80000300a00 */
[----:B----4-:R-:W-:Y:S04]  /*13f80*/  STL [R1+0x2184], R57 ;  /* 0x0021843901007387 */ /* 0x010fe80000100800 */
[----:B0-----:R-:W4:Y:S04]  /*13f90*/  LDL.LU.64 R32, [R1+0x2278] ;  /* 0x0022780001207983 */ /* 0x001f280000300a00 */
[----:B------:R-:W2:Y:S04]  /*13fa0*/  LDL.LU.64 R164, [R1+0x2270] ;  /* 0x0022700001a47983 */ /* 0x000ea80000300a00 */
[----:B--2---:R-:W2:Y:S01]  /*13fb0*/  @P1 LDG.E.U16 R165, desc[UR6][R22.64] ;  /* 0x0000000616a51981 */ /* 0x004ea2000c1e1500 */
[----:B------:R-:W-:-:S03]  /*13fc0*/  PRMT R73, RZ, 0x7610, R73 ;  /* 0x00007610ff497816 */ /* 0x000fc60000000049 */
[----:B------:R-:W4:Y:S04]  /*13fd0*/  @P1 LDG.E.U16 R164, desc[UR6][R20.64] ;  /* 0x0000000614a41981 */ /* 0x000f28000c1e1500 */
[----:B------:R-:W4:Y:S04]  /*13fe0*/  @P1 LDG.E.U16 R73, desc[UR6][R12.64] ;  /* 0x000000060c491981 */ /* 0x000f28000c1e1500 */
[----:B---3--:R-:W3:Y:S04]  /*13ff0*/  LDL.LU.64 R22, [R1+0x2268] ;  /* 0x0022680001167983 */ /* 0x008ee80000300a00 */
[----:B--2---:R0:W-:Y:S04]  /*14000*/  STL [R1+0x2138], R165 ;  /* 0x002138a501007387 */ /* 0x0041e80000100800 */
[----:B0-----:R-:W2:Y:S04]  /*14010*/  LDL.LU R165, [R1+0x11a0] ;  /* 0x0011a00001a57983 */ /* 0x001ea80000300800 */
[----:B---3--:R-:W3:Y:S04]  /*14020*/  @P1 LDG.E.U16 R22, desc[UR6][R38.64] ;  /* 0x0000000626161981 */ /* 0x008ee8000c1e1500 */
[----:B------:R-:W4:Y:S04]  /*14030*/  LDL.LU.64 R38, [R1+0x2260] ;  /* 0x0022600001267983 */ /* 0x000f280000300a00 */
[----:B--2---:R-:W2:Y:S04]  /*14040*/  @P1 LDG.E.U16 R165, desc[UR6][R158.64] ;  /* 0x000000069ea51981 */ /* 0x004ea8000c1e1500 */
[----:B---3--:R-:W-:Y:S04]  /*14050*/  STL [R1+0x2188], R22 ;  /* 0x0021881601007387 */ /* 0x008fe80000100800 */
[----:B----4-:R-:W3:Y:S04]  /*14060*/  @P1 LDG.E.U16 R38, desc[UR6][R54.64] ;  /* 0x0000000636261981 */ /* 0x010ee8000c1e1500 */
[----:B------:R-:W4:Y:S04]  /*14070*/  LDL.LU.64 R54, [R1+0x2258] ;  /* 0x0022580001367983 */ /* 0x000f280000300a00 */
[----:B----4-:R-:W4:Y:S04]  /*14080*/  @P1 LDG.E.U16 R55, desc[UR6][R160.64] ;  /* 0x00000006a0371981 */ /* 0x010f28000c1e1500 */
[----:B---3--:R-:W-:Y:S04]  /*14090*/  STL [R1+0x218c], R38 ;  /* 0x00218c2601007387 */ /* 0x008fe80000100800 */
[----:B------:R-:W3:Y:S04]  /*140a0*/  LDL.LU.64 R160, [R1+0x2250] ;  /* 0x0022500001a07983 */ /* 0x000ee80000300a00 */
[----:B----4-:R-:W-:Y:S04]  /*140b0*/  STL [R1+0x2190], R55 ;  /* 0x0021903701007387 */ /* 0x010fe80000100800 */
[----:B------:R-:W4:Y:S04]  /*140c0*/  LDL.LU.64 R12, [R1+0x2248] ;  /* 0x00224800010c7983 */ /* 0x000f280000300a00 */
[----:B------:R-:W4:Y:S04]  /*140d0*/  LDL.LU.64 R158, [R1+0x2240] ;  /* 0x00224000019e7983 */ /* 0x000f280000300a00 */
[----:B--2---:R-:W-:Y:S04]  /*140e0*/  STL [R1+0x213c], R165 ;  /* 0x00213ca501007387 */ /* 0x004fe80000100800 */
[----:B------:R-:W2:Y:S04]  /*140f0*/  LDL.LU.64 R20, [R1+0x2238] ;  /* 0x0022380001147983 */ /* 0x000ea80000300a00 */
[----:B------:R-:W-:Y:S01]  /*14100*/  STL [R1+0x2140], R164 ;  /* 0x002140a401007387 */ /* 0x000fe20000100800 */
[----:B------:R-:W-:Y:S01]  /*14110*/  PRMT R71, RZ, 0x7610, R71 ;  /* 0x00007610ff477816 */ /* 0x000fe20000000047 */
[----:B------:R-:W-:-:S02]  /*14120*/  IMAD R96, R18, R96, RZ ;  /* 0x0000006012607224 */ /* 0x000fc400078e02ff */
[----:B---3--:R-:W3:Y:S04]  /*14130*/  @P1 LDG.E.U16 R160, desc[UR6][R34.64] ;  /* 0x0000000622a01981 */ /* 0x008ee8000c1e1500 */
[----:B----4-:R-:W4:Y:S04]  /*14140*/  @P1 LDG.E.U16 R12, desc[UR6][R44.64] ;  /* 0x000000062c0c1981 */ /* 0x010f28000c1e1500 */
[----:B--2---:R-:W2:Y:S04]  /*14150*/  @P1 LDG.E.U16 R20, desc[UR6][R36.64] ;  /* 0x0000000624141981 */ /* 0x004ea8000c1e1500 */
[----:B------:R-:W3:Y:S01]  /*14160*/  @P1 LDG.E.U16 R71, desc[UR6][R50.64] ;  /* 0x0000000632471981 */ /* 0x000ee2000c1e1500 */
[----:B------:R-:W-:-:S04]  /*14170*/  IMAD.WIDE R156, R92, 0x2, R6 ;  /* 0x000000025c9c7825 */ /* 0x000fc800078e0206 */
[----:B------:R-:W-:Y:S01]  /*14180*/  IMAD.WIDE R152, R72, 0x2, R6 ;  /* 0x0000000248987825 */ /* 0x000fe200078e0206 */
[----:B------:R-:W3:Y:S01]  /*14190*/  LDL.LU.64 R36, [R1+0x2230] ;  /* 0x0022300001247983 */ /* 0x000ee20000300a00 */
[----:B------:R-:W-:Y:S02]  /*141a0*/  PRMT R18, RZ, 0x7610, R18 ;  /* 0x00007610ff127816 */ /* 0x000fe40000000012 */
[--C-:B------:R-:W-:Y:S01]  /*141b0*/  IMAD.WIDE R150, R110, 0x2, R6.reuse ;  /* 0x000000026e967825 */ /* 0x100fe200078e0206 */
[----:B------:R-:W4:Y:S04]  /*141c0*/  @P1 LDG.E.U16 R158, desc[UR6][R152.64] ;  /* 0x00000006989e1981 */ /* 0x000f28000c1e1500 */
[----:B------:R-:W4:Y:S01]  /*141d0*/  @P1 LDG.E.U16 R18, desc[UR6][R14.64] ;  /* 0x000000060e121981 */ /* 0x000f22000c1e1500 */
[----:B------:R-:W-:-:S04]  /*141e0*/  IMAD.WIDE R148, R100, 0x2, R6 ;  /* 0x0000000264947825 */ /* 0x000fc800078e0206 */
[----:B------:R-:W-:Y:S01]  /*141f0*/  IMAD.WIDE R146, R90, 0x2, R6 ;  /* 0x000000025a927825 */ /* 0x000fe200078e0206 */
[----:B------:R-:W4:Y:S01]  /*14200*/  @P1 LDG.E.U16 R32, desc[UR6][R148.64] ;  /* 0x0000000694201981 */ /* 0x000f22000c1e1500 */
[----:B------:R-:W-:Y:S02]  /*14210*/  PRMT R69, RZ, 0x7610, R69 ;  /* 0x00007610ff457816 */ /* 0x000fe40000000045 */
[--C-:B------:R-:W-:Y:S01]  /*14220*/  IMAD.WIDE R144, R80, 0x2, R6.reuse ;  /* 0x0000000250907825 */ /* 0x100fe200078e0206 */
[----:B------:R-:W4:Y:S03]  /*14230*/  @P1 LDG.E.U16 R49, desc[UR6][R146.64] ;  /* 0x0000000692311981 */ /* 0x000f26000c1e1500 */
[----:B------:R-:W-:-:S04]  /*14240*/  IMAD.WIDE R154, R82, 0x2, R6 ;  /* 0x00000002529a7825 */ /* 0x000fc800078e0206 */
[----:B------:R-:W-:Y:S01]  /*14250*/  IMAD.WIDE R142, R70, 0x2, R6 ;  /* 0x00000002468e7825 */ /* 0x000fe200078e0206 */
[----:B------:R0:W4:Y:S04]  /*14260*/  @P1 LDG.E.U16 R69, desc[UR6][R154.64] ;  /* 0x000000069a451981 */ /* 0x000128000c1e1500 */
[----:B------:R-:W4:Y:S01]  /*14270*/  @P1 LDG.E.U16 R161, desc[UR6][R142.64] ;  /* 0x000000068ea11981 */ /* 0x000f22000c1e1500 */
[----:B------:R-:W-:Y:S01]  /*14280*/  PRMT R67, RZ, 0x7610, R67 ;  /* 0x00007610ff437816 */ /* 0x000fe20000000043 */
[----:B------:R-:W-:-:S04]  /*14290*/  IMAD.WIDE R116, R84, 0x2, R6 ;  /* 0x0000000254747825 */ /* 0x000fc800078e0206 */
[--C-:B------:R-:W-:Y:S01]  /*142a0*/  IMAD.WIDE R140, R108, 0x2, R6.reuse ;  /* 0x000000026c8c7825 */ /* 0x100fe200078e0206 */
[----:B------:R-:W4:Y:S03]  /*142b0*/  @P1 LDG.E.U16 R67, desc[UR6][R116.64] ;  /* 0x0000000674431981 */ /* 0x000f26000c1e1500 */
[----:B------:R-:W-:-:S04]  /*142c0*/  IMAD.WIDE R138, R98, 0x2, R6 ;  /* 0x00000002628a7825 */ /* 0x000fc800078e0206 */
[----:B------:R-:W-:-:S04]  /*142d0*/  IMAD.WIDE R136, R88, 0x2, R6 ;  /* 0x0000000258887825 */ /* 0x000fc800078e0206 */
[----:B------:R-:W-:-:S04]  /*142e0*/  IMAD.WIDE R134, R78, 0x2, R6 ;  /* 0x000000024e867825 */ /* 0x000fc800078e0206 */
[----:B------:R-:W-:-:S04]  /*142f0*/  IMAD.WIDE R132, R68, 0x2, R6 ;  /* 0x0000000244847825 */ /* 0x000fc800078e0206 */
[--C-:B------:R-:W-:Y:S01]  /*14300*/  IMAD.WIDE R130, R106, 0x2, R6.reuse ;  /* 0x000000026a827825 */ /* 0x100fe200078e0206 */
[----:B------:R-:W4:Y:S03]  /*14310*/  @P1 LDG.E.U16 R159, desc[UR6][R132.64] ;  /* 0x00000006849f1981 */ /* 0x000f26000c1e1500 */
[----:B------:R-:W-:-:S04]  /*14320*/  IMAD.WIDE R126, R86, 0x2, R6 ;  /* 0x00000002567e7825 */ /* 0x000fc800078e0206 */
[----:B------:R-:W-:-:S04]  /*14330*/  IMAD.WIDE R124, R76, 0x2, R6 ;  /* 0x000000024c7c7825 */ /* 0x000fc800078e0206 */
[----:B------:R-:W-:Y:S02]  /*14340*/  IMAD R74, R11, R74, RZ ;  /* 0x0000004a0b4a7224 */ /* 0x000fe400078e02ff */
[----:B------:R-:W-:-:S04]  /*14350*/  IMAD.WIDE R122, R66, 0x2, R6 ;  /* 0x00000002427a7825 */ /* 0x000fc800078e0206 */
[----:B------:R-:W-:-:S04]  /*14360*/  IMAD.WIDE R120, R104, 0x2, R6 ;  /* 0x0000000268787825 */ /* 0x000fc800078e0206 */
[----:B------:R-:W-:Y:S01]  /*14370*/  IMAD.WIDE R118, R94, 0x2, R6 ;  /* 0x000000025e767825 */ /* 0x000fe200078e0206 */
[----:B------:R-:W-:Y:S01]  /*14380*/  PRMT R19, RZ, 0x7610, R19 ;  /* 0x00007610ff137816 */ /* 0x000fe20000000013 */
[----:B------:R-:W4:Y:S04]  /*14390*/  @P0 LDG.E.U16 R21, desc[UR6][R162.64] ;  /* 0x00000006a2150981 */ /* 0x000f28000c1e1500 */
[----:B--2---:R-:W-:Y:S04]  /*143a0*/  STL [R1+0x2194], R20 ;  /* 0x0021941401007387 */ /* 0x004fe80000100800 */
[----:B---3--:R-:W2:Y:S01]  /*143b0*/  @P1 LDG.E.U16 R36, desc[UR6][R52.64] ;  /* 0x0000000634241981 */ /* 0x008ea2000c1e1500 */
[----:B------:R-:W-:-:S04]  /*143c0*/  IMAD.WIDE R128, R96, 0x2, R6 ;  /* 0x0000000260807825 */ /* 0x000fc800078e0206 */
[----:B------:R-:W-:Y:S01]  /*143d0*/  IMAD.WIDE R112, R64, 0x2, R6 ;  /* 0x0000000240707825 */ /* 0x000fe200078e0206 */
[----:B------:R-:W-:Y:S01]  /*143e0*/  PRMT R37, RZ, 0x7610, R37 ;  /* 0x00007610ff257816 */ /* 0x000fe20000000025 */
[----:B------:R-:W3:Y:S04]  /*143f0*/  @P1 LDG.E.U16 R13, desc[UR6][R122.64] ;  /* 0x000000067a0d1981 */ /* 0x000ee8000c1e1500 */
[----:B------:R-:W2:Y:S04]  /*14400*/  LDL.LU.64 R52, [R1+0x2228] ;  /* 0x0022280001347983 */ /* 0x000ea80000300a00 */
[----:B--2---:R-:W2:Y:S04]  /*14410*/  @P1 LDG.E.U16 R53, desc[UR6][R42.64] ;  /* 0x000000062a351981 */ /* 0x004ea8000c1e1500 */
[----:B------:R-:W-:Y:S04]  /*14420*/  STL [R1+0x2198], R36 ;  /* 0x0021982401007387 */ /* 0x000fe80000100800 */
[----:B------:R-:W3:Y:S04]  /*14430*/  LDL.LU.64 R42, [R1+0x2220] ;  /* 0x00222000012a7983 */ /* 0x000ee80000300a00 */
[----:B------:R-:W-:Y:S04]  /*14440*/  STL [R1+0xd0], R77 ;  /* 0x0000d04d01007387 */ /* 0x000fe80000100800 */
[----:B--2---:R-:W-:Y:S04]  /*14450*/  STL [R1+0x219c], R53 ;  /* 0x00219c3501007387 */ /* 0x004fe80000100800 */
[----:B------:R-:W-:Y:S04]  /*14460*/  STL [R1+0x11a8], R75 ;  /* 0x0011a84b01007387 */ /* 0x000fe80000100800 */
[----:B------:R-:W2:Y:S04]  /*14470*/  LDL.LU.64 R50, [R1+0x2218] ;  /* 0x0022180001327983 */ /* 0x000ea80000300a00 */
[----:B------:R-:W2:Y:S04]  /*14480*/  LDL.LU.64 R44, [R1+0x2210] ;  /* 0x00221000012c7983 */ /* 0x000ea80000300a00 */
[----:B----4-:R-:W-:Y:S04]  /*14490*/  STL [R1+0x2144], R12 ;  /* 0x0021440c01007387 */ /* 0x010fe80000100800 */
[----:B------:R-:W4:Y:S04]  /*144a0*/  LDL.LU.64 R34, [R1+0x2208] ;  /* 0x0022080001227983 */ /* 0x000f280000300a00 */
[----:B------:R1:W-:Y:S01]  /*144b0*/  STL [R1+0x2148], R160 ;  /* 0x002148a001007387 */ /* 0x0003e20000100800 */
[----:B------:R-:W-:Y:S01]  /*144c0*/  IMAD.WIDE R114, R74, 0x2, R6 ;  /* 0x000000024a727825 */ /* 0x000fe200078e0206 */
[----:B------:R-:W-:-:S02]  /*144d0*/  PRMT R39, RZ, 0x7610, R39 ;  /* 0x00007610ff277816 */ /* 0x000fc40000000027 */
[----:B------:R-:W-:Y:S02]  /*144e0*/  PRMT R54, RZ, 0x7610, R54 ;  /* 0x00007610ff367816 */ /* 0x000fe40000000036 */
[----:B------:R-:W-:Y:S01]  /*144f0*/  PRMT R56, RZ, 0x7610, R56 ;  /* 0x00007610ff387816 */ /* 0x000fe20000000038 */
[----:B------:R-:W-:Y:S01]  /*14500*/  IMAD.WIDE R110, R110, 0x2, R4 ;  /* 0x000000026e6e7825 */ /* 0x000fe200078e0204 */
[----:B------:R-:W-:Y:S01]  /*14510*/  PRMT R52, RZ, 0x7610, R52 ;  /* 0x00007610ff347816 */ /* 0x000fe20000000034 */
[----:B---3--:R-:W3:Y:S04]  /*14520*/  @P1 LDG.E.U16 R42, desc[UR6][R118.64] ;  /* 0x00000006762a1981 */ /* 0x008ee8000c1e1500 */
[----:B-1----:R-:W3:Y:S04]  /*14530*/  LDL.LU R160, [R1+0x50] ;  /* 0x0000500001a07983 */ /* 0x002ee80000300800 */
[----:B------:R-:W3:Y:S04]  /*14540*/  LDL.LU.64 R14, [R1+0x2200] ;  /* 0x00220000010e7983 */ /* 0x000ee80000300a00 */
[----:B------:R-:W-:Y:S01]  /*14550*/  STL [R1+0x21a0], R18 ;  /* 0x0021a01201007387 */ /* 0x000fe20000100800 */
[----:B------:R-:W-:Y:S01]  /*14560*/  PRMT R28, RZ, 0x7610, R28 ;  /* 0x00007610ff1c7816 */ /* 0x000fe2000000001c */
[----:B------:R-:W-:Y:S01]  /*14570*/  IMAD.WIDE R108, R108, 0x2, R4 ;  /* 0x000000026c6c7825 */ /* 0x000fe200078e0204 */
[----:B------:R-:W-:Y:S01]  /*14580*/  PRMT R26, RZ, 0x7610, R26 ;  /* 0x00007610ff1a7816 */ /* 0x000fe2000000001a */
[----:B------:R-:W3:Y:S01]  /*14590*/  @P1 LDG.E.U16 R43, desc[UR6][R126.64] ;  /* 0x000000067e2b1981 */ /* 0x000ee2000c1e1500 */
[----:B------:R-:W-:Y:S01]  /*145a0*/  PRMT R11, RZ, 0x7610, R11 ;  /* 0x00007610ff0b7816 */ /* 0x000fe2000000000b */
[----:B------:R-:W-:Y:S01]  /*145b0*/  IMAD.WIDE R106, R106, 0x2, R4 ;  /* 0x000000026a6a7825 */ /* 0x000fe200078e0204 */
[----:B------:R-:W-:Y:S01]  /*145c0*/  PRMT R25, RZ, 0x7610, R25 ;  /* 0x00007610ff197816 */ /* 0x000fe20000000019 */
[----:B------:R-:W3:Y:S02]  /*145d0*/  @P1 LDG.E.U16 R28, desc[UR6][R130.64] ;  /* 0x00000006821c1981 */ /* 0x000ee4000c1e1500 */
[----:B------:R-:W-:-:S02]  /*145e0*/  IMAD.WIDE R104, R104, 0x2, R4 ;  /* 0x0000000268687825 */ /* 0x000fc400078e0204 */
[----:B------:R-:W3:Y:S04]  /*145f0*/  @P1 LDG.E.U16 R26, desc[UR6][R120.64] ;  /* 0x00000006781a1981 */ /* 0x000ee8000c1e1500 */
[----:B------:R-:W3:Y:S01]  /*14600*/  @P0 LDG.E.U16 R11, desc[UR6][R108.64] ;  /* 0x000000066c0b0981 */ /* 0x000ee2000c1e1500 */
[----:B------:R-:W-:-:S03]  /*14610*/  IMAD.WIDE R102, R102, 0x2, R4 ;  /* 0x0000000266667825 */ /* 0x000fc600078e0204 */
[----:B------:R-:W3:Y:S04]  /*14620*/  @P0 LDG.E.U16 R25, desc[UR6][R104.64] ;  /* 0x0000000668190981 */ /* 0x000ee8000c1e1500 */
[----:B--2---:R-:W2:Y:S01]  /*14630*/  @P1 LDG.E.U16 R51, desc[UR6][R156.64] ;  /* 0x000000069c331981 */ /* 0x004ea2000c1e1500 */
[----:B------:R-:W-:Y:S01]  /*14640*/  PRMT R30, RZ, 0x7610, R30 ;  /* 0x00007610ff1e7816 */ /* 0x000fe2000000001e */
[----:B------:R-:W-:Y:S01]  /*14650*/  IMAD.WIDE R100, R100, 0x2, R4 ;  /* 0x0000000264647825 */ /* 0x000fe200078e0204 */
[----:B------:R-:W-:Y:S01]  /*14660*/  PRMT R44, RZ, 0x7610, R44 ;  /* 0x00007610ff2c7816 */ /* 0x000fe2000000002c */
[----:B------:R-:W2:Y:S02]  /*14670*/  @P1 LDG.E.U16 R45, desc[UR6][R128.64] ;  /* 0x00000006802d1981 */ /* 0x000ea4000c1e1500 */
[----:B------:R-:W-:-:S02]  /*14680*/  IMAD.WIDE R98, R98, 0x2, R4 ;  /* 0x0000000262627825 */ /* 0x000fc400078e0204 */
[----:B------:R-:W2:Y:S04]  /*14690*/  @P1 LDG.E.U16 R30, desc[UR6][R138.64] ;  /* 0x000000068a1e1981 */ /* 0x000ea8000c1e1500 */
[----:B----4-:R-:W4:Y:S04]  /*146a0*/  @P1 LDG.E.U16 R34, desc[UR6][R16.64] ;  /* 0x0000000610221981 */ /* 0x010f28000c1e1500 */
[----:B------:R-:W2:Y:S04]  /*146b0*/  LDL.LU.64 R16, [R1+0x21f8] ;  /* 0x0021f80001107983 */ /* 0x000ea80000300a00 */
[----:B---3--:R-:W3:Y:S01]  /*146c0*/  @P1 LDG.E.U16 R160, desc[UR6][R144.64] ;  /* 0x0000000690a01981 */ /* 0x008ee2000c1e1500 */
[----:B------:R-:W-:-:S02]  /*146d0*/  PRMT R35, RZ, 0x7610, R35 ;  /* 0x00007610ff237816 */ /* 0x000fc40000000023 */
[----:B------:R-:W-:Y:S01]  /*146e0*/  PRMT R15, RZ, 0x7610, R15 ;  /* 0x00007610ff0f7816 */ /* 0x000fe2000000000f */
[----:B------:R-:W3:Y:S05]  /*146f0*/  @P1 LDG.E.U16 R14, desc[UR6][R140.64] ;  /* 0x000000068c0e1981 */ /* 0x000eea000c1e1500 */
[----:B------:R-:W3:Y:S04]  /*14700*/  @P0 LDG.E.U16 R15, desc[UR6][R110.64] ;  /* 0x000000066e0f0981 */ /* 0x000ee8000c1e1500 */
[----:B--2---:R-:W2:Y:S04]  /*14710*/  @P1 LDG.E.U16 R16, desc[UR6][R150.64] ;  /* 0x0000000696101981 */ /* 0x004ea8000c1e1500 */
[----:B----4-:R-:W-:Y:S04]  /*14720*/  STL [R1+0x21a4], R34 ;  /* 0x0021a42201007387 */ /* 0x010fe80000100800 */
[----:B------:R-:W4:Y:S04]  /*14730*/  LDL.LU R164, [R1+0x48] ;  /* 0x0000480001a47983 */ /* 0x000f280000300800 */
[----:B------:R-:W-:Y:S04]  /*14740*/  STL [R1+0xc8], R73 ;  /* 0x0000c84901007387 */ /* 0x000fe80000100800 */
[----:B------:R-:W-:Y:S04]  /*14750*/  STL [R1+0x21a8], R51 ;  /* 0x0021a83301007387 */ /* 0x000fe80000100800 */
[----:B------:R-:W-:Y:S04]  /*14760*/  STL [R1+0x2048], R156 ;  /* 0x0020489c01007387 */ /* 0x000fe80000100800 */
[----:B------:R-:W-:Y:S04]  /*14770*/  STL [R1+0x2044], R157 ;  /* 0x0020449d01007387 */ /* 0x000fe80000100800 */
[----:B------:R1:W-:Y:S04]  /*14780*/  STL.64 [R1+0x20e0], R156 ;  /* 0x0020e09c01007387 */ /* 0x0003e80000100a00 */
[----:B-1----:R-:W3:Y:S04]  /*14790*/  LDL.LU R156, [R1+0x108] ;  /* 0x00010800019c7983 */ /* 0x002ee80000300800 */
[----:B------:R-:W-:Y:S04]  /*147a0*/  STL [R1+0x2050], R154 ;  /* 0x0020509a01007387 */ /* 0x000fe80000100800 */
[----:B------:R-:W-:Y:S04]  /*147b0*/  STL [R1+0x214c], R154 ;  /* 0x00214c9a01007387 */ /* 0x000fe80000100800 */
[----:B------:R-:W-:Y:S04]  /*147c0*/  STL [R1+0x204c], R155 ;  /* 0x00204c9b01007387 */ /* 0x000fe80000100800 */
[----:B------:R0:W-:Y:S04]  /*147d0*/  STL [R1+0x2150], R155 ;  /* 0x0021509b01007387 */ /* 0x0001e80000100800 */
[----:B------:R-:W-:Y:S04]  /*147e0*/  STL [R1+0x2154], R158 ;  /* 0x0021549e01007387 */ /* 0x000fe80000100800 */
[----:B------:R-:W-:Y:S04]  /*147f0*/  STL [R1+0x2058], R152 ;  /* 0x0020589801007387 */ /* 0x000fe80000100800 */
[----:B------:R1:W-:Y:S04]  /*14800*/  STL [R1+0x2158], R152 ;  /* 0x0021589801007387 */ /* 0x0003e80000100800 */
[----:B------:R-:W-:Y:S04]  /*14810*/  STL [R1+0x2054], R153 ;  /* 0x0020549901007387 */ /* 0x000fe80000100800 */
[----:B------:R-:W-:Y:S04]  /*14820*/  STL [R1+0x215c], R153 ;  /* 0x00215c9901007387 */ /* 0x000fe80000100800 */
[----:B------:R-:W-:Y:S04]  /*14830*/  STL [R1+0xc0], R71 ;  /* 0x0000c04701007387 */ /* 0x000fe80000100800 */
[----:B--2---:R-:W-:Y:S04]  /*14840*/  STL [R1+0x21ac], R16 ;  /* 0x0021ac1001007387 */ /* 0x004fe80000100800 */
[----:B------:R-:W-:Y:S04]  /*14850*/  STL [R1+0x2060], R150 ;  /* 0x0020609601007387 */ /* 0x000fe80000100800 */
[----:B------:R-:W-:Y:S04]  /*14860*/  STL [R1+0x21b0], R150 ;  /* 0x0021b09601007387 */ /* 0x000fe80000100800 */
[----:B------:R-:W-:Y:S04]  /*14870*/  STL [R1+0x205c], R151 ;  /* 0x00205c9701007387 */ /* 0x000fe80000100800 */
[----:B------:R2:W-:Y:S01]  /*14880*/  STL [R1+0x21b4], R151 ;  /* 0x0021b49701007387 */ /* 0x0005e20000100800 */
[----:B------:R-:W-:Y:S01]  /*14890*/  PRMT R17, RZ, 0x7610, R17 ;  /* 0x00007610ff117816 */ /* 0x000fe20000000011 */
[----:B------:R-:W-:Y:S01]  /*148a0*/  IMAD.WIDE R96, R96, 0x2, R4 ;  /* 0x0000000260607825 */ /* 0x000fe200078e0204 */
[----:B0-----:R-:W-:Y:S01]  /*148b0*/  PRMT R155, RZ, 0x7610, R155 ;  /* 0x00007610ff9b7816 */ /* 0x001fe2000000009b */
[----:B----4-:R-:W4:Y:S01]  /*148c0*/  @P1 LDG.E.U16 R164, desc[UR6][R134.64] ;  /* 0x0000000686a41981 */ /* 0x010f22000c1e1500 */
[----:B-1----:R-:W-:-:S02]  /*148d0*/  PRMT R152, RZ, 0x7610, R152 ;  /* 0x00007610ff987816 */ /* 0x002fc40000000098 */
[----:B------:R-:W-:Y:S01]  /*148e0*/  PRMT R158, RZ, 0x7610, R158 ;  /* 0x00007610ff9e7816 */ /* 0x000fe2000000009e */
[----:B------:R-:W-:Y:S01]  /*148f0*/  IMAD.WIDE R94, R94, 0x2, R4 ;  /* 0x000000025e5e7825 */ /* 0x000fe200078e0204 */
[----:B------:R-:W4:Y:S04]  /*14900*/  @P0 LDG.E.U16 R44, desc[UR6][R96.64] ;  /* 0x00000006602c0981 */ /* 0x000f28000c1e1500 */
[----:B--2---:R-:W2:Y:S04]  /*14910*/  LDL.64 R150, [R1+0x1a8] ;  /* 0x0001a80001967983 */ /* 0x004ea80000100a00 */
[----:B------:R-:W-:Y:S04]  /*14920*/  STL [R1+0x21b8], R32 ;  /* 0x0021b82001007387 */ /* 0x000fe80000100800 */
        /* <DEDUP_REMOVED lines=9> */
[----:B---3--:R-:W-:Y:S04]  /*149c0*/  STL [R1+0x21d0], R160 ;  /* 0x0021d0a001007387 */ /* 0x008fe80000100800 */
[----:B------:R-:W-:Y:S04]  /*149d0*/  STL [R1+0xb8], R69 ;  /* 0x0000b84501007387 */ /* 0x000fe80000100800 */
[----:B------:R-:W-:Y:S04]  /*149e0*/  STL [R1+0x2078], R144 ;  /* 0x0020789001007387 */ /* 0x000fe80000100800 */
[----:B------:R-:W-:Y:S04]  /*149f0*/  STL [R1+0x21d4], R144 ;  /* 0x0021d49001007387 */ /* 0x000fe80000100800 */
[----:B------:R-:W-:Y:S04]  /*14a00*/  STL [R1+0x2074], R145 ;  /* 0x0020749101007387 */ /* 0x000fe80000100800 */
[----:B------:R0:W-:Y:S04]  /*14a10*/  STL [R1+0x21d8], R145 ;  /* 0x0021d89101007387 */ /* 0x0001e80000100800 */
        /* <DEDUP_REMOVED lines=13> */
[----:B------:R1:W-:Y:S01]  /*14af0*/  STL [R1+0x20a8], R132 ;  /* 0x0020a88401007387 */ /* 0x0003e20000100800 */
[----:B------:R-:W-:Y:S01]  /*14b00*/  PRMT R50, RZ, 0x7610, R50 ;  /* 0x00007610ff327816 */ /* 0x000fe20000000032 */
[----:B------:R-:W-:Y:S01]  /*14b10*/  IMAD.WIDE R92, R92, 0x2, R4 ;  /* 0x000000025c5c7825 */ /* 0x000fe200078e0204 */
[----:B------:R-:W-:Y:S01]  /*14b20*/  PRMT R47, RZ, 0x7610, R47 ;  /* 0x00007610ff2f7816 */ /* 0x000fe2000000002f */
[----:B------:R-:W3:Y:S02]  /*14b30*/  @P1 LDG.E.U16 R156, desc[UR6][R114.64] ;  /* 0x00000006729c1981 */ /* 0x000ee4000c1e1500 */
[----:B0-----:R-:W-:-:S02]  /*14b40*/  IMAD.WIDE R144, R29, 0x2, R4 ;  /* 0x000000021d907825 */ /* 0x001fc400078e0204 */
[----:B------:R-:W3:Y:S04]  /*14b50*/  @P0 LDG.E.U16 R50, desc[UR6][R92.64] ;  /* 0x000000065c320981 */ /* 0x000ee8000c1e1500 */
[----:B-1----:R-:W3:Y:S04]  /*14b60*/  LDL.LU R132, [R1+0x40] ;  /* 0x0000400001847983 */ /* 0x002ee80000300800 */
[----:B------:R-:W-:Y:S04]  /*14b70*/  STL [R1+0x20a4], R133 ;  /* 0x0020a48501007387 */ /* 0x000fe80000100800 */
[----:B------:R-:W-:Y:S04]  /*14b80*/  STL [R1+0x20b0], R130 ;  /* 0x0020b08201007387 */ /* 0x000fe80000100800 */
[----:B------:R-:W-:Y:S04]  /*14b90*/  STL [R1+0x20ac], R131 ;  /* 0x0020ac8301007387 */ /* 0x000fe80000100800 */
[----:B------:R-:W-:Y:S04]  /*14ba0*/  STL [R1+0x20b8], R128 ;  /* 0x0020b88001007387 */ /* 0x000fe80000100800 */
[----:B------:R-:W-:Y:S04]  /*14bb0*/  STL [R1+0x20b4], R129 ;  /* 0x0020b48101007387 */ /* 0x000fe80000100800 */
[----:B------:R-:W-:Y:S04]  /*14bc0*/  STL [R1+0x20c0], R126 ;  /* 0x0020c07e01007387 */ /* 0x000fe80000100800 */
[----:B------:R-:W-:Y:S04]  /*14bd0*/  STL [R1+0x20bc], R127 ;  /* 0x0020bc7f01007387 */ /* 0x000fe80000100800 */
[----:B------:R-:W-:Y:S01]  /*14be0*/  STL.64 [R1+0x20e8], R124 ;  /* 0x0020e87c01007387 */ /* 0x000fe20000100a00 */
[----:B------:R-:W-:-:S03]  /*14bf0*/  IMAD.WIDE R142, R27, 0x2, R4 ;  /* 0x000000021b8e7825 */ /* 0x000fc600078e0204 */
[----:B------:R-:W-:Y:S04]  /*14c00*/  STL.64 [R1+0x20f0], R122 ;  /* 0x0020f07a01007387 */ /* 0x000fe80000100a00 */
[----:B------:R-:W-:Y:S04]  /*14c10*/  STL.64 [R1+0x20f8], R120 ;  /* 0x0020f87801007387 */ /* 0x000fe80000100a00 */
[----:B------:R-:W-:Y:S04]  /*14c20*/  STL.64 [R1+0x2100], R118 ;  /* 0x0021007601007387 */ /* 0x000fe80000100a00 */
[----:B------:R-:W-:Y:S04]  /*14c30*/  STL.64 [R1+0x2108], R116 ;  /* 0x0021087401007387 */ /* 0x000fe80000100a00 */
[----:B------:R-:W-:Y:S04]  /*14c40*/  STL.64 [R1+0x2110], R114 ;  /* 0x0021107201007387 */ /* 0x000fe80000100a00 */
[----:B------:R-:W-:Y:S04]  /*14c50*/  STL.64 [R1+0x2118], R112 ;  /* 0x0021187001007387 */ /* 0x000fe80000100a00 */
[----:B------:R-:W4:Y:S04]  /*14c60*/  LDL.LU.64 R162, [R1+0x21f0] ;  /* 0x0021f00001a27983 */ /* 0x000f280000300a00 */
[----:B------:R0:W-:Y:S04]  /*14c70*/  STL.64 [R1+0xa8], R144 ;  /* 0x0000a89001007387 */ /* 0x0001e80000100a00 */
[----:B------:R0:W4:Y:S04]  /*14c80*/  @P0 LDG.E.U16 R19, desc[UR6][R144.64] ;  /* 0x0000000690130981 */ /* 0x000128000c1e1500 */
[----:B------:R1:W-:Y:S04]  /*14c90*/  STL.64 [R1+0x28], R142 ;  /* 0x0000288e01007387 */ /* 0x0003e80000100a00 */
[----:B------:R1:W4:Y:S01]  /*14ca0*/  @P0 LDG.E.U16 R17, desc[UR6][R142.64] ;  /* 0x000000068e110981 */ /* 0x000322000c1e1500 */
[----:B0-----:R-:W-:-:S03]  /*14cb0*/  IMAD.WIDE R144, R33, 0x2, R4 ;  /* 0x0000000221907825 */ /* 0x001fc600078e0204 */
[----:B------:R-:W-:Y:S01]  /*14cc0*/  STL [R1+0x3c], R67 ;  /* 0x00003c4301007387 */ /* 0x000fe20000100800 */
[----:B------:R-:W-:Y:S01]  /*14cd0*/  IMAD.WIDE R90, R90, 0x2, R4 ;  /* 0x000000025a5a7825 */ /* 0x000fe200078e0204 */
[----:B------:R-:W-:Y:S02]  /*14ce0*/  PRMT R153, RZ, 0x7610, R153 ;  /* 0x00007610ff997816 */ /* 0x000fe40000000099 */
[----:B------:R-:W4:Y:S01]  /*14cf0*/  @P1 LDG.E.U16 R47, desc[UR6][R136.64] ;  /* 0x00000006882f1981 */ /* 0x000f22000c1e1500 */
[----:B-1----:R-:W-:-:S03]  /*14d00*/  IMAD.WIDE R142, R31, 0x2, R4 ;  /* 0x000000021f8e7825 */ /* 0x002fc600078e0204 */
[----:B------:R-:W-:Y:S04]  /*14d10*/  STL.64 [R1+0x198], R144 ;  /* 0x0001989001007387 */ /* 0x000fe80000100a00 */
[----:B------:R0:W-:Y:S04]  /*14d20*/  STL.64 [R1+0x138], R142 ;  /* 0x0001388e01007387 */ /* 0x0001e80000100a00 */
[----:B------:R0:W4:Y:S04]  /*14d30*/  @P0 LDG.E.U16 R37, desc[UR6][R142.64] ;  /* 0x000000068e250981 */ /* 0x000128000c1e1500 */
[----:B------:R1:W4:Y:S01]  /*14d40*/  @P0 LDG.E.U16 R39, desc[UR6][R144.64] ;  /* 0x0000000690270981 */ /* 0x000322000c1e1500 */
[----:B0-----:R-:W-:-:S04]  /*14d50*/  IMAD.WIDE R142, R41, 0x2, R4 ;  /* 0x00000002298e7825 */ /* 0x001fc800078e0204 */
[--C-:B-1----:R-:W-:Y:S01]  /*14d60*/  IMAD.WIDE R144, R48, 0x2, R4.reuse ;  /* 0x0000000230907825 */ /* 0x102fe200078e0204 */
[----:B------:R0:W-:Y:S04]  /*14d70*/  STL.64 [R1+0x98], R142 ;  /* 0x0000988e01007387 */ /* 0x0001e80000100a00 */
[----:B------:R0:W4:Y:S04]  /*14d80*/  @P0 LDG.E.U16 R35, desc[UR6][R142.64] ;  /* 0x000000068e230981 */ /* 0x000128000c1e1500 */
[----:B------:R1:W-:Y:S04]  /*14d90*/  STL.64 [R1+0x188], R144 ;  /* 0x0001889001007387 */ /* 0x0003e80000100a00 */
[----:B------:R1:W4:Y:S01]  /*14da0*/  @P0 LDG.E.U16 R56, desc[UR6][R144.64] ;  /* 0x0000000690380981 */ /* 0x000322000c1e1500 */
[----:B0-----:R-:W-:-:S05]  /*14db0*/  IMAD.WIDE R142, R46, 0x2, R4 ;  /* 0x000000022e8e7825 */ /* 0x001fca00078e0204 */
[----:B------:R0:W-:Y:S04]  /*14dc0*/  STL.64 [R1+0x128], R142 ;  /* 0x0001288e01007387 */ /* 0x0001e80000100a00 */
[----:B------:R0:W4:Y:S01]  /*14dd0*/  @P0 LDG.E.U16 R54, desc[UR6][R142.64] ;  /* 0x000000068e360981 */ /* 0x000122000c1e1500 */
[----:B-1----:R-:W-:Y:S01]  /*14de0*/  IMAD.WIDE R144, R61, 0x2, R4 ;  /* 0x000000023d907825 */ /* 0x002fe200078e0204 */
[----:B------:R-:W-:Y:S02]  /*14df0*/  PRMT R123, RZ, 0x7610, R123 ;  /* 0x00007610ff7b7816 */ /* 0x000fe4000000007b */
[----:B------:R-:W-:Y:S02]  /*14e00*/  PRMT R116, RZ, 0x7610, R116 ;  /* 0x00007610ff747816 */ /* 0x000fe40000000074 */
[----:B------:R-:W4:Y:S01]  /*14e10*/  @P0 LDG.E.U16 R152, desc[UR6][R144.64] ;  /* 0x0000000690980981 */ /* 0x000f22000c1e1500 */
[----:B0-----:R-:W-:-:S05]  /*14e20*/  IMAD.WIDE R142, R58, 0x2, R4 ;  /* 0x000000023a8e7825 */ /* 0x001fca00078e0204 */
[----:B------:R0:W-:Y:S01]  /*14e30*/  STL.64 [R1+0x88], R142 ;  /* 0x0000888e01007387 */ /* 0x0001e20000100a00 */
[----:B------:R-:W-:-:S03]  /*14e40*/  IMAD.WIDE R58, R59, 0x2, R4 ;  /* 0x000000023b3a7825 */ /* 0x000fc600078e0204 */
[----:B------:R0:W4:Y:S04]  /*14e50*/  @P0 LDG.E.U16 R52, desc[UR6][R142.64] ;  /* 0x000000068e340981 */ /* 0x000128000c1e1500 */
[----:B------:R-:W-:Y:S04]  /*14e60*/  STL.64 [R1+0x178], R144 ;  /* 0x0001789001007387 */ /* 0x000fe80000100a00 */
[----:B------:R1:W4:Y:S01]  /*14e70*/  @P0 LDG.E.U16 R155, desc[UR6][R58.64] ;  /* 0x000000063a9b0981 */ /* 0x000322000c1e1500 */
[----:B0-----:R-:W-:-:S04]  /*14e80*/  IMAD.WIDE R142, R60, 0x2, R4 ;  /* 0x000000023c8e7825 */ /* 0x001fc800078e0204 */
[--C-:B------:R-:W-:Y:S01]  /*14e90*/  IMAD.WIDE R60, R65, 0x2, R4.reuse ;  /* 0x00000002413c7825 */ /* 0x100fe200078e0204 */
[----:B------:R-:W-:Y:S04]  /*14ea0*/  STL.64 [R1+0xf8], R142 ;  /* 0x0000f88e01007387 */ /* 0x000fe80000100a00 */
[----:B------:R1:W-:Y:S04]  /*14eb0*/  STL.64 [R1+0x78], R58 ;  /* 0x0000783a01007387 */ /* 0x0003e80000100a00 */
[----:B------:R-:W-:Y:S04]  /*14ec0*/  STL.64 [R1+0x168], R60 ;  /* 0x0001683c01007387 */ /* 0x000fe80000100a00 */
[----:B--2---:R-:W2:Y:S01]  /*14ed0*/  @P0 LDG.E.U16 R23, desc[UR6][R150.64] ;  /* 0x0000000696170981 */ /* 0x004ea2000c1e1500 */
[----:B-1----:R-:W-:Y:S01]  /*14ee0*/  IMAD.WIDE R58, R63, 0x2, R4 ;  /* 0x000000023f3a7825 */ /* 0x002fe200078e0204 */
[----:B------:R-:W-:-:S02]  /*14ef0*/  PRMT R117, RZ, 0x7610, R117 ;  /* 0x00007610ff757816 */ /* 0x000fc40000000075 */
[----:B------:R-:W2:Y:S04]  /*14f00*/  @P0 LDG.E.U16 R158, desc[UR6][R142.64] ;  /* 0x000000068e9e0981 */ /* 0x000ea8000c1e1500 */
[----:B------:R0:W-:Y:S04]  /*14f10*/  STL.64 [R1+0xe8], R58 ;  /* 0x0000e83a01007387 */ /* 0x0001e80000100a00 */
[----:B---3--:R1:W3:Y:S02]  /*14f20*/  @P1 LDG.E.U16 R132, desc[UR6][R124.64] ;  /* 0x000000067c841981 */ /* 0x0082e4000c1e1500 */
[----:B-1----:R-:W-:-:S02]  /*14f30*/  PRMT R124, RZ, 0x7610, R124 ;  /* 0x00007610ff7c7816 */ /* 0x002fc4000000007c */
[----:B------:R-:W-:-:S04]  /*14f40*/  PRMT R125, RZ, 0x7610, R125 ;  /* 0x00007610ff7d7816 */ /* 0x000fc8000000007d */
[----:B------:R0:W2:Y:S04]  /*14f50*/  @P0 LDG.E.U16 R124, desc[UR6][R58.64] ;  /* 0x000000063a7c0981 */ /* 0x0000a8000c1e1500 */
[----:B------:R1:W2:Y:S01]  /*14f60*/  @P0 LDG.E.U16 R125, desc[UR6][R60.64] ;  /* 0x000000063c7d0981 */ /* 0x0002a2000c1e1500 */
[----:B0-----:R-:W-:-:S04]  /*14f70*/  IMAD.WIDE R58, R62, 0x2, R4 ;  /* 0x000000023e3a7825 */ /* 0x001fc800078e0204 */
[----:B-1----:R-:W-:Y:S01]  /*14f80*/  IMAD.WIDE R60, R2, 0x2, R4 ;  /* 0x00000002023c7825 */ /* 0x002fe200078e0204 */
[----:B------:R0:W-:Y:S04]  /*14f90*/  STL.64 [R1+0x68], R58 ;  /* 0x0000683a01007387 */ /* 0x0001e80000100a00 */
[----:B------:R0:W2:Y:S04]  /*14fa0*/  @P0 LDG.E.U16 R123, desc[UR6][R58.64] ;  /* 0x000000063a7b0981 */ /* 0x0000a8000c1e1500 */
[----:B------:R-:W2:Y:S01]  /*14fb0*/  LDL.LU R2, [R1+0x21ec] ;  /* 0x0021ec0001027983 */ /* 0x000ea20000300800 */
[----:B------:R-:W-:-:S03]  /*14fc0*/  IMAD.WIDE R62, R3, 0x2, R6 ;  /* 0x00000002033e7825 */ /* 0x000fc600078e0206 */
[----:B------:R-:W2:Y:S01]  /*14fd0*/  @P0 LDG.E.U16 R117, desc[UR6][R60.64] ;  /* 0x000000063c750981 */ /* 0x000ea2000c1e1500 */
[----:B0-----:R-:W-:-:S03]  /*14fe0*/  IMAD.WIDE R58, R10, 0x2, R4 ;  /* 0x000000020a3a7825 */ /* 0x001fc600078e0204 */
[----:B------:R-:W2:Y:S04]  /*14ff0*/  LDL.LU R10, [R1+0x21e8] ;  /* 0x0021e800010a7983 */ /* 0x000ea80000300800 */
[----:B------:R-:W-:Y:S04]  /*15000*/  STL.64 [R1+0x158], R60 ;  /* 0x0001583c01007387 */ /* 0x000fe80000100a00 */
[----:B------:R0:W-:Y:S04]  /*15010*/  STL.64 [R1+0xd8], R58 ;  /* 0x0000d83a01007387 */ /* 0x0001e80000100a00 */
[----:B------:R0:W2:Y:S02]  /*15020*/  @P0 LDG.E.U16 R116, desc[UR6][R58.64] ;  /* 0x000000063a740981 */ /* 0x0000a4000c1e1500 */
[----:B0-----:R-:W-:-:S05]  /*15030*/  IMAD.WIDE R58, R9, 0x2, R4 ;  /* 0x00000002093a7825 */ /* 0x001fca00078e0204 */
[----:B------:R-:W-:Y:S04]  /*15040*/  STL.64 [R1+0x58], R58 ;  /* 0x0000583a01007387 */ /* 0x000fe80000100a00 */
[----:B------:R-:W2:Y:S04]  /*15050*/  LDL.LU R161, [R1+0x1288] ;  /* 0x0012880001a17983 */ /* 0x000ea80000300800 */
[----:B------:R-:W3:Y:S04]  /*15060*/  LDL.LU R145, [R1+0x1284] ;  /* 0x0012840001917983 */ /* 0x000ee80000300800 */
        /* <DEDUP_REMOVED lines=20> */
[----:B------:R-:W-:-:S03]  /*151b0*/  IMAD.WIDE R60, R3, 0x2, R4 ;  /* 0x00000002033c7825 */ /* 0x000fc600078e0204 */
[----:B------:R-:W4:Y:S04]  /*151c0*/  LDL.LU R22, [R1+0x1230] ;  /* 0x0012300001167983 */ /* 0x000f280000300800 */
[----:B------:R-:W4:Y:S04]  /*151d0*/  LDL.LU R57, [R1+0x122c] ;  /* 0x00122c0001397983 */ /* 0x000f280000300800 */
[----:B------:R-:W4:Y:S04]  /*151e0*/  LDL.LU R40, [R1+0x1228] ;  /* 0x0012280001287983 */ /* 0x000f280000300800 */
[----:B------:R-:W4:Y:S04]  /*151f0*/  LDL.LU R24, [R1+0x121c] ;  /* 0x00121c0001187983 */ /* 0x000f280000300800 */
[----:B------:R-:W4:Y:S04]  /*15200*/  LDL.LU R3, [R1+0x1218] ;  /* 0x0012180001037983 */ /* 0x000f280000300800 */
[----:B------:R-:W4:Y:S04]  /*15210*/  LDL.LU R9, [R1+0x1204] ;  /* 0x0012040001097983 */ /* 0x000f280000300800 */
[----:B------:R-:W4:Y:S04]  /*15220*/  LDL.LU R142, [R1+0x1378] ;  /* 0x00137800018e7983 */ /* 0x000f280000300800 */
[----:B--2---:R0:W-:Y:S04]  /*15230*/  STS.U16 [R0+UR76+0x14700], R161 ;  /* 0x014700a100007988 */ /* 0x0041e8000800044c */
[----:B---3--:R1:W-:Y:S04]  /*15240*/  STS.U16 [R0+UR76+0x4b00], R145 ;  /* 0x004b009100007988 */ /* 0x0083e8000800044c */
[----:B----4-:R2:W-:Y:S04]  /*15250*/  STS.U16 [R0+UR76+0x14b00], R144 ;  /* 0x014b009000007988 */ /* 0x0105e8000800044c */
[----:B0-----:R-:W3:Y:S04]  /*15260*/  LDL.LU R161, [R1+0x1374] ;  /* 0x0013740001a17983 */ /* 0x001ee80000300800 */
[----:B------:R0:W-:Y:S04]  /*15270*/  STS.U16 [R0+UR76+0x4f00], R160 ;  /* 0x004f00a000007988 */ /* 0x0001e8000800044c */
[----:B-1----:R-:W4:Y:S04]  /*15280*/  LDL.LU R145, [R1+0x1370] ;  /* 0x0013700001917983 */ /* 0x002f280000300800 */
[----:B------:R1:W-:Y:S04]  /*15290*/  STS.U16 [R0+UR76+0x14f00], R147 ;  /* 0x014f009300007988 */ /* 0x0003e8000800044c */
[----:B--2---:R-:W2:Y:S04]  /*152a0*/  LDL.LU R144, [R1+0x136c] ;  /* 0x00136c0001907983 */ /* 0x004ea80000300800 */
[----:B------:R1:W-:Y:S04]  /*152b0*/  STS.U16 [R0+UR76+0x5300], R146 ;  /* 0x0053009200007988 */ /* 0x0003e8000800044c */
[----:B0-----:R-:W2:Y:S04]  /*152c0*/  LDL.LU R160, [R1+0x1368] ;  /* 0x0013680001a07983 */ /* 0x001ea80000300800 */
[----:B------:R0:W-:Y:S04]  /*152d0*/  STS.U16 [R0+UR76+0x15300], R49 ;  /* 0x0153003100007988 */ /* 0x0001e8000800044c */
[----:B-1----:R-:W2:Y:S04]  /*152e0*/  LDL.LU R147, [R1+0x1364] ;  /* 0x0013640001937983 */ /* 0x002ea80000300800 */
[----:B------:R1:W-:Y:S04]  /*152f0*/  STS.U16 [R0+UR76+0x5700], R149 ;  /* 0x0057009500007988 */ /* 0x0003e8000800044c */
[----:B------:R-:W2:Y:S04]  /*15300*/  LDL.LU R146, [R1+0x1358] ;  /* 0x0013580001927983 */ /* 0x000ea80000300800 */
        /* <DEDUP_REMOVED lines=10> */
[----:B------:R-:W-:Y:S04]  /*153b0*/  STS.U16 [R0+UR76+0x6300], R157 ;  /* 0x0063009d00007988 */ /* 0x000fe8000800044c */
[----:B------:R-:W2:Y:S04]  /*153c0*/  LDL.LU R150, [R1+0x1340] ;  /* 0x0013400001967983 */ /* 0x000ea80000300800 */
[----:B------:R1:W-:Y:S04]  /*153d0*/  STS.U16 [R0+UR76+0x16300], R51 ;  /* 0x0163003300007988 */ /* 0x0003e8000800044c */
[----:B0-----:R-:W2:Y:S04]  /*153e0*/  LDL.LU R16, [R1+0x133c] ;  /* 0x00133c0001107983 */ /* 0x001ea80000300800 */
[----:B------:R0:W-:Y:S04]  /*153f0*/  STS.U16 [R0+UR76+0x6700], R34 ;  /* 0x0067002200007988 */ /* 0x0001e8000800044c */
[----:B-1----:R-:W2:Y:S04]  /*15400*/  LDL.LU R51, [R1+0x1338] ;  /* 0x0013380001337983 */ /* 0x002ea80000300800 */
        /* <DEDUP_REMOVED lines=26> */
[----:B-1----:R-:W2:Y:S04]  /*155b0*/  LDL.LU R0, [R1+0x1300] ;  /* 0x0013000001007983 */ /* 0x002ea80000300800 */
[----:B------:R-:W2:Y:S01]  /*155c0*/  LDL.LU R10, [R1+0x12fc] ;  /* 0x0012fc00010a7983 */ /* 0x000ea20000300800 */
[----:B------:R-:W-:-:S05]  /*155d0*/  LOP3.LUT R157, R2, 0x70, RZ, 0x3c, !PT ;  /* 0x00000070029d7812 */ /* 0x000fca00078e3cff */
[----:B------:R-:W-:Y:S04]  /*155e0*/  STL [R1+0x1fb0], R157 ;  /* 0x001fb09d01007387 */ /* 0x000fe80000100800 */
[----:B------:R0:W-:Y:S04]  /*155f0*/  STS.U16 [R157+UR76+0x380], R142 ;  /* 0x0003808e9d007988 */ /* 0x0001e8000800044c */
[----:B------:R-:W2:Y:S04]  /*15600*/  LDL.LU R143, [R1+0x12f8] ;  /* 0x0012f800018f7983 */ /* 0x000ea80000300800 */
[----:B0-----:R-:W2:Y:S04]  /*15610*/  LDL.LU R142, [R1+0x12f4] ;  /* 0x0012f400018e7983 */ /* 0x001ea80000300800 */
[----:B---3--:R0:W-:Y:S04]  /*15620*/  STS.U16 [R157+UR76+0x10380], R161 ;  /* 0x010380a19d007988 */ /* 0x0081e8000800044c */
[----:B----4-:R1:W-:Y:S04]  /*15630*/  STS.U16 [R157+UR76+0x780], R145 ;  /* 0x000780919d007988 */ /* 0x0103e8000800044c */
[----:B0-----:R-:W3:Y:S04]  /*15640*/  LDL.LU R161, [R1+0x12f0] ;  /* 0x0012f00001a17983 */ /* 0x001ee80000300800 */
[----:B--2---:R0:W-:Y:S04]  /*15650*/  STS.U16 [R157+UR76+0x10780], R144 ;  /* 0x010780909d007988 */ /* 0x0041e8000800044c */
[----:B-1----:R-:W2:Y:S04]  /*15660*/  LDL.LU R145, [R1+0x12ec] ;  /* 0x0012ec0001917983 */ /* 0x002ea80000300800 */
[----:B------:R1:W-:Y:S04]  /*15670*/  STS.U16 [R157+UR76+0xb80], R160 ;  /* 0x000b80a09d007988 */ /* 0x0003e8000800044c */
[----:B0-----:R-:W4:Y:S04]  /*15680*/  LDL.LU R144, [R1+0x12e8] ;  /* 0x0012e80001907983 */ /* 0x001f280000300800 */
[----:B------:R0:W-:Y:S04]  /*15690*/  STS.U16 [R157+UR76+0x10b80], R147 ;  /* 0x010b80939d007988 */ /* 0x0001e8000800044c */
[----:B-1----:R-:W4:Y:S04]  /*156a0*/  LDL.LU R160, [R1+0x12e4] ;  /* 0x0012e40001a07983 */ /* 0x002f280000300800 */
        /* <DEDUP_REMOVED lines=48> */
[----:B0-----:R-:W4:Y:S04]  /*159b0*/  LDL.LU R10, [R1+0x1214] ;  /* 0x00121400010a7983 */ /* 0x001f280000300800 */
[----:B------:R0:W-:Y:S04]  /*159c0*/  STS.U16 [R157+UR76+0x3f80], R143 ;  /* 0x003f808f9d007988 */ /* 0x0001e8000800044c */
[----:B------:R1:W-:Y:S04]  /*159d0*/  STS.U16 [R157+UR76+0x13f80], R142 ;  /* 0x013f808e9d007988 */ /* 0x0003e8000800044c */
[----:B0-----:R-:W4:Y:S04]  /*159e0*/  LDL.LU R143, [R1+0x21e4] ;  /* 0x0021e400018f7983 */ /* 0x001f280000300800 */
[----:B-1----:R-:W4:Y:S04]  /*159f0*/  LDL.LU R142, [R1+0x21e0] ;  /* 0x0021e000018e7983 */ /* 0x002f280000300800 */
[----:B---3--:R0:W-:Y:S04]  /*15a00*/  STS.U16 [R157+UR76+0x4380], R161 ;  /* 0x004380a19d007988 */ /* 0x0081e8000800044c */
[----:B--2---:R1:W-:Y:S04]  /*15a10*/  STS.U16 [R157+UR76+0x14380], R145 ;  /* 0x014380919d007988 */ /* 0x0043e8000800044c */
[----:B0-----:R-:W2:Y:S04]  /*15a20*/  LDL.LU R161, [R1+0x21dc] ;  /* 0x0021dc0001a17983 */ /* 0x001ea80000300800 */
[----:B----4-:R0:W-:Y:S04]  /*15a30*/  STS.U16 [R157+UR76+0x4780], R144 ;  /* 0x004780909d007988 */ /* 0x0101e8000800044c */
[----:B-1----:R-:W3:Y:S04]  /*15a40*/  LDL.LU R145, [R1+0x21d8] ;  /* 0x0021d80001917983 */ /* 0x002ee80000300800 */
[----:B------:R1:W-:Y:S04]  /*15a50*/  STS.U16 [R157+UR76+0x14780], R160 ;  /* 0x014780a09d007988 */ /* 0x0003e8000800044c */
[----:B0-----:R-:W4:Y:S04]  /*15a60*/  LDL.LU R144, [R1+0x21d4] ;  /* 0x0021d40001907983 */ /* 0x001f280000300800 */
        /* <DEDUP_REMOVED lines=50> */
[----:B0-----:R-:W2:Y:S01]  /*15d90*/  LDL.LU R10, [R1+0x216c] ;  /* 0x00216c00010a7983 */ /* 0x001ea20000300800 */
[----:B------:R-:W-:-:S02]  /*15da0*/  PRMT R27, RZ, 0x7610, R27 ;  /* 0x00007610ff1b7816 */ /* 0x000fc4000000001b */
[----:B------:R-:W-:-:S04]  /*15db0*/  PRMT R33, RZ, 0x7610, R33 ;  /* 0x00007610ff217816 */ /* 0x000fc80000000021 */
[----:B------:R-:W3:Y:S01]  /*15dc0*/  @P0 LDG.E.U16 R27, desc[UR6][R106.64] ;  /* 0x000000066a1b0981 */ /* 0x000ee2000c1e1500 */
[----:B------:R-:W-:Y:S02]  /*15dd0*/  PRMT R31, RZ, 0x7610, R31 ;  /* 0x00007610ff1f7816 */ /* 0x000fe4000000001f */
[----:B------:R-:W-:Y:S01]  /*15de0*/  PRMT R29, RZ, 0x7610, R29 ;  /* 0x00007610ff1d7816 */ /* 0x000fe2000000001d */
[----:B------:R-:W3:Y:S01]  /*15df0*/  @P0 LDG.E.U16 R33, desc[UR6][R102.64] ;  /* 0x0000000666210981 */ /* 0x000ee2000c1e1500 */
[----:B------:R-:W-:-:S03]  /*15e00*/  PRMT R41, RZ, 0x7610, R41 ;  /* 0x00007610ff297816 */ /* 0x000fc60000000029 */
[----:B------:R-:W3:Y:S04]  /*15e10*/  @P0 LDG.E.U16 R31, desc[UR6][R100.64] ;  /* 0x00000006641f0981 */ /* 0x000ee8000c1e1500 */
[----:B------:R-:W3:Y:S04]  /*15e20*/  @P0 LDG.E.U16 R29, desc[UR6][R98.64] ;  /* 0x00000006621d0981 */ /* 0x000ee8000c1e1500 */
[----:B------:R-:W3:Y:S04]  /*15e30*/  @P0 LDG.E.U16 R41, desc[UR6][R94.64] ;  /* 0x000000065e290981 */ /* 0x000ee8000c1e1500 */
[----:B--2---:R0:W-:Y:S04]  /*15e40*/  STS.U16 [R157+UR76+0x17b80], R10 ;  /* 0x017b800a9d007988 */ /* 0x0041e8000800044c */
[----:B------:R1:W-:Y:S04]  /*15e50*/  STS.U16 [R157+UR76+0x7f80], R0 ;  /* 0x007f80009d007988 */ /* 0x0003e8000800044c */
[----:B0-----:R-:W2:Y:S04]  /*15e60*/  LDL.LU R10, [R1+0x2168] ;  /* 0x00216800010a7983 */ /* 0x001ea80000300800 */
[----:B-1----:R-:W2:Y:S01]  /*15e70*/  LDL.LU R0, [R1+0x2164] ;  /* 0x0021640001007983 */ /* 0x002ea20000300800 */
[----:B------:R-:W-:Y:S01]  /*15e80*/  PRMT R48, RZ, 0x7610, R48 ;  /* 0x00007610ff307816 */ /* 0x000fe20000000030 */
[----:B------:R-:W-:Y:S01]  /*15e90*/  IMAD.WIDE R88, R88, 0x2, R4 ;  /* 0x0000000258587825 */ /* 0x000fe200078e0204 */
[----:B------:R-:W-:Y:S01]  /*15ea0*/  PRMT R46, RZ, 0x7610, R46 ;  /* 0x00007610ff2e7816 */ /* 0x000fe2000000002e */
[----:B------:R0:W-:Y:S01]  /*15eb0*/  STS.U16 [R157+UR76+0x17f80], R9 ;  /* 0x017f80099d007988 */ /* 0x0001e2000800044c */
[----:B------:R-:W-:Y:S01]  /*15ec0*/  PRMT R163, RZ, 0x7610, R163 ;  /* 0x00007610ffa37816 */ /* 0x000fe200000000a3 */
[----:B------:R-:W-:-:S02]  /*15ed0*/  IMAD.WIDE R86, R86, 0x2, R4 ;  /* 0x0000000256567825 */ /* 0x000fc400078e0204 */
[----:B------:R-:W3:Y:S02]  /*15ee0*/  @P0 LDG.E.U16 R48, desc[UR6][R90.64] ;  /* 0x000000065a300981 */ /* 0x000ee4000c1e1500 */
[----:B------:R-:W-:Y:S02]  /*15ef0*/  IMAD.WIDE R84, R84, 0x2, R4 ;  /* 0x0000000254547825 */ /* 0x000fe400078e0204 */
[----:B------:R-:W3:Y:S04]  /*15f00*/  @P0 LDG.E.U16 R46, desc[UR6][R88.64] ;  /* 0x00000006582e0981 */ /* 0x000ee8000c1e1500 */
[----:B0-----:R-:W3:Y:S04]  /*15f10*/  LDL.LU R9, [R1+0x2160] ;  /* 0x0021600001097983 */ /* 0x001ee80000300800 */
[----:B------:R-:W3:Y:S01]  /*15f20*/  @P0 LDG.E.U16 R163, desc[UR6][R86.64] ;  /* 0x0000000656a30981 */ /* 0x000ee2000c1e1500 */
[----:B------:R-:W-:-:S03]  /*15f30*/  PRMT R154, RZ, 0x7610, R154 ;  /* 0x00007610ff9a7816 */ /* 0x000fc6000000009a */
[----:B------:R-:W3:Y:S01]  /*15f40*/  @P0 LDG.E.U16 R153, desc[UR6][R84.64] ;  /* 0x0000000654990981 */ /* 0x000ee2000c1e1500 */
[----:B------:R-:W-:Y:S01]  /*15f50*/  IMAD.WIDE R82, R82, 0x2, R4 ;  /* 0x0000000252527825 */ /* 0x000fe200078e0204 */
[----:B------:R-:W-:Y:S02]  /*15f60*/  PRMT R12, RZ, 0x7610, R12 ;  /* 0x00007610ff0c7816 */ /* 0x000fe4000000000c */
[----:B------:R-:W-:Y:S01]  /*15f70*/  PRMT R165, RZ, 0x7610, R165 ;  /* 0x00007610ffa57816 */ /* 0x000fe200000000a5 */
[--C-:B------:R-:W-:Y:S01]  /*15f80*/  IMAD.WIDE R80, R80, 0x2, R4.reuse ;  /* 0x0000000250507825 */ /* 0x100fe200078e0204 */
[----:B------:R-:W3:Y:S03]  /*15f90*/  @P0 LDG.E.U16 R154, desc[UR6][R82.64] ;  /* 0x00000006529a0981 */ /* 0x000ee6000c1e1500 */
[----:B------:R-:W-:Y:S01]  /*15fa0*/  IMAD.WIDE R78, R78, 0x2, R4 ;  /* 0x000000024e4e7825 */ /* 0x000fe200078e0204 */
[----:B------:R-:W3:Y:S04]  /*15fb0*/  @P0 LDG.E.U16 R12, desc[UR6][R80.64] ;  /* 0x00000006500c0981 */ /* 0x000ee8000c1e1500 */
[----:B------:R-:W3:Y:S04]  /*15fc0*/  @P0 LDG.E.U16 R165, desc[UR6][R78.64] ;  /* 0x000000064ea50981 */ /* 0x000ee8000c1e1500 */
[----:B--2---:R0:W-:Y:S04]  /*15fd0*/  STS.U16 [R0+UR76+0x40000], R24 ;  /* 0x0400001800007988 */ /* 0x0041e8000800044c */
        /* <DEDUP_REMOVED lines=8> */
[----:B-1----:R-:W2:Y:S01]  /*16060*/  LDL.LU R18, [R1+0x3c] ;  /* 0x00003c0001127983 */ /* 0x002ea20000300800 */
[----:B------:R-:W-:-:S03]  /*16070*/  LOP3.LUT R157, R0, 0x10, RZ, 0x3c, !PT ;  /* 0x00000010009d7812 */ /* 0x000fc600078e3cff */
[----:B------:R0:W-:Y:S04]  /*16080*/  STS.U16 [R0+UR76+0x40800], R20 ;  /* 0x0408001400007988 */ /* 0x0001e8000800044c */
[----:B------:R-:W-:Y:S04]  /*16090*/  STS.U16 [R0+UR76+0x44800], R19 ;  /* 0x0448001300007988 */ /* 0x000fe8000800044c */
[----:B------:R-:W-:Y:S04]  /*160a0*/  STS.U16 [R0+UR76+0x44c00], R17 ;  /* 0x044c001100007988 */ /* 0x000fe8000800044c */
[----:B------:R-:W-:Y:S04]  /*160b0*/  STS.U16 [R0+UR76+0x41000], R16 ;  /* 0x0410001000007988 */ /* 0x000fe8000800044c */
[----:B------:R-:W-:Y:S04]  /*160c0*/  STS.U16 [R0+UR76+0x45000], R15 ;  /* 0x0450000f00007988 */ /* 0x000fe8000800044c */
[----:B------:R-:W-:Y:S04]  /*160d0*/  STS.U16 [R0+UR76+0x41400], R14 ;  /* 0x0414000e00007988 */ /* 0x000fe8000800044c */
[----:B------:R1:W-:Y:S04]  /*160e0*/  STS.U16 [R0+UR76+0x45400], R11 ;  /* 0x0454000b00007988 */ /* 0x0003e8000800044c */
[----:B------:R-:W-:Y:S04]  /*160f0*/  STS.U16 [R0+UR76+0x41800], R28 ;  /* 0x0418001c00007988 */ /* 0x000fe8000800044c */
[----:B---3--:R-:W-:Y:S04]  /*16100*/  STS.U16 [R0+UR76+0x45800], R27 ;  /* 0x0458001b00007988 */ /* 0x008fe8000800044c */
[----:B------:R3:W-:Y:S04]  /*16110*/  STS.U16 [R0+UR76+0x41c00], R26 ;  /* 0x041c001a00007988 */ /* 0x0007e8000800044c */
[----:B------:R-:W-:Y:S01]  /*16120*/  STS.U16 [R0+UR76+0x45c00], R25 ;  /* 0x045c001900007988 */ /* 0x000fe2000800044c */
[----:B0-----:R-:W-:Y:S01]  /*16130*/  LOP3.LUT R20, R0, 0x20, RZ, 0x3c, !PT ;  /* 0x0000002000147812 */ /* 0x001fe200078e3cff */
[----:B------:R-:W-:Y:S01]  /*16140*/  IMAD.WIDE R76, R76, 0x2, R4 ;  /* 0x000000024c4c7825 */ /* 0x000fe200078e0204 */
[----:B-1----:R-:W-:Y:S01]  /*16150*/  LOP3.LUT R11, R0, 0x30, RZ, 0x3c, !PT ;  /* 0x00000030000b7812 */ /* 0x002fe200078e3cff */
[----:B------:R-:W-:Y:S01]  /*16160*/  STS.U16 [R157+UR76+0x40080], R40 ;  /* 0x040080289d007988 */ /* 0x000fe2000800044c */
[----:B------:R-:W-:Y:S01]  /*16170*/  PRMT R127, RZ, 0x7610, R127 ;  /* 0x00007610ff7f7816 */ /* 0x000fe2000000007f */
[----:B------:R-:W-:Y:S01]  /*16180*/  IMAD.WIDE R74, R74, 0x2, R4 ;  /* 0x000000024a4a7825 */ /* 0x000fe200078e0204 */
[----:B------:R-:W-:Y:S01]  /*16190*/  PRMT R126, RZ, 0x7610, R126 ;  /* 0x00007610ff7e7816 */ /* 0x000fe2000000007e */
        /* <DEDUP_REMOVED lines=8> */
[----:B------:R-:W-:Y:S02]  /*16220*/  STS.U16 [R157+UR76+0x44480], R37 ;  /* 0x044480259d007988 */ /* 0x000fe4000800044c */
[----:B------:R-:W-:Y:S01]  /*16230*/  IMAD.WIDE R68, R68, 0x2, R4 ;  /* 0x0000000244447825 */ /* 0x000fe200078e0204 */
[----:B------:R-:W-:Y:S01]  /*16240*/  PRMT R8, RZ, 0x7610, R8 ;  /* 0x00007610ff087816 */ /* 0x000fe20000000008 */
[----:B------:R0:W-:Y:S01]  /*16250*/  STS.U16 [R157+UR76+0x40880], R36 ;  /* 0x040880249d007988 */ /* 0x0001e2000800044c */
[----:B------:R-:W-:Y:S01]  /*16260*/  PRMT R118, RZ, 0x7610, R118 ;  /* 0x00007610ff767816 */ /* 0x000fe20000000076 */
[----:B------:R-:W-:Y:S01]  /*16270*/  IMAD.WIDE R66, R66, 0x2, R4 ;  /* 0x0000000242427825 */ /* 0x000fe200078e0204 */
[----:B------:R-:W-:Y:S01]  /*16280*/  PRMT R115, RZ, 0x7610, R115 ;  /* 0x00007610ff737816 */ /* 0x000fe20000000073 */
[----:B------:R1:W-:Y:S01]  /*16290*/  STS.U16 [R157+UR76+0x44880], R35 ;  /* 0x044880239d007988 */ /* 0x0003e2000800044c */
[----:B------:R-:W-:Y:S01]  /*162a0*/  PRMT R114, RZ, 0x7610, R114 ;  /* 0x00007610ff727816 */ /* 0x000fe20000000072 */
[----:B------:R-:W-:Y:S01]  /*162b0*/  IMAD.MOV.U32 R19, RZ, RZ, R9 ;  /* 0x000000ffff137224 */ /* 0x000fe200078e0009 */
[----:B---3--:R-:W3:Y:S01]  /*162c0*/  LDC R26, c[0x0][0x3b0] ;  /* 0x0000ec00ff1a7b82 */ /* 0x008ee20000000800 */
[----:B------:R-:W-:Y:S04]  /*162d0*/  STS.U16 [R157+UR76+0x40c80], R34 ;  /* 0x040c80229d007988 */ /* 0x000fe8000800044c */
[----:B------:R-:W-:Y:S01]  /*162e0*/  STS.U16 [R157+UR76+0x44c80], R33 ;  /* 0x044c80219d007988 */ /* 0x000fe2000800044c */
[----:B------:R-:W-:-:S02]  /*162f0*/  IMAD.WIDE R64, R64, 0x2, R4 ;  /* 0x0000000240407825 */ /* 0x000fc400078e0204 */
[----:B------:R-:W1:Y:S01]  /*16300*/  LDC R27, c[0x0][0x3b0] ;  /* 0x0000ec00ff1b7b82 */ /* 0x000e620000000800 */
[----:B------:R-:W-:Y:S04]  /*16310*/  STS.U16 [R157+UR76+0x41080], R32 ;  /* 0x041080209d007988 */ /* 0x000fe8000800044c */
[----:B------:R-:W-:Y:S03]  /*16320*/  STS.U16 [R157+UR76+0x45080], R31 ;  /* 0x0450801f9d007988 */ /* 0x000fe6000800044c */
[----:B------:R-:W2:Y:S01]  /*16330*/  LDC R28, c[0x0][0x3b0] ;  /* 0x0000ec00ff1c7b82 */ /* 0x000ea20000000800 */
[----:B------:R-:W-:Y:S04]  /*16340*/  STS.U16 [R157+UR76+0x41480], R30 ;  /* 0x0414801e9d007988 */ /* 0x000fe8000800044c */
[----:B------:R1:W-:Y:S01]  /*16350*/  STS.U16 [R157+UR76+0x45480], R29 ;  /* 0x0454801d9d007988 */ /* 0x0003e2000800044c */
[----:B------:R-:W-:-:S02]  /*16360*/  PRMT R133, RZ, 0x7610, R133 ;  /* 0x00007610ff857816 */ /* 0x000fc40000000085 */
[----:B------:R-:W-:Y:S01]  /*16370*/  PRMT R134, RZ, 0x7610, R134 ;  /* 0x00007610ff867816 */ /* 0x000fe20000000086 */
[----:B------:R-:W-:Y:S01]  /*16380*/  STS.U16 [R157+UR76+0x41880], R45 ;  /* 0x0418802d9d007988 */ /* 0x000fe2000800044c */
[----:B------:R-:W-:Y:S01]  /*16390*/  PRMT R135, RZ, 0x7610, R135 ;  /* 0x00007610ff877816 */ /* 0x000fe20000000087 */
[----:B0-----:R-:W0:Y:S02]  /*163a0*/  LDC R36, c[0x0][0x3b0] ;  /* 0x0000ec00ff247b82 */ /* 0x001e240000000800 */
[----:B------:R-:W-:Y:S04]  /*163b0*/  STS.U16 [R157+UR76+0x45880], R44 ;  /* 0x0458802c9d007988 */ /* 0x000fe8000800044c */
[----:B------:R-:W-:Y:S01]  /*163c0*/  STS.U16 [R157+UR76+0x41c80], R42 ;  /* 0x041c802a9d007988 */ /* 0x000fe2000800044c */
[----:B------:R-:W-:Y:S01]  /*163d0*/  PRMT R136, RZ, 0x7610, R136 ;  /* 0x00007610ff887816 */ /* 0x000fe20000000088 */
[----:B------:R-:W0:Y:S02]  /*163e0*/  LDC R39, c[0x0][0x3b0] ;  /* 0x0000ec00ff277b82 */ /* 0x000e240000000800 */
[----:B------:R0:W-:Y:S04]  /*163f0*/  STS.U16 [R157+UR76+0x45c80], R41 ;  /* 0x045c80299d007988 */ /* 0x0001e8000800044c */
[----:B------:R-:W-:Y:S01]  /*16400*/  STS.U16 [R20+UR76+0x40100], R57 ;  /* 0x0401003914007988 */ /* 0x000fe2000800044c */
[----:B------:R-:W-:Y:S01]  /*16410*/  PRMT R137, RZ, 0x7610, R137 ;  /* 0x00007610ff897816 */ /* 0x000fe20000000089 */
[----:B------:R-:W0:Y:S02]  /*16420*/  LDC R37, c[0x0][0x3b0] ;  /* 0x0000ec00ff257b82 */ /* 0x000e240000000800 */
[----:B------:R0:W-:Y:S04]  /*16430*/  STS.U16 [R20+UR76+0x44100], R56 ;  /* 0x0441003814007988 */ /* 0x0001e8000800044c */
[----:B------:R-:W-:Y:S01]  /*16440*/  STS.U16 [R20+UR76+0x40500], R55 ;  /* 0x0405003714007988 */ /* 0x000fe2000800044c */
[----:B------:R-:W-:Y:S01]  /*16450*/  PRMT R138, RZ, 0x7610, R138 ;  /* 0x00007610ff8a7816 */ /* 0x000fe2000000008a */
[----:B------:R-:W0:Y:S02]  /*16460*/  LDC R38, c[0x0][0x3b0] ;  /* 0x0000ec00ff267b82 */ /* 0x000e240000000800 */
[----:B------:R-:W-:Y:S04]  /*16470*/  STS.U16 [R20+UR76+0x44500], R54 ;  /* 0x0445003614007988 */ /* 0x000fe8000800044c */
[----:B------:R-:W-:Y:S01]  /*16480*/  STS.U16 [R20+UR76+0x40900], R53 ;  /* 0x0409003514007988 */ /* 0x000fe2000800044c */
[----:B------:R-:W-:Y:S01]  /*16490*/  PRMT R148, RZ, 0x7610, R148 ;  /* 0x00007610ff947816 */ /* 0x000fe20000000094 */
[----:B-1----:R-:W1:Y:S02]  /*164a0*/  LDC R35, c[0x0][0x3b0] ;  /* 0x0000ec00ff237b82 */ /* 0x002e640000000800 */
[----:B------:R-:W-:Y:S04]  /*164b0*/  STS.U16 [R20+UR76+0x44900], R52 ;  /* 0x0449003414007988 */ /* 0x000fe8000800044c */
[----:B------:R-:W-:Y:S01]  /*164c0*/  STS.U16 [R20+UR76+0x40d00], R51 ;  /* 0x040d003314007988 */ /* 0x000fe2000800044c */
[----:B------:R-:W-:Y:S01]  /*164d0*/  PRMT R149, RZ, 0x7610, R149 ;  /* 0x00007610ff957816 */ /* 0x000fe20000000095 */
[----:B------:R-:W0:Y:S02]  /*164e0*/  LDC R40, c[0x0][0x3b0] ;  /* 0x0000ec00ff287b82 */ /* 0x000e240000000800 */
[----:B------:R-:W-:Y:S04]  /*164f0*/  STS.U16 [R20+UR76+0x44d00], R50 ;  /* 0x044d003214007988 */ /* 0x000fe8000800044c */
[----:B------:R-:W-:Y:S04]  /*16500*/  STS.U16 [R20+UR76+0x41100], R49 ;  /* 0x0411003114007988 */ /* 0x000fe8000800044c */
[----:B------:R-:W3:Y:S04]  /*16510*/  @P0 LDG.E.U16 R127, desc[UR6][R76.64] ;  /* 0x000000064c7f0981 */ /* 0x000ee8000c1e1500 */
[----:B------:R-:W3:Y:S04]  /*16520*/  @P0 LDG.E.U16 R126, desc[UR6][R74.64] ;  /* 0x000000064a7e0981 */ /* 0x000ee8000c1e1500 */
[----:B------:R-:W3:Y:S04]  /*16530*/  @P0 LDG.E.U16 R122, desc[UR6][R72.64] ;  /* 0x00000006487a0981 */ /* 0x000ee8000c1e1500 */
[----:B------:R-:W3:Y:S04]  /*16540*/  @P0 LDG.E.U16 R121, desc[UR6][R70.64] ;  /* 0x0000000646790981 */ /* 0x000ee8000c1e1500 */
[----:B------:R-:W3:Y:S04]  /*16550*/  @P0 LDG.E.U16 R120, desc[UR6][R68.64] ;  /* 0x0000000644780981 */ /* 0x000ee8000c1e1500 */
[----:B------:R-:W3:Y:S04]  /*16560*/  @P0 LDG.E.U16 R119, desc[UR6][R66.64] ;  /* 0x0000000642770981 */ /* 0x000ee8000c1e1500 */
[----:B------:R0:W3:Y:S01]  /*16570*/  @P1 LDG.E.U16 R8, desc[UR6][R112.64] ;  /* 0x0000000670081981 */ /* 0x0000e2000c1e1500 */
[----:B------:R-:W-:Y:S01]  /*16580*/  LOP3.LUT R9, R0, 0x40, RZ, 0x3c, !PT ;  /* 0x0000004000097812 */ /* 0x000fe200078e3cff */
[----:B------:R-:W-:Y:S01]  /*16590*/  @!P6 IMAD.MOV R19, RZ, RZ, -R19 ;  /* 0x000000ffff13e224 */ /* 0x000fe200078e0a13 */
[----:B------:R-:W1:Y:S01]  /*165a0*/  LDC R29, c[0x0][0x3b0] ;  /* 0x0000ec00ff1d7b82 */ /* 0x000e620000000800 */
[----:B------:R-:W-:Y:S04]  /*165b0*/  STS.U16 [R20+UR76+0x45100], R48 ;  /* 0x0451003014007988 */ /* 0x000fe8000800044c */
[----:B------:R-:W-:Y:S03]  /*165c0*/  STS.U16 [R20+UR76+0x41500], R47 ;  /* 0x0415002f14007988 */ /* 0x000fe6000800044c */
[----:B------:R-:W1:Y:S01]  /*165d0*/  LDC R30, c[0x0][0x3b0] ;  /* 0x0000ec00ff1e7b82 */ /* 0x000e620000000800 */
[----:B------:R-:W-:Y:S04]  /*165e0*/  STS.U16 [R20+UR76+0x45500], R46 ;  /* 0x0455002e14007988 */ /* 0x000fe8000800044c */
[----:B------:R1:W-:Y:S03]  /*165f0*/  STS.U16 [R20+UR76+0x41900], R43 ;  /* 0x0419002b14007988 */ /* 0x0003e6000800044c */
[----:B------:R-:W1:Y:S01]  /*16600*/  LDC R31, c[0x0][0x3b0] ;  /* 0x0000ec00ff1f7b82 */ /* 0x000e620000000800 */
[----:B------:R-:W-:Y:S04]  /*16610*/  STS.U16 [R20+UR76+0x45900], R163 ;  /* 0x045900a314007988 */ /* 0x000fe8000800044c */
[----:B0-----:R-:W3:Y:S01]  /*16620*/  LDL.LU R157, [R1+0x11a8] ;  /* 0x0011a800019d7983 */ /* 0x001ee20000300800 */
[----:B------:R-:W-:-:S02]  /*16630*/  PRMT R150, RZ, 0x7610, R150 ;  /* 0x00007610ff967816 */ /* 0x000fc40000000096 */
[----:B------:R-:W-:Y:S01]  /*16640*/  PRMT R151, RZ, 0x7610, R151 ;  /* 0x00007610ff977816 */ /* 0x000fe20000000097 */
[----:B------:R-:W3:Y:S01]  /*16650*/  @P0 LDG.E.U16 R118, desc[UR6][R64.64] ;  /* 0x0000000640760981 */ /* 0x000ee2000c1e1500 */
[----:B------:R-:W-:Y:S01]  /*16660*/  ISETP.GT.U32.AND P6, PT, R3, R10, PT ;  /* 0x0000000a0300720c */ /* 0x000fe20003fc4070 */
[----:B------:R-:W-:Y:S02]  /*16670*/  IMAD.WIDE R56, R162, 0x2, R4 ;  /* 0x00000002a2387825 */ /* 0x000fe400078e0204 */
[----:B------:R0:W3:Y:S01]  /*16680*/  @P0 LDG.E.U16 R115, desc[UR6][R58.64] ;  /* 0x000000063a730981 */ /* 0x0000e2000c1e1500 */
[----:B------:R-:W-:Y:S01]  /*16690*/  PRMT R113, RZ, 0x7610, R113 ;  /* 0x00007610ff717816 */ /* 0x000fe20000000071 */
[----:B------:R-:W0:Y:S01]  /*166a0*/  LDC R32, c[0x0][0x3b0] ;  /* 0x0000ec00ff207b82 */ /* 0x000e220000000800 */
[----:B------:R-:W-:Y:S01]  /*166b0*/  PRMT R112, RZ, 0x7610, R112 ;  /* 0x00007610ff707816 */ /* 0x000fe20000000070 */
[----:B------:R-:W3:Y:S04]  /*166c0*/  @P1 LDG.E.U16 R114, desc[UR6][R62.64] ;  /* 0x000000063e721981 */ /* 0x000ee8000c1e1500 */
[----:B------:R-:W3:Y:S02]  /*166d0*/  @P0 LDG.E.U16 R113, desc[UR6][R60.64] ;  /* 0x000000063c710981 */ /* 0x000ee4000c1e1500 */
[----:B------:R-:W0:Y:S08]  /*166e0*/  LDC R33, c[0x0][0x3b0] ;  /* 0x0000ec00ff217b82 */ /* 0x000e300000000800 */
[----:B------:R-:W0:Y:S08]  /*166f0*/  LDC R34, c[0x0][0x3b0] ;  /* 0x0000ec00ff227b82 */ /* 0x000e300000000800 */
[----:B------:R-:W0:Y:S08]  /*16700*/  LDC R44, c[0x0][0x3b0] ;  /* 0x0000ec00ff2c7b82 */ /* 0x000e300000000800 */
[----:B------:R-:W0:Y:S08]  /*16710*/  LDC R42, c[0x0][0x3b0] ;  /* 0x0000ec00ff2a7b82 */ /* 0x000e300000000800 */
[----:B------:R-:W0:Y:S08]  /*16720*/  LDC R41, c[0x0][0x3b0] ;  /* 0x0000ec00ff297b82 */ /* 0x000e300000000800 */
[----:B-1----:R-:W1:Y:S01]  /*16730*/  LDC R43, c[0x0][0x3b0] ;  /* 0x0000ec00ff2b7b82 */ /* 0x002e620000000800 */
[----:B--2---:R-:W-:Y:S04]  /*16740*/  STS.U16 [R20+UR76+0x41d00], R18 ;  /* 0x041d001214007988 */ /* 0x004fe8000800044c */
[----:B------:R2:W-:Y:S04]  /*16750*/  STS.U16 [R20+UR76+0x45d00], R153 ;  /* 0x045d009914007988 */ /* 0x0005e8000800044c */
[----:B------:R-:W-:Y:S04]  /*16760*/  STS.U16 [R11+UR76+0x40180], R21 ;  /* 0x040180150b007988 */ /* 0x000fe8000800044c */
[----:B------:R0:W-:Y:S04]  /*16770*/  STS.U16 [R11+UR76+0x44180], R152 ;  /* 0x044180980b007988 */ /* 0x0001e8000800044c */
[----:B------:R-:W-:Y:S04]  /*16780*/  STS.U16 [R11+UR76+0x40580], R22 ;  /* 0x040580160b007988 */ /* 0x000fe8000800044c */
[----:B------:R0:W-:Y:S04]  /*16790*/  STS.U16 [R11+UR76+0x44580], R158 ;  /* 0x0445809e0b007988 */ /* 0x0001e8000800044c */
[----:B--2---:R-:W2:Y:S04]  /*167a0*/  LDL.LU R153, [R1+0x215c] ;  /* 0x00215c0001997983 */ /* 0x004ea80000300800 */
[----:B----4-:R-:W-:Y:S04]  /*167b0*/  STS.U16 [R11+UR76+0x40980], R23 ;  /* 0x040980170b007988 */ /* 0x010fe8000800044c */
[----:B0-----:R-:W4:Y:S04]  /*167c0*/  LDL.LU R152, [R1+0x2158] ;  /* 0x0021580001987983 */ /* 0x001f280000300800 */
[----:B------:R0:W-:Y:S04]  /*167d0*/  STS.U16 [R11+UR76+0x44980], R155 ;  /* 0x0449809b0b007988 */ /* 0x0001e8000800044c */
[----:B------:R-:W2:Y:S04]  /*167e0*/  LDL.LU R158, [R1+0x2154] ;  /* 0x00215400019e7983 */ /* 0x000ea80000300800 */
[----:B------:R-:W-:Y:S04]  /*167f0*/  STS.U16 [R11+UR76+0x40d80], R24 ;  /* 0x040d80180b007988 */ /* 0x000fe8000800044c */
[----:B0-----:R-:W2:Y:S04]  /*16800*/  LDL.LU R155, [R1+0x2150] ;  /* 0x00215000019b7983 */ /* 0x001ea80000300800 */
        /* <DEDUP_REMOVED lines=8> */
[----:B0-----:R-:W2:Y:S04]  /*16890*/  LDL.LU R164, [R1+0x2140] ;  /* 0x0021400001a47983 */ /* 0x001ea80000300800 */
[----:B-1----:R-:W2:Y:S04]  /*168a0*/  LDL.LU R165, [R1+0x213c] ;  /* 0x00213c0001a57983 */ /* 0x002ea80000300800 */
[----:B------:R-:W-:Y:S04]  /*168b0*/  STS.U16 [R11+UR76+0x41980], R132 ;  /* 0x041980840b007988 */ /* 0x000fe8000800044c */
[----:B---3--:R-:W-:Y:S04]  /*168c0*/  STS.U16 [R11+UR76+0x45980], R127 ;  /* 0x0459807f0b007988 */ /* 0x008fe8000800044c */
[----:B------:R-:W-:Y:S04]  /*168d0*/  STS.U16 [R11+UR76+0x41d80], R156 ;  /* 0x041d809c0b007988 */ /* 0x000fe8000800044c */
[----:B------:R-:W-:Y:S04]  /*168e0*/  STS.U16 [R11+UR76+0x45d80], R126 ;  /* 0x045d807e0b007988 */ /* 0x000fe8000800044c */
[----:B------:R-:W-:Y:S04]  /*168f0*/  STS.U16 [R9+UR76+0x40200], R157 ;  /* 0x0402009d09007988 */ /* 0x000fe8000800044c */
[----:B------:R-:W-:Y:S04]  /*16900*/  STS.U16 [R9+UR76+0x44200], R125 ;  /* 0x0442007d09007988 */ /* 0x000fe8000800044c */
[----:B--2---:R0:W-:Y:S04]  /*16910*/  STS.U16 [R9+UR76+0x40600], R165 ;  /* 0x040600a509007988 */ /* 0x0041e8000800044c */
[----:B0-----:R-:W2:Y:S04]  /*16920*/  LDL.LU R165, [R1+0x2138] ;  /* 0x0021380001a57983 */ /* 0x001ea80000300800 */
[----:B------:R-:W-:Y:S04]  /*16930*/  STS.U16 [R9+UR76+0x44600], R124 ;  /* 0x0446007c09007988 */ /* 0x000fe8000800044c */
[----:B------:R0:W-:Y:S04]  /*16940*/  STS.U16 [R9+UR76+0x40a00], R12 ;  /* 0x040a000c09007988 */ /* 0x0001e8000800044c */
[----:B0-----:R-:W3:Y:S04]  /*16950*/  LDL.LU R12, [R1+0x2134] ;  /* 0x00213400010c7983 */ /* 0x001ee80000300800 */
[----:B------:R-:W-:Y:S04]  /*16960*/  STS.U16 [R9+UR76+0x44a00], R123 ;  /* 0x044a007b09007988 */ /* 0x000fe8000800044c */
[----:B------:R0:W-:Y:S04]  /*16970*/  STS.U16 [R9+UR76+0x40e00], R158 ;  /* 0x040e009e09007988 */ /* 0x0001e8000800044c */
[----:B------:R-:W-:Y:S04]  /*16980*/  STS.U16 [R9+UR76+0x44e00], R122 ;  /* 0x044e007a09007988 */ /* 0x000fe8000800044c */
[----:B------:R1:W-:Y:S04]  /*16990*/  STS.U16 [R9+UR76+0x41200], R161 ;  /* 0x041200a109007988 */ /* 0x0003e8000800044c */
[----:B0-----:R-:W4:Y:S04]  /*169a0*/  LDL.LU R158, [R1+0x2130] ;  /* 0x00213000019e7983 */ /* 0x001f280000300800 */
[----:B-1----:R-:W4:Y:S04]  /*169b0*/  LDL.LU R161, [R1+0x212c] ;  /* 0x00212c0001a17983 */ /* 0x002f280000300800 */
[----:B------:R-:W-:Y:S04]  /*169c0*/  STS.U16 [R9+UR76+0x45200], R121 ;  /* 0x0452007909007988 */ /* 0x000fe8000800044c */
[----:B------:R0:W-:Y:S04]  /*169d0*/  STS.U16 [R9+UR76+0x41600], R159 ;  /* 0x0416009f09007988 */ /* 0x0001e8000800044c */
[----:B------:R-:W-:Y:S04]  /*169e0*/  STS.U16 [R9+UR76+0x45600], R120 ;  /* 0x0456007809007988 */ /* 0x000fe8000800044c */
[----:B------:R1:W-:Y:S04]  /*169f0*/  STS.U16 [R9+UR76+0x41a00], R13 ;  /* 0x041a000d09007988 */ /* 0x0003e8000800044c */
[----:B0-----:R-:W4:Y:S04]  /*16a00*/  LDL.LU R159, [R1+0x135c] ;  /* 0x00135c00019f7983 */ /* 0x001f280000300800 */
[----:B------:R-:W-:Y:S04]  /*16a10*/  STS.U16 [R9+UR76+0x45a00], R119 ;  /* 0x045a007709007988 */ /* 0x000fe8000800044c */
[----:B-1----:R-:W4:Y:S04]  /*16a20*/  LDL.LU R13, [R1+0x2128] ;  /* 0x00212800010d7983 */ /* 0x002f280000300800 */
[----:B------:R0:W-:Y:S04]  /*16a30*/  STS.U16 [R9+UR76+0x41e00], R8 ;  /* 0x041e000809007988 */ /* 0x0001e8000800044c */
[----:B0-----:R-:W4:Y:S01]  /*16a40*/  LDL.LU R8, [R1+0x2124] ;  /* 0x0021240001087983 */ /* 0x001f220000300800 */
[----:B------:R-:W-:-:S03]  /*16a50*/  LOP3.LUT R132, R0, 0x50, RZ, 0x3c, !PT ;  /* 0x0000005000847812 */ /* 0x000fc600078e3cff */
[----:B------:R-:W-:Y:S01]  /*16a60*/  STS.U16 [R9+UR76+0x45e00], R118 ;  /* 0x045e007609007988 */ /* 0x000fe2000800044c */
[----:B------:R-:W-:-:S05]  /*16a70*/  @!P6 IMAD.IADD R10, R10, 0x1, -R3 ;  /* 0x000000010a0ae824 */ /* 0x000fca00078e0a03 */
[----:B------:R-:W-:-:S13]  /*16a80*/  ISETP.GT.U32.AND P6, PT, R3, R10, PT ;  /* 0x0000000a0300720c */ /* 0x000fda0003fc4070 */
[----:B------:R-:W-:Y:S01]  /*16a90*/  @!P6 IMAD.IADD R10, R10, 0x1, -R3 ;  /* 0x000000010a0ae824 */ /* 0x000fe200078e0a03 */
[----:B--2---:R-:W-:Y:S04]  /*16aa0*/  STS.U16 [R132+UR76+0x40280], R165 ;  /* 0x040280a584007988 */ /* 0x004fe8000800044c */
[----:B------:R-:W-:Y:S04]  /*16ab0*/  STS.U16 [R132+UR76+0x44280], R117 ;  /* 0x0442807584007988 */ /* 0x000fe8000800044c */
[----:B------:R-:W-:Y:S04]  /*16ac0*/  STS.U16 [R132+UR76+0x40680], R164 ;  /* 0x040680a484007988 */ /* 0x000fe8000800044c */
[----:B------:R-:W-:Y:S04]  /*16ad0*/  STS.U16 [R132+UR76+0x44680], R116 ;  /* 0x0446807484007988 */ /* 0x000fe8000800044c */
[----:B------:R0:W-:Y:S04]  /*16ae0*/  STS.U16 [R132+UR76+0x40a80], R160 ;  /* 0x040a80a084007988 */ /* 0x0001e8000800044c */
[----:B0-----:R-:W2:Y:S01]  /*16af0*/  LDL.LU R160, [R1+0x1360] ;  /* 0x0013600001a07983 */ /* 0x001ea20000300800 */
[----:B---3--:R-:W-:-:S13]  /*16b00*/  ISETP.GT.U32.AND P6, PT, R3, R12, PT ;  /* 0x0000000c0300720c */ /* 0x008fda0003fc4070 */
[----:B------:R-:W-:-:S05]  /*16b10*/  @!P6 IMAD.IADD R12, R12, 0x1, -R3 ;  /* 0x000000010c0ce824 */ /* 0x000fca00078e0a03 */
[----:B------:R-:W-:Y:S01]  /*16b20*/  ISETP.GT.U32.AND P6, PT, R3, R12, PT ;  /* 0x0000000c0300720c */ /* 0x000fe20003fc4070 */
[----:B----4-:R-:W-:-:S05]  /*16b30*/  VIADD R14, R161, 0x2d ;  /* 0x0000002da10e7836 */ /* 0x010fca0000000000 */
[----:B------:R-:W-:Y:S01]  /*16b40*/  IABS R9, R14 ;  /* 0x0000000e00097213 */ /* 0x000fe20000000000 */
[----:B------:R-:W-:-:S06]  /*16b50*/  IMAD.MOV.U32 R18, RZ, RZ, R10 ;  /* 0x000000ffff127224 */ /* 0x000fcc00078e000a */
[----:B------:R-:W-:Y:S01]  /*16b60*/  @!P6 IMAD.IADD R12, R12, 0x1, -R3 ;  /* 0x000000010c0ce824 */ /* 0x000fe200078e0a03 */
[----:B------:R-:W-:-:S03]  /*16b70*/  ISETP.GE.AND P6, PT, R159, RZ, PT ;  /* 0x000000ff9f00720c */ /* 0x000fc60003fc6270 */
[----:B------:R-:W-:Y:S02]  /*16b80*/  IMAD.MOV.U32 R17, RZ, RZ, R12 ;  /* 0x000000ffff117224 */ /* 0x000fe400078e000c */
[----:B------:R-:W-:Y:S01]  /*16b90*/  @!P3 IMAD.MOV R18, RZ, RZ, -R18 ;  /* 0x000000ffff12b224 */ /* 0x000fe200078e0a12 */
[----:B------:R-:W-:Y:S01]  /*16ba0*/  ISETP.GT.U32.AND P3, PT, R3, R13, PT ;  /* 0x0000000d0300720c */ /* 0x000fe20003f64070 */
[----:B------:R-:W-:-:S04]  /*16bb0*/  IMAD.HI.U32 R10, R8, R9, RZ ;  /* 0x00000009080a7227 */ /* 0x000fc800078e00ff */
[----:B------:R-:W-:-:S04]  /*16bc0*/  IMAD.MOV R10, RZ, RZ, -R10 ;  /* 0x000000ffff0a7224 */ /* 0x000fc800078e0a0a */
[----:B------:R-:W-:Y:S02]  /*16bd0*/  IMAD R9, R3, R10, R9 ;  /* 0x0000000a03097224 */ /* 0x000fe400078e0209 */
[----:B------:R-:W-:-:S03]  /*16be0*/  @!P6 IMAD.MOV R17, RZ, RZ, -R17 ;  /* 0x000000ffff11e224 */ /* 0x000fc600078e0a11 */
[----:B------:R-:W-:Y:S01]  /*16bf0*/  ISETP.GT.U32.AND P6, PT, R3, R9, PT ;  /* 0x000000090300720c */ /* 0x000fe20003fc4070 */
[----:B------:R-:W-:Y:S02]  /*16c00*/  @!P3 IMAD.IADD R13, R13, 0x1, -R3 ;  /* 0x000000010d0db824 */ /* 0x000fe400078e0a03 */
[----:B------:R-:W-:-:S03]  /*16c10*/  VIADD R12, R161, 0x2e ;  /* 0x0000002ea10c7836 */ /* 0x000fc60000000000 */
[----:B------:R-:W-:Y:S02]  /*16c20*/  ISETP.GT.U32.AND P3, PT, R3, R13, PT ;  /* 0x0000000d0300720c */ /* 0x000fe40003f64070 */
[----:B------:R-:W-:-:S05]  /*16c30*/  IABS R10, R12 ;  /* 0x0000000c000a7213 */ /* 0x000fca0000000000 */
[----:B------:R-:W-:Y:S02]  /*16c40*/  @!P6 IMAD.IADD R9, R9, 0x1, -R3 ;  /* 0x000000010909e824 */ /* 0x000fe400078e0a03 */
[----:B------:R-:W-:-:S03]  /*16c50*/  VIADD R21, R161, 0x2f ;  /* 0x0000002fa1157836 */ /* 0x000fc60000000000 */
[----:B------:R-:W-:Y:S01]  /*16c60*/  ISETP.GT.U32.AND P6, PT, R3, R9, PT ;  /* 0x000000090300720c */ /* 0x000fe20003fc4070 */
[----:B------:R-:W-:Y:S01]  /*16c70*/  IMAD.HI.U32 R11, R8, R10, RZ ;  /* 0x0000000a080b7227 */ /* 0x000fe200078e00ff */
[----:B------:R-:W-:-:S03]  /*16c80*/  IABS R15, R21 ;  /* 0x00000015000f7213 */ /* 0x000fc60000000000 */
[----:B------:R-:W-:Y:S02]  /*16c90*/  IMAD.MOV R11, RZ, RZ, -R11 ;  /* 0x000000ffff0b7224 */ /* 0x000fe400078e0a0b */
[----:B------:R-:W-:Y:S02]  /*16ca0*/  @!P3 IMAD.IADD R13, R13, 0x1, -R3 ;  /* 0x000000010d0db824 */ /* 0x000fe400078e0a03 */
[----:B------:R-:W-:Y:S02]  /*16cb0*/  IMAD R10, R3, R11, R10 ;  /* 0x0000000b030a7224 */ /* 0x000fe400078e020a */
[----:B------:R-:W-:Y:S02]  /*16cc0*/  IMAD.MOV.U32 R11, RZ, RZ, R15 ;  /* 0x000000ffff0b7224 */ /* 0x000fe400078e000f */
[----:B------:R-:W-:Y:S01]  /*16cd0*/  @!P6 IMAD.IADD R9, R9, 0x1, -R3 ;  /* 0x000000010909e824 */ /* 0x000fe200078e0a03 */
[----:B------:R-:W-:Y:S01]  /*16ce0*/  ISETP.GE.AND P6, PT, R14, RZ, PT ;  /* 0x000000ff0e00720c */ /* 0x000fe20003fc6270 */
[----:B------:R-:W-:-:S02]  /*16cf0*/  IMAD.MOV.U32 R16, RZ, RZ, R13 ;  /* 0x000000ffff107224 */ /* 0x000fc400078e000d */
[----:B------:R-:W-:-:S04]  /*16d00*/  IMAD.HI.U32 R13, R8, R11, RZ ;  /* 0x0000000b080d7227 */ /* 0x000fc800078e00ff */
[----:B------:R-:W-:Y:S02]  /*16d10*/  IMAD.MOV R13, RZ, RZ, -R13 ;  /* 0x000000ffff0d7224 */ /* 0x000fe400078e0a0d */
[----:B------:R-:W-:Y:S02]  /*16d20*/  IMAD.MOV.U32 R15, RZ, RZ, R9 ;  /* 0x000000ffff0f7224 */ /* 0x000fe400078e0009 */
[----:B------:R-:W-:Y:S02]  /*16d30*/  IMAD R11, R3, R13, R11 ;  /* 0x0000000d030b7224 */ /* 0x000fe400078e020b */
[----:B------:R-:W-:-:S03]  /*16d40*/  @!P6 IMAD.MOV R15, RZ, RZ, -R15 ;  /* 0x000000ffff0fe224 */ /* 0x000fc600078e0a0f */
[----:B------:R-:W-:Y:S01]  /*16d50*/  ISETP.GT.U32.AND P6, PT, R3, R11, PT ;  /* 0x0000000b0300720c */ /* 0x000fe20003fc4070 */
[----:B------:R-:W-:Y:S02]  /*16d60*/  IMAD.WIDE R58, R162, 0x2, R6 ;  /* 0x00000002a23a7825 */ /* 0x000fe400078e0206 */
[----:B------:R-:W3:Y:S04]  /*16d70*/  LDL.LU R162, [R1+0x2120] ;  /* 0x0021200001a27983 */ /* 0x000ee80000300800 */
[----:B------:R-:W4:Y:S04]  /*16d80*/  LDL.LU R156, [R1+0x11fc] ;  /* 0x0011fc00019c7983 */ /* 0x000f280000300800 */
[----:B------:R-:W3:Y:S02]  /*16d90*/  LDL.LU R157, [R1+0x11f8] ;  /* 0x0011f800019d7983 */ /* 0x000ee40000300800 */
[----:B------:R-:W-:-:S02]  /*16da0*/  @!P6 IMAD.IADD R11, R11, 0x1, -R3 ;  /* 0x000000010b0be824 */ /* 0x000fc400078e0a03 */
[----:B------:R-:W3:Y:S03]  /*16db0*/  LDL.LU R164, [R1+0x11f4] ;  /* 0x0011f40001a47983 */ /* 0x000ee60000300800 */
[----:B------:R-:W-:Y:S01]  /*16dc0*/  ISETP.GT.U32.AND P6, PT, R3, R11, PT ;  /* 0x0000000b0300720c */ /* 0x000fe20003fc4070 */
[----:B------:R-:W3:Y:S04]  /*16dd0*/  LDL.LU R165, [R1+0x11f0] ;  /* 0x0011f00001a57983 */ /* 0x000ee80000300800 */
[----:B------:R-:W3:Y:S04]  /*16de0*/  LDL.LU R159, [R1+0x11ec] ;  /* 0x0011ec00019f7983 */ /* 0x000ee80000300800 */
[----:B------:R-:W3:Y:S01]  /*16df0*/  @P1 LDG.E.U16 R112, desc[UR6][R58.64] ;  /* 0x000000063a701981 */ /* 0x000ee2000c1e1500 */
[----:B------:R-:W-:-:S03]  /*16e00*/  VIADD R20, R161, 0x35 ;  /* 0x00000035a1147836 */ /* 0x000fc60000000000 */
[----:B------:R-:W-:Y:S01]  /*16e10*/  @!P6 IMAD.IADD R11, R11, 0x1, -R3 ;  /* 0x000000010b0be824 */ /* 0x000fe200078e0a03 */
[----:B------:R-:W-:Y:S01]  /*16e20*/  ISETP.GE.AND P6, PT, R21, RZ, PT ;  /* 0x000000ff1500720c */ /* 0x000fe20003fc6270 */
[C---:B------:R-:W-:Y:S02]  /*16e30*/  VIADD R24, R161.reuse, 0x36 ;  /* 0x00000036a1187836 */ /* 0x040fe40000000000 */
[C---:B------:R-:W-:Y:S02]  /*16e40*/  VIADD R23, R161.reuse, 0x37 ;  /* 0x00000037a1177836 */ /* 0x040fe40000000000 */
[C---:B------:R-:W-:Y:S02]  /*16e50*/  VIADD R22, R161.reuse, 0x3d ;  /* 0x0000003da1167836 */ /* 0x040fe40000000000 */
[----:B------:R-:W-:Y:S01]  /*16e60*/  VIADD R21, R161, 0x3e ;  /* 0x0000003ea1157836 */ /* 0x000fe20000000000 */
[----:B--2---:R-:W-:Y:S02]  /*16e70*/  ISETP.GE.AND P3, PT, R160, RZ, PT ;  /* 0x000000ffa000720c */ /* 0x004fe40003f66270 */
[----:B------:R-:W2:Y:S04]  /*16e80*/  LDL.LU R160, [R1+0x11e8] ;  /* 0x0011e80001a07983 */ /* 0x000ea80000300800 */
[----:B------:R-:W2:Y:S07]  /*16e90*/  LDL.LU R161, [R1+0x11e4] ;  /* 0x0011e40001a17983 */ /* 0x000eae0000300800 */
[----:B------:R-:W-:Y:S01]  /*16ea0*/  @!P3 IMAD.MOV R16, RZ, RZ, -R16 ;  /* 0x000000ffff10b224 */ /* 0x000fe200078e0a10 */
[----:B------:R-:W-:-:S13]  /*16eb0*/  ISETP.GT.U32.AND P3, PT, R3, R10, PT ;  /* 0x0000000a0300720c */ /* 0x000fda0003f64070 */
[----:B------:R-:W-:-:S05]  /*16ec0*/  @!P3 IMAD.IADD R10, R10, 0x1, -R3 ;  /* 0x000000010a0ab824 */ /* 0x000fca00078e0a03 */
[----:B------:R-:W-:Y:S02]  /*16ed0*/  ISETP.GT.U32.AND P3, PT, R3, R10, PT ;  /* 0x0000000a0300720c */ /* 0x000fe40003f64070 */
[----:B------:R-:W-:-:S05]  /*16ee0*/  IABS R9, R20 ;  /* 0x0000001400097213 */ /* 0x000fca0000000000 */
[----:B------:R-:W-:-:S06]  /*16ef0*/  IMAD.HI.U32 R13, R8, R9, RZ ;  /* 0x00000009080d7227 */ /* 0x000fcc00078e00ff */
[----:B------:R-:W-:Y:S01]  /*16f00*/  @!P3 IMAD.IADD R10, R10, 0x1, -R3 ;  /* 0x000000010a0ab824 */ /* 0x000fe200078e0a03 */
[----:B------:R-:W-:Y:S01]  /*16f10*/  ISETP.GE.AND P3, PT, R12, RZ, PT ;  /* 0x000000ff0c00720c */ /* 0x000fe20003f66270 */
[----:B------:R-:W-:Y:S02]  /*16f20*/  IMAD.MOV R12, RZ, RZ, -R13 ;  /* 0x000000ffff0c7224 */ /* 0x000fe400078e0a0d */
[----:B------:R-:W-:Y:S02]  /*16f30*/  IMAD.MOV.U32 R14, RZ, RZ, R10 ;  /* 0x000000ffff0e7224 */ /* 0x000fe400078e000a */
[----:B------:R-:W-:Y:S01]  /*16f40*/  IMAD R9, R3, R12, R9 ;  /* 0x0000000c03097224 */ /* 0x000fe200078e0209 */
[----:B------:R-:W-:-:S07]  /*16f50*/  IABS R13, R24 ;  /* 0x00000018000d7213 */ /* 0x000fce0000000000 */
[----:B------:R-:W-:Y:S01]  /*16f60*/  @!P3 IMAD.MOV R14, RZ, RZ, -R14 ;  /* 0x000000ffff0eb224 */ /* 0x000fe200078e0a0e */
[----:B------:R-:W-:Y:S01]  /*16f70*/  ISETP.GT.U32.AND P3, PT, R3, R9, PT ;  /* 0x000000090300720c */ /* 0x000fe20003f64070 */
[----:B------:R-:W-:-:S04]  /*16f80*/  IMAD.MOV.U32 R10, RZ, RZ, R13 ;  /* 0x000000ffff0a7224 */ /* 0x000fc800078e000d */
[----:B------:R-:W-:-:S04]  /*16f90*/  IMAD.HI.U32 R12, R8, R10, RZ ;  /* 0x0000000a080c7227 */ /* 0x000fc800078e00ff */
[----:B------:R-:W-:-:S04]  /*16fa0*/  IMAD.MOV R12, RZ, RZ, -R12 ;  /* 0x000000ffff0c7224 */ /* 0x000fc800078e0a0c */
[----:B------:R-:W-:Y:S02]  /*16fb0*/  @!P3 IMAD.IADD R9, R9, 0x1, -R3 ;  /* 0x000000010909b824 */ /* 0x000fe400078e0a03 */
[C---:B------:R-:W-:Y:S02]  /*16fc0*/  IMAD R10, R3.reuse, R12, R10 ;  /* 0x0000000c030a7224 */ /* 0x040fe400078e020a */
[----:B------:R-:W-:Y:S01]  /*16fd0*/  IMAD.MOV.U32 R13, RZ, RZ, R11 ;  /* 0x000000ffff0d7224 */ /* 0x000fe200078e000b */
[----:B------:R-:W-:-:S03]  /*16fe0*/  ISETP.GT.U32.AND P3, PT, R3, R9, PT ;  /* 0x000000090300720c */ /* 0x000fc60003f64070 */
[----:B------:R-:W-:Y:S01]  /*16ff0*/  @!P6 IMAD.MOV R13, RZ, RZ, -R13 ;  /* 0x000000ffff0de224 */ /* 0x000fe200078e0a0d */
[----:B------:R-:W-:Y:S02]  /*17000*/  ISETP.GT.U32.AND P6, PT, R3, R10, PT ;  /* 0x0000000a0300720c */ /* 0x000fe40003fc4070 */
[----:B------:R-:W-:-:S05]  /*17010*/  IABS R11, R23 ;  /* 0x00000017000b7213 */ /* 0x000fca0000000000 */
[----:B------:R-:W-:-:S04]  /*17020*/  IMAD.HI.U32 R12, R8, R11, RZ ;  /* 0x0000000b080c7227 */ /* 0x000fc800078e00ff */
[--C-:B------:R-:W-:Y:S01]  /*17030*/  @!P3 IMAD.IADD R9, R9, 0x1, -R3.reuse ;  /* 0x000000010909b824 */ /* 0x100fe200078e0a03 */
[----:B------:R-:W-:Y:S01]  /*17040*/  ISETP.GE.AND P3, PT, R20, RZ, PT ;  /* 0x000000ff1400720c */ /* 0x000fe20003f66270 */
[----:B------:R-:W-:Y:S02]  /*17050*/  @!P6 IMAD.IADD R10, R10, 0x1, -R3 ;  /* 0x000000010a0ae824 */ /* 0x000fe400078e0a03 */
[----:B------:R-:W-:-:S03]  /*17060*/  IMAD.MOV R12, RZ, RZ, -R12 ;  /* 0x000000ffff0c7224 */ /* 0x000fc600078e0a0c */
[C---:B------:R-:W-:Y:S01]  /*17070*/  ISETP.GT.U32.AND P6, PT, R3.reuse, R10, PT ;  /* 0x0000000a0300720c */ /* 0x040fe20003fc4070 */
[----:B------:R-:W-:Y:S02]  /*17080*/  IMAD R11, R3, R12, R11 ;  /* 0x0000000c030b7224 */ /* 0x000fe400078e020b */
[----:B------:R-:W-:Y:S01]  /*17090*/  IMAD.MOV.U32 R12, RZ, RZ, R9 ;  /* 0x000000ffff0c7224 */ /* 0x000fe200078e0009 */
[----:B------:R-:W-:-:S03]  /*170a0*/  IABS R20, R22 ;  /* 0x0000001600147213 */ /* 0x000fc60000000000 */
[----:B------:R-:W-:Y:S01]  /*170b0*/  @!P3 IMAD.MOV R12, RZ, RZ, -R12 ;  /* 0x000000ffff0cb224 */ /* 0x000fe200078e0a0c */
[----:B------:R-:W-:Y:S01]  /*170c0*/  ISETP.GT.U32.AND P3, PT, R3, R11, PT ;  /* 0x0000000b0300720c */ /* 0x000fe20003f64070 */
[----:B------:R-:W-:-:S04]  /*170d0*/  IMAD.MOV.U32 R9, RZ, RZ, R20 ;  /* 0x000000ffff097224 */ /* 0x000fc800078e0014 */
[----:B------:R-:W-:Y:S01]  /*170e0*/  @!P6 IMAD.IADD R10, R10, 0x1, -R3 ;  /* 0x000000010a0ae824 */ /* 0x000fe200078e0a03 */
[----:B------:R-:W-:Y:S01]  /*170f0*/  ISETP.GE.AND P6, PT, R24, RZ, PT ;  /* 0x000000ff1800720c */ /* 0x000fe20003fc6270 */
[----:B------:R-:W-:Y:S01]  /*17100*/  IMAD.HI.U32 R25, R8, R9, RZ ;  /* 0x0000000908197227 */ /* 0x000fe200078e00ff */
[----:B------:R-:W-:-:S03]  /*17110*/  IABS R20, R21 ;  /* 0x0000001500147213 */ /* 0x000fc60000000000 */
[----:B------:R-:W-:Y:S02]  /*17120*/  IMAD.MOV R24, RZ, RZ, -R25 ;  /* 0x000000ffff187224 */ /* 0x000fe400078e0a19 */
[----:B------:R-:W-:Y:S02]  /*17130*/  @!P3 IMAD.IADD R11, R11, 0x1, -R3 ;  /* 0x000000010b0bb824 */ /* 0x000fe400078e0a03 */
[C---:B------:R-:W-:Y:S02]  /*17140*/  IMAD R9, R3.reuse, R24, R9 ;  /* 0x0000001803097224 */ /* 0x040fe400078e0209 */
[----:B------:R-:W-:Y:S01]  /*17150*/  IMAD.HI.U32 R8, R8, R20, RZ ;  /* 0x0000001408087227 */ /* 0x000fe200078e00ff */
[----:B------:R-:W-:-:S03]  /*17160*/  ISETP.GT.U32.AND P3, PT, R3, R11, PT ;  /* 0x0000000b0300720c */ /* 0x000fc60003f64070 */
[----:B------:R-:W-:Y:S01]  /*17170*/  @!P6 IMAD.MOV R10, RZ, RZ, -R10 ;  /* 0x000000ffff0ae224 */ /* 0x000fe200078e0a0a */
[----:B------:R-:W-:Y:S01]  /*17180*/  ISETP.GT.U32.AND P6, PT, R3, R9, PT ;  /* 0x000000090300720c */ /* 0x000fe20003fc4070 */
[----:B------:R-:W-:-:S04]  /*17190*/  IMAD.MOV R8, RZ, RZ, -R8 ;  /* 0x000000ffff087224 */ /* 0x000fc800078e0a08 */
[----:B------:R-:W-:-:S04]  /*171a0*/  IMAD R8, R3, R8, R20 ;  /* 0x0000000803087224 */ /* 0x000fc800078e0214 */
[----:B------:R-:W-:Y:S01]  /*171b0*/  @!P3 IMAD.IADD R11, R11, 0x1, -R3 ;  /* 0x000000010b0bb824 */ /* 0x000fe200078e0a03 */
[----:B------:R-:W-:-:S03]  /*171c0*/  ISETP.GT.U32.AND P3, PT, R3, R8, PT ;  /* 0x000000080300720c */ /* 0x000fc60003f64070 */
[----:B------:R-:W-:Y:S01]  /*171d0*/  @!P6 IMAD.IADD R9, R9, 0x1, -R3 ;  /* 0x000000010909e824 */ /* 0x000fe200078e0a03 */
[----:B------:R-:W-:Y:S02]  /*171e0*/  ISETP.GE.AND P6, PT, R23, RZ, PT ;  /* 0x000000ff1700720c */ /* 0x000fe40003fc6270 */
[----:B------:R-:W-:-:S06]  /*171f0*/  PRMT R163, RZ, 0x7610, R163 ;  /* 0x00007610ffa37816 */ /* 0x000fcc00000000a3 */
[----:B------:R-:W2:Y:S01]  /*17200*/  @P0 LDG.E.U16 R163, desc[UR6][R56.64] ;  /* 0x0000000638a30981 */ /* 0x000ea2000c1e1500 */
[----:B------:R-:W-:-:S04]  /*17210*/  @!P3 IMAD.IADD R8, R8, 0x1, -R3 ;  /* 0x000000010808b824 */ /* 0x000fc800078e0a03 */
[----:B------:R-:W-:Y:S01]  /*17220*/  @!P6 IMAD.MOV R11, RZ, RZ, -R11 ;  /* 0x000000ffff0be224 */ /* 0x000fe200078e0a0b */
[C---:B------:R-:W-:Y:S02]  /*17230*/  ISETP.GT.U32.AND P6, PT, R3.reuse, R9, PT ;  /* 0x000000090300720c */ /* 0x040fe40003fc4070 */
[----:B------:R-:W-:Y:S02]  /*17240*/  ISETP.GT.U32.AND P3, PT, R3, R8, PT ;  /* 0x000000080300720c */ /* 0x000fe40003f64070 */
[C---:B----4-:R-:W-:Y:S02]  /*17250*/  SEL R25, R158.reuse, R156, !P2 ;  /* 0x0000009c9e197207 */ /* 0x050fe40005000000 */
[C---:B---3--:R-:W-:Y:S02]  /*17260*/  SEL R24, R158.reuse, R157, !P2 ;  /* 0x0000009d9e187207 */ /* 0x048fe40005000000 */
[----:B------:R-:W-:-:S05]  /*17270*/  SEL R23, R158, R164, !P2 ;  /* 0x000000a49e177207 */ /* 0x000fca0005000000 */
[--C-:B------:R-:W-:Y:S01]  /*17280*/  @!P6 IMAD.IADD R9, R9, 0x1, -R3.reuse ;  /* 0x000000010909e824 */ /* 0x100fe200078e0a03 */
[----:B------:R-:W-:Y:S01]  /*17290*/  ISETP.GE.AND P6, PT, R22, RZ, PT ;  /* 0x000000ff1600720c */ /* 0x000fe20003fc6270 */
[----:B------:R-:W-:Y:S01]  /*172a0*/  @!P3 IMAD.IADD R8, R8, 0x1, -R3 ;  /* 0x000000010808b824 */ /* 0x000fe200078e0a03 */
[----:B------:R-:W-:Y:S01]  /*172b0*/  ISETP.GE.AND P3, PT, R21, RZ, PT ;  /* 0x000000ff1500720c */ /* 0x000fe20003f66270 */
[----:B------:R-:W-:Y:S01]  /*172c0*/  STS.U16 [R132+UR76+0x44a80], R115 ;  /* 0x044a807384007988 */ /* 0x000fe2000800044c */
[----:B------:R-:W-:Y:S01]  /*172d0*/  IMAD R25, R25, R26, RZ ;  /* 0x0000001a19197224 */ /* 0x000fe200078e02ff */
[----:B------:R-:W-:Y:S01]  /*172e0*/  SEL R22, R158, R165, !P2 ;  /* 0x000000a59e167207 */ /* 0x000fe20005000000 */
[----:B------:R-:W-:Y:S01]  /*172f0*/  IMAD R24, R24, R27, RZ ;  /* 0x0000001b18187224 */ /* 0x000fe200078e02ff */
[----:B------:R0:W-:Y:S01]  /*17300*/  STS.U16 [R132+UR76+0x40e80], R114 ;  /* 0x040e807284007988 */ /* 0x0001e2000800044c */
[----:B------:R-:W-:Y:S01]  /*17310*/  SEL R21, R158, R159, !P2 ;  /* 0x0000009f9e157207 */ /* 0x000fe20005000000 */
[----:B------:R-:W-:-:S02]  /*17320*/  IMAD R23, R23, R28, RZ ;  /* 0x0000001c17177224 */ /* 0x000fc400078e02ff */
[----:B------:R-:W-:Y:S01]  /*17330*/  STS.U16 [R132+UR76+0x44e80], R113 ;  /* 0x044e807184007988 */ /* 0x000fe2000800044c */
[----:B------:R-:W-:-:S03]  /*17340*/  IMAD R22, R22, R29, RZ ;  /* 0x0000001d16167224 */ /* 0x000fc600078e02ff */
[----:B------:R1:W-:Y:S01]  /*17350*/  STS.U16 [R132+UR76+0x41280], R112 ;  /* 0x0412807084007988 */ /* 0x0003e2000800044c */
[----:B------:R-:W-:-:S04]  /*17360*/  IMAD.WIDE R122, R24, 0x2, R6 ;  /* 0x00000002187a7825 */ /* 0x000fc800078e0206 */
[C---:B0-----:R-:W-:Y:S01]  /*17370*/  IMAD.WIDE R114, R25.reuse, 0x2, R4 ;  /* 0x0000000219727825 */ /* 0x041fe200078e0204 */
[C---:B------:R-:W-:Y:S01]  /*17380*/  SEL R19, R158.reuse, R19, !P2 ;  /* 0x000000139e137207 */ /* 0x040fe20005000000 */
[----:B------:R-:W3:Y:S02]  /*17390*/  @P1 LDG.E.U16 R148, desc[UR6][R122.64] ;  /* 0x000000067a941981 */ /* 0x000ee4000c1e1500 */
[--C-:B-1----:R-:W-:Y:S01]  /*173a0*/  IMAD.WIDE R112, R25, 0x2, R6.reuse ;  /* 0x0000000219707825 */ /* 0x102fe200078e0206 */
[----:B------:R-:W-:Y:S01]  /*173b0*/  SEL R18, R158, R18, !P2 ;  /* 0x000000129e127207 */ /* 0x000fe20005000000 */
[----:B------:R-:W4:Y:S02]  /*173c0*/  @P0 LDG.E.U16 R134, desc[UR6][R114.64] ;  /* 0x0000000672860981 */ /* 0x000f24000c1e1500 */
[----:B------:R-:W-:Y:S02]  /*173d0*/  IMAD R21, R21, R30, RZ ;  /* 0x0000001e15157224 */ /* 0x000fe400078e02ff */
[----:B------:R-:W-:Y:S01]  /*173e0*/  IMAD.WIDE R116, R23, 0x2, R6 ;  /* 0x0000000217747825 */ /* 0x000fe200078e0206 */
[----:B------:R0:W-:Y:S03]  /*173f0*/  STL.64 [R1+0x120], R112 ;  /* 0x0001207001007387 */ /* 0x0001e60000100a00 */
[----:B------:R-:W-:-:S02]  /*17400*/  @!P6 IMAD.MOV R9, RZ, RZ, -R9 ;  /* 0x000000ffff09e224 */ /* 0x000fc400078e0a09 */
[----:B------:R-:W-:Y:S02]  /*17410*/  @!P3 IMAD.MOV R8, RZ, RZ, -R8 ;  /* 0x000000ffff08b224 */ /* 0x000fe400078e0a08 */
[--C-:B------:R-:W-:Y:S01]  /*17420*/  IMAD.WIDE R124, R24, 0x2, R4.reuse ;  /* 0x00000002187c7825 */ /* 0x100fe200078e0204 */
[----:B------:R1:W-:Y:S03]  /*17430*/  STL.64 [R1+0x118], R114 ;  /* 0x0001187201007387 */ /* 0x0003e60000100a00 */
[----:B------:R-:W-:Y:S01]  /*17440*/  IMAD.WIDE R118, R23, 0x2, R4 ;  /* 0x0000000217767825 */ /* 0x000fe200078e0204 */
[----:B------:R-:W-:Y:S03]  /*17450*/  STL.64 [R1+0x110], R122 ;  /* 0x0001107a01007387 */ /* 0x000fe60000100a00 */
[----:B------:R-:W-:Y:S01]  /*17460*/  IMAD.WIDE R156, R22, 0x2, R6 ;  /* 0x00000002169c7825 */ /* 0x000fe200078e0206 */
[----:B------:R0:W-:Y:S01]  /*17470*/  STL.64 [R1+0xd0], R116 ;  /* 0x0000d07401007387 */ /* 0x0001e20000100a00 */
[----:B------:R-:W-:-:S02]  /*17480*/  SEL R17, R158, R17, !P2 ;  /* 0x000000119e117207 */ /* 0x000fc40005000000 */
[C---:B------:R-:W-:Y:S01]  /*17490*/  IMAD.WIDE R120, R21.reuse, 0x2, R6 ;  /* 0x0000000215787825 */ /* 0x040fe200078e0206 */
[C---:B------:R-:W-:Y:S01]  /*174a0*/  SEL R16, R158.reuse, R16, !P2 ;  /* 0x000000109e107207 */ /* 0x040fe20005000000 */
[----:B------:R-:W-:Y:S01]  /*174b0*/  STL.64 [R1+0x108], R124 ;  /* 0x0001087c01007387 */ /* 0x000fe20000100a00 */
[----:B------:R-:W-:Y:S01]  /*174c0*/  SEL R15, R158, R15, !P2 ;  /* 0x0000000f9e0f7207 */ /* 0x000fe20005000000 */
[--C-:B------:R-:W-:Y:S01]  /*174d0*/  IMAD.WIDE R164, R22, 0x2, R4.reuse ;  /* 0x0000000216a47825 */ /* 0x100fe200078e0204 */
[C---:B------:R-:W-:Y:S01]  /*174e0*/  SEL R14, R158.reuse, R14, !P2 ;  /* 0x0000000e9e0e7207 */ /* 0x040fe20005000000 */
[----:B------:R0:W-:Y:S01]  /*174f0*/  STL.64 [R1+0xc8], R118 ;  /* 0x0000c87601007387 */ /* 0x0001e20000100a00 */
[C---:B------:R-:W-:Y:S01]  /*17500*/  SEL R13, R158.reuse, R13, !P2 ;  /* 0x0000000d9e0d7207 */ /* 0x040fe20005000000 */
[----:B------:R-:W-:Y:S01]  /*17510*/  IMAD.WIDE R126, R21, 0x2, R4 ;  /* 0x00000002157e7825 */ /* 0x000fe200078e0204 */
[C---:B------:R-:W-:Y:S01]  /*17520*/  SEL R12, R158.reuse, R12, !P2 ;  /* 0x0000000c9e0c7207 */ /* 0x040fe20005000000 */
[----:B------:R-:W3:Y:S01]  /*17530*/  @P1 LDG.E.U16 R133, desc[UR6][R112.64] ;  /* 0x0000000670851981 */ /* 0x000ee2000c1e1500 */
[----:B------:R-:W-:-:S02]  /*17540*/  SEL R10, R158, R10, !P2 ;  /* 0x0000000a9e0a7207 */ /* 0x000fc40005000000 */
[C---:B------:R-:W-:Y:S01]  /*17550*/  SEL R11, R158.reuse, R11, !P2 ;  /* 0x0000000b9e0b7207 */ /* 0x040fe20005000000 */
[----:B------:R-:W3:Y:S01]  /*17560*/  @P1 LDG.E.U16 R135, desc[UR6][R116.64] ;  /* 0x0000000674871981 */ /* 0x000ee2000c1e1500 */
[C---:B------:R-:W-:Y:S02]  /*17570*/  SEL R9, R158.reuse, R9, !P2 ;  /* 0x000000099e097207 */ /* 0x040fe40005000000 */
[----:B------:R-:W-:Y:S01]  /*17580*/  SEL R8, R158, R8, !P2 ;  /* 0x000000089e087207 */ /* 0x000fe20005000000 */
[----:B------:R-:W-:Y:S04]  /*17590*/  STL.64 [R1+0xc0], R156 ;  /* 0x0000c09c01007387 */ /* 0x000fe80000100a00 */
[----:B------:R0:W-:Y:S04]  /*175a0*/  STL.64 [R1+0x50], R120 ;  /* 0x0000507801007387 */ /* 0x0001e80000100a00 */
[----:B------:R-:W-:Y:S04]  /*175b0*/  STL.64 [R1+0xb8], R164 ;  /* 0x0000b8a401007387 */ /* 0x000fe80000100a00 */
[----:B------:R0:W-:Y:S01]  /*175c0*/  STL.64 [R1+0x48], R126 ;  /* 0x0000487e01007387 */ /* 0x0001e20000100a00 */
[----:B------:R-:W-:-:S03]  /*175d0*/  PRMT R152, RZ, 0x7610, R152 ;  /* 0x00007610ff987816 */ /* 0x000fc60000000098 */
[----:B------:R-:W3:Y:S01]  /*175e0*/  @P0 LDG.E.U16 R136, desc[UR6][R118.64] ;  /* 0x0000000676880981 */ /* 0x000ee2000c1e1500 */
[----:B------:R-:W-:-:S03]  /*175f0*/  PRMT R153, RZ, 0x7610, R153 ;  /* 0x00007610ff997816 */ /* 0x000fc60000000099 */
[----:B------:R-:W3:Y:S04]  /*17600*/  @P1 LDG.E.U16 R137, desc[UR6][R120.64] ;  /* 0x0000000678891981 */ /* 0x000ee8000c1e1500 */
[----:B------:R-:W3:Y:S04]  /*17610*/  @P0 LDG.E.U16 R138, desc[UR6][R126.64] ;  /* 0x000000067e8a0981 */ /* 0x000ee8000c1e1500 */
[----:B------:R-:W3:Y:S04]  /*17620*/  @P0 LDG.E.U16 R149, desc[UR6][R124.64] ;  /* 0x000000067c950981 */ /* 0x000ee8000c1e1500 */
[----:B------:R0:W3:Y:S04]  /*17630*/  @P1 LDG.E.U16 R150, desc[UR6][R156.64] ;  /* 0x000000069c961981 */ /* 0x0000e8000c1e1500 */
[----:B------:R0:W3:Y:S01]  /*17640*/  @P0 LDG.E.U16 R151, desc[UR6][R164.64] ;  /* 0x00000006a4970981 */ /* 0x0000e2000c1e1500 */
[----:B--2---:R-:W-:-:S05]  /*17650*/  SEL R20, R158, R160, !P2 ;  /* 0x000000a09e147207 */ /* 0x004fca0005000000 */
[----:B------:R-:W-:Y:S01]  /*17660*/  IMAD R20, R20, R31, RZ ;  /* 0x0000001f14147224 */ /* 0x000fe200078e02ff */
[----:B------:R-:W-:-:S03]  /*17670*/  SEL R3, R158, R161, !P2 ;  /* 0x000000a19e037207 */ /* 0x000fc60005000000 */
[----:B------:R-:W-:-:S04]  /*17680*/  IMAD.WIDE R158, R20, 0x2, R6 ;  /* 0x00000002149e7825 */ /* 0x000fc800078e0206 */
[----:B------:R-:W-:Y:S01]  /*17690*/  IMAD.WIDE R160, R20, 0x2, R4 ;  /* 0x0000000214a07825 */ /* 0x000fe200078e0204 */
[----:B------:R2:W-:Y:S04]  /*176a0*/  STL.64 [R1+0x40], R158 ;  /* 0x0000409e01007387 */ /* 0x0005e80000100a00 */
[----:B------:R2:W-:Y:S04]  /*176b0*/  STL.64 [R1+0x38], R160 ;  /* 0x000038a001007387 */ /* 0x0005e80000100a00 */
[----:B0-----:R-:W5:Y:S04]  /*176c0*/  LDL.LU.64 R112, [R1+0x2118] ;  /* 0x0021180001707983 */ /* 0x001f680000300a00 */
[----:B-1----:R-:W5:Y:S04]  /*176d0*/  LDL.LU.64 R114, [R1+0x2110] ;  /* 0x0021100001727983 */ /* 0x002f680000300a00 */
[----:B------:R-:W5:Y:S04]  /*176e0*/  LDL.LU.64 R116, [R1+0x2108] ;  /* 0x0021080001747983 */ /* 0x000f680000300a00 */
[----:B------:R-:W5:Y:S04]  /*176f0*/  LDL.LU.64 R118, [R1+0x2100] ;  /* 0x0021000001767983 */ /* 0x000f680000300a00 */
[----:B------:R-:W5:Y:S04]  /*17700*/  LDL.LU.64 R120, [R1+0x20f8] ;  /* 0x0020f80001787983 */ /* 0x000f680000300a00 */
[----:B------:R-:W3:Y:S04]  /*17710*/  LDL R126, [R1+0x1380] ;  /* 0x00138000017e7983 */ /* 0x000ee80000100800 */
[----:B------:R-:W5:Y:S04]  /*17720*/  LDL.LU.64 R122, [R1+0x20f0] ;  /* 0x0020f000017a7983 */ /* 0x000f680000300a00 */
[----:B------:R-:W5:Y:S04]  /*17730*/  LDL.LU.64 R124, [R1+0x20e8] ;  /* 0x0020e800017c7983 */ /* 0x000f680000300a00 */
[----:B------:R-:W3:Y:S04]  /*17740*/  LDL.LU.64 R156, [R1+0x20e0] ;  /* 0x0020e000019c7983 */ /* 0x000ee80000300a00 */
[----:B------:R-:W4:Y:S04]  /*17750*/  LDL.LU.64 R164, [R1+0x20d8] ;  /* 0x0020d80001a47983 */ /* 0x000f280000300a00 */
[----:B------:R0:W4:Y:S04]  /*17760*/  @P1 LDG.E.U16 R152, desc[UR6][R158.64] ;  /* 0x000000069e981981 */ /* 0x000128000c1e1500 */
[----:B------:R1:W4:Y:S04]  /*17770*/  @P0 LDG.E.U16 R153, desc[UR6][R160.64] ;  /* 0x00000006a0990981 */ /* 0x000328000c1e1500 */
[----:B--2---:R-:W0:Y:S04]  /*17780*/  LDL.LU.64 R158, [R1+0x20d0] ;  /* 0x0020d000019e7983 */ /* 0x004e280000300a00 */
[----:B------:R-:W1:Y:S01]  /*17790*/  LDL.LU.64 R160, [R1+0x20c8] ;  /* 0x0020c80001a07983 */ /* 0x000e620000300a00 */
[----:B------:R-:W-:Y:S01]  /*177a0*/  IMAD R15, R15, R36, RZ ;  /* 0x000000240f0f7224 */ /* 0x000fe200078e02ff */
[----:B------:R-:W-:Y:S01]  /*177b0*/  PRMT R128, RZ, 0x7610, R128 ;  /* 0x00007610ff807816 */ /* 0x000fe20000000080 */
[----:B------:R-:W-:Y:S01]  /*177c0*/  IMAD R12, R12, R39, RZ ;  /* 0x000000270c0c7224 */ /* 0x000fe200078e02ff */
[----:B------:R-:W-:Y:S01]  /*177d0*/  PRMT R129, RZ, 0x7610, R129 ;  /* 0x00007610ff817816 */ /* 0x000fe20000000081 */
[----:B------:R-:W-:-:S02]  /*177e0*/  IMAD R14, R14, R37, RZ ;  /* 0x000000250e0e7224 */ /* 0x000fc400078e02ff */
[----:B------:R-:W-:Y:S01]  /*177f0*/  IMAD R13, R13, R38, RZ ;  /* 0x000000260d0d7224 */ /* 0x000fe200078e02ff */
[----:B------:R-:W-:Y:S01]  /*17800*/  PRMT R130, RZ, 0x7610, R130 ;  /* 0x00007610ff827816 */ /* 0x000fe20000000082 */
[----:B------:R-:W-:Y:S02]  /*17810*/  IMAD R19, R19, R32, RZ ;  /* 0x0000002013137224 */ /* 0x000fe400078e02ff */
[----:B------:R-:W-:Y:S02]  /*17820*/  IMAD R18, R18, R33, RZ ;  /* 0x0000002112127224 */ /* 0x000fe400078e02ff */
[----:B------:R-:W-:Y:S02]  /*17830*/  IMAD R17, R17, R34, RZ ;  /* 0x0000002211117224 */ /* 0x000fe400078e02ff */
[----:B------:R-:W-:Y:S02]  /*17840*/  IMAD R16, R16, R35, RZ ;  /* 0x0000002310107224 */ /* 0x000fe400078e02ff */
[----:B------:R-:W-:-:S02]  /*17850*/  IMAD R9, R9, R44, RZ ;  /* 0x0000002c09097224 */ /* 0x000fc400078e02ff */
[----:B------:R-:W-:Y:S01]  /*17860*/  IMAD.WIDE R38, R15, 0x2, R6 ;  /* 0x000000020f267825 */ /* 0x000fe200078e0206 */
[----:B------:R-:W-:-:S03]  /*17870*/  PRMT R131, RZ, 0x7610, R131 ;  /* 0x00007610ff837816 */ /* 0x000fc60000000083 */
[----:B------:R-:W-:Y:S01]  /*17880*/  IMAD R10, R10, R40, RZ ;  /* 0x000000280a0a7224 */ /* 0x000fe200078e02ff */
[----:B------:R-:W2:Y:S01]  /*17890*/  @P1 LDG.E.U16 R128, desc[UR6][R38.64] ;  /* 0x0000000626801981 */ /* 0x000ea2000c1e1500 */
[----:B------:R-:W-:Y:S02]  /*178a0*/  IMAD R11, R11, R42, RZ ;  /* 0x0000002a0b0b7224 */ /* 0x000fe400078e02ff */
[----:B------:R-:W-:-:S04]  /*178b0*/  IMAD.WIDE R36, R15, 0x2, R4 ;  /* 0x000000020f247825 */ /* 0x000fc800078e0204 */
[----:B------:R-:W-:Y:S01]  /*178c0*/  IMAD R8, R8, R41, RZ ;  /* 0x0000002908087224 */ /* 0x000fe200078e02ff */
[----:B------:R-:W2:Y:S01]  /*178d0*/  @P0 LDG.E.U16 R129, desc[UR6][R36.64] ;  /* 0x0000000624810981 */ /* 0x000ea2000c1e1500 */
[----:B------:R-:W-:-:S04]  /*178e0*/  IMAD.WIDE R26, R12, 0x2, R6 ;  /* 0x000000020c1a7825 */ /* 0x000fc800078e0206 */
[----:B------:R-:W-:Y:S01]  /*178f0*/  IMAD R3, R3, R43, RZ ;  /* 0x0000002b03037224 */ /* 0x000fe200078e02ff */
[----:B------:R-:W2:Y:S01]  /*17900*/  @P1 LDG.E.U16 R130, desc[UR6][R26.64] ;  /* 0x000000061a821981 */ /* 0x000ea2000c1e1500 */
[----:B------:R-:W-:-:S04]  /*17910*/  IMAD.WIDE R34, R14, 0x2, R6 ;  /* 0x000000020e227825 */ /* 0x000fc800078e0206 */
[----:B------:R-:W-:-:S04]  /*17920*/  IMAD.WIDE R32, R14, 0x2, R4 ;  /* 0x000000020e207825 */ /* 0x000fc800078e0204 */
[----:B------:R-:W-:-:S04]  /*17930*/  IMAD.WIDE R24, R12, 0x2, R4 ;  /* 0x000000020c187825 */ /* 0x000fc800078e0204 */
[C---:B------:R-:W-:Y:S01]  /*17940*/  IMAD.WIDE R54, R19.reuse, 0x2, R6 ;  /* 0x0000000213367825 */ /* 0x040fe200078e0206 */
[----:B------:R-:W2:Y:S03]  /*17950*/  @P0 LDG.E.U16 R131, desc[UR6][R24.64] ;  /* 0x0000000618830981 */ /* 0x000ea6000c1e1500 */
[----:B------:R-:W-:-:S04]  /*17960*/  IMAD.WIDE R52, R19, 0x2, R4 ;  /* 0x0000000213347825 */ /* 0x000fc800078e0204 */
[----:B------:R-:W-:-:S04]  /*17970*/  IMAD.WIDE R50, R18, 0x2, R6 ;  /* 0x0000000212327825 */ /* 0x000fc800078e0206 */
[----:B------:R-:W-:-:S04]  /*17980*/  IMAD.WIDE R48, R18, 0x2, R4 ;  /* 0x0000000212307825 */ /* 0x000fc800078e0204 */
[----:B------:R-:W-:-:S04]  /*17990*/  IMAD.WIDE R46, R17, 0x2, R6 ;  /* 0x00000002112e7825 */ /* 0x000fc800078e0206 */
[----:B------:R-:W-:Y:S01]  /*179a0*/  IMAD.WIDE R44, R17, 0x2, R4 ;  /* 0x00000002112c7825 */ /* 0x000fe200078e0204 */
[----:B------:R3:W-:Y:S03]  /*179b0*/  STS.U16 [R132+UR76+0x45280], R163 ;  /* 0x045280a384007988 */ /* 0x0007e6000800044c */
[----:B------:R-:W-:-:S04]  /*179c0*/  IMAD.WIDE R42, R16, 0x2, R6 ;  /* 0x00000002102a7825 */ /* 0x000fc800078e0206 */
[----:B------:R-:W-:-:S04]  /*179d0*/  IMAD.WIDE R40, R16, 0x2, R4 ;  /* 0x0000000210287825 */ /* 0x000fc800078e0204 */
[----:B------:R-:W-:Y:S01]  /*179e0*/  IMAD.WIDE R14, R9, 0x2, R6 ;  /* 0x00000002090e7825 */ /* 0x000fe200078e0206 */
[----:B---3--:R-:W-:-:S03]  /*179f0*/  PRMT R163, RZ, 0x7610, R163 ;  /* 0x00007610ffa37816 */ /* 0x008fc600000000a3 */
[----:B------:R-:W-:-:S03]  /*17a00*/  IMAD.WIDE R30, R13, 0x2, R6 ;  /* 0x000000020d1e7825 */ /* 0x000fc600078e0206 */
[----:B------:R-:W3:Y:S01]  /*17a10*/  @P1 LDG.E.U16 R163, desc[UR6][R14.64] ;  /* 0x000000060ea31981 */ /* 0x000ee2000c1e1500 */
[----:B------:R-:W-:-:S04]  /*17a20*/  IMAD.WIDE R28, R13, 0x2, R4 ;  /* 0x000000020d1c7825 */ /* 0x000fc800078e0204 */
        /* <DEDUP_REMOVED lines=8> */
[----:B------:R-:W-:Y:S01]  /*17ab0*/  IMAD.WIDE R4, R3, 0x2, R4 ;  /* 0x0000000203047825 */ /* 0x000fe200078e0204 */
[----:B------:R-:W-:-:S06]  /*17ac0*/  PRMT R3, RZ, 0x7610, R3 ;  /* 0x00007610ff037816 */ /* 0x000fcc0000000003 */
[----:B------:R-:W3:Y:S01]  /*17ad0*/  @P0 LDG.E.U16 R3, desc[UR6][R12.64] ;  /* 0x000000060c030981 */ /* 0x000ee2000c1e1500 */
[----:B------:R-:W-:Y:S02]  /*17ae0*/  PRMT R139, RZ, 0x7610, R139 ;  /* 0x00007610ff8b7816 */ /* 0x000fe4000000008b */
[----:B------:R-:W-:Y:S02]  /*17af0*/  PRMT R140, RZ, 0x7610, R140 ;  /* 0x00007610ff8c7816 */ /* 0x000fe4000000008c */
[----:B------:R-:W-:Y:S02]  /*17b00*/  PRMT R141, RZ, 0x7610, R141 ;  /* 0x00007610ff8d7816 */ /* 0x000fe4000000008d */
[----:B------:R-:W-:Y:S01]  /*17b10*/  PRMT R142, RZ, 0x7610, R142 ;  /* 0x00007610ff8e7816 */ /* 0x000fe2000000008e */
[----:B------:R-:W3:Y:S01]  /*17b20*/  @P1 LDG.E.U16 R139, desc[UR6][R54.64] ;  /* 0x00000006368b1981 */ /* 0x000ee2000c1e1500 */
[----:B------:R-:W-:Y:S02]  /*17b30*/  PRMT R143, RZ, 0x7610, R143 ;  /* 0x00007610ff8f7816 */ /* 0x000fe4000000008f */
[----:B------:R-:W-:Y:S01]  /*17b40*/  PRMT R162, RZ, 0x7610, R162 ;  /* 0x00007610ffa27816 */ /* 0x000fe200000000a2 */
[----:B------:R-:W3:Y:S01]  /*17b50*/  @P0 LDG.E.U16 R140, desc[UR6][R52.64] ;  /* 0x00000006348c0981 */ /* 0x000ee2000c1e1500 */
[----:B------:R-:W-:-:S02]  /*17b60*/  PRMT R144, RZ, 0x7610, R144 ;  /* 0x00007610ff907816 */ /* 0x000fc40000000090 */
[----:B------:R-:W-:Y:S01]  /*17b70*/  PRMT R145, RZ, 0x7610, R145 ;  /* 0x00007610ff917816 */ /* 0x000fe20000000091 */
[----:B------:R-:W3:Y:S01]  /*17b80*/  @P1 LDG.E.U16 R141, desc[UR6][R46.64] ;  /* 0x000000062e8d1981 */ /* 0x000ee2000c1e1500 */
[----:B------:R-:W-:Y:S02]  /*17b90*/  PRMT R146, RZ, 0x7610, R146 ;  /* 0x00007610ff927816 */ /* 0x000fe40000000092 */
[----:B------:R-:W-:Y:S01]  /*17ba0*/  PRMT R147, RZ, 0x7610, R147 ;  /* 0x00007610ff937816 */ /* 0x000fe20000000093 */
[----:B------:R-:W3:Y:S04]  /*17bb0*/  @P0 LDG.E.U16 R142, desc[UR6][R44.64] ;  /* 0x000000062c8e0981 */ /* 0x000ee8000c1e1500 */
[----:B------:R-:W3:Y:S04]  /*17bc0*/  @P1 LDG.E.U16 R143, desc[UR6][R34.64] ;  /* 0x00000006228f1981 */ /* 0x000ee8000c1e1500 */
[----:B------:R-:W3:Y:S04]  /*17bd0*/  @P0 LDG.E.U16 R162, desc[UR6][R32.64] ;  /* 0x0000000620a20981 */ /* 0x000ee8000c1e1500 */
[----:B------:R-:W3:Y:S01]  /*17be0*/  @P1 LDG.E.U16 R144, desc[UR6][R22.64] ;  /* 0x0000000616901981 */ /* 0x000ee2000c1e1500 */
[----:B------:R-:W-:-:S03]  /*17bf0*/  PRMT R154, RZ, 0x7610, R154 ;  /* 0x00007610ff9a7816 */ /* 0x000fc6000000009a */
[----:B------:R-:W3:Y:S01]  /*17c00*/  @P0 LDG.E.U16 R145, desc[UR6][R20.64] ;  /* 0x0000000614910981 */ /* 0x000ee2000c1e1500 */
[----:B------:R-:W-:-:S03]  /*17c10*/  PRMT R155, RZ, 0x7610, R155 ;  /* 0x00007610ff9b7816 */ /* 0x000fc6000000009b */
[----:B------:R-:W3:Y:S04]  /*17c20*/  @P1 LDG.E.U16 R146, desc[UR6][R10.64] ;  /* 0x000000060a921981 */ /* 0x000ee8000c1e1500 */
[----:B------:R-:W3:Y:S04]  /*17c30*/  @P0 LDG.E.U16 R147, desc[UR6][R8.64] ;  /* 0x0000000608930981 */ /* 0x000ee8000c1e1500 */
[----:B------:R-:W3:Y:S04]  /*17c40*/  @P1 LDG.E.U16 R154, desc[UR6][R50.64] ;  /* 0x00000006329a1981 */ /* 0x000ee8000c1e1500 */
[----:B------:R-:W3:Y:S01]  /*17c50*/  @P0 LDG.E.U16 R155, desc[UR6][R48.64] ;  /* 0x00000006309b0981 */ /* 0x000ee2000c1e1500 */
[----:B------:R-:W-:-:S02]  /*17c60*/  PRMT R156, RZ, 0x7610, R156 ;  /* 0x00007610ff9c7816 */ /* 0x000fc4000000009c */
[----:B------:R-:W-:Y:S02]  /*17c70*/  PRMT R157, RZ, 0x7610, R157 ;  /* 0x00007610ff9d7816 */ /* 0x000fe4000000009d */
[----:B----4-:R-:W-:Y:S02]  /*17c80*/  PRMT R165, RZ, 0x7610, R165 ;  /* 0x00007610ffa57816 */ /* 0x010fe400000000a5 */
[----:B------:R-:W4:Y:S01]  /*17c90*/  @P1 LDG.E.U16 R156, desc[UR6][R42.64] ;  /* 0x000000062a9c1981 */ /* 0x000f22000c1e1500 */
[----:B------:R-:W-:-:S03]  /*17ca0*/  PRMT R164, RZ, 0x7610, R164 ;  /* 0x00007610ffa47816 */ /* 0x000fc600000000a4 */
[----:B------:R-:W4:Y:S04]  /*17cb0*/  @P0 LDG.E.U16 R157, desc[UR6][R40.64] ;  /* 0x00000006289d0981 */ /* 0x000f28000c1e1500 */
[----:B------:R-:W4:Y:S01]  /*17cc0*/  @P1 LDG.E.U16 R165, desc[UR6][R30.64] ;  /* 0x000000061ea51981 */ /* 0x000f22000c1e1500 */
[----:B0-----:R-:W-:-:S03]  /*17cd0*/  PRMT R158, RZ, 0x7610, R158 ;  /* 0x00007610ff9e7816 */ /* 0x001fc6000000009e */
[----:B------:R-:W4:Y:S01]  /*17ce0*/  @P0 LDG.E.U16 R164, desc[UR6][R4.64] ;  /* 0x0000000604a40981 */ /* 0x000f22000c1e1500 */
[----:B------:R-:W-:Y:S02]  /*17cf0*/  PRMT R159, RZ, 0x7610, R159 ;  /* 0x00007610ff9f7816 */ /* 0x000fe4000000009f */
[----:B-1----:R-:W-:Y:S02]  /*17d00*/  PRMT R160, RZ, 0x7610, R160 ;  /* 0x00007610ffa07816 */ /* 0x002fe400000000a0 */
[----:B------:R-:W-:Y:S01]  /*17d10*/  PRMT R161, RZ, 0x7610, R161 ;  /* 0x00007610ffa17816 */ /* 0x000fe200000000a1 */
[----:B------:R-:W4:Y:S04]  /*17d20*/  @P0 LDG.E.U16 R158, desc[UR6][R28.64] ;  /* 0x000000061c9e0981 */ /* 0x000f28000c1e1500 */
[----:B------:R-:W4:Y:S04]  /*17d30*/  @P1 LDG.E.U16 R159, desc[UR6][R18.64] ;  /* 0x00000006129f1981 */ /* 0x000f28000c1e1500 */
[----:B------:R-:W4:Y:S04]  /*17d40*/  @P0 LDG.E.U16 R160, desc[UR6][R16.64] ;  /* 0x0000000610a00981 */ /* 0x000f28000c1e1500 */
[----:B------:R-:W4:Y:S01]  /*17d50*/  @P1 LDG.E.U16 R161, desc[UR6][R6.64] ;  /* 0x0000000606a11981 */ /* 0x000f22000c1e1500 */
[----:B------:R-:W0:Y:S03]  /*17d60*/  S2R R127, SR_TID.X ;  /* 0x00000000007f7919 */ /* 0x000e260000002100 */
[----:B--2---:R-:W-:Y:S04]  /*17d70*/  STS.U16 [R132+UR76+0x41680], R128 ;  /* 0x0416808084007988 */ /* 0x004fe8000800044c */
[----:B------:R-:W-:Y:S01]  /*17d80*/  STS.U16 [R132+UR76+0x45680], R129 ;  /* 0x0456808184007988 */ /* 0x000fe2000800044c */
[----:B0-----:R-:W-:-:S04]  /*17d90*/  SHF.R.U32.HI R127, RZ, 0x5, R127 ;  /* 0x00000005ff7f7819 */ /* 0x001fc8000001167f */
[----:B------:R-:W-:Y:S01]  /*17da0*/  ISETP.NE.U32.AND P0, PT, R127, RZ, PT ;  /* 0x000000ff7f00720c */ /* 0x000fe20003f05070 */
[C---:B------:R-:W-:Y:S02]  /*17db0*/  VIADD R127, R126.reuse, 0x20000 ;  /* 0x000200007e7f7836 */ /* 0x040fe40000000000 */
[----:B------:R-:W-:-:S03]  /*17dc0*/  VIADD R126, R126, 0x48000 ;  /* 0x000480007e7e7836 */ /* 0x000fc60000000000 */
[----:B------:R-:W-:Y:S02]  /*17dd0*/  SHF.R.U32.HI R127, RZ, 0x4, R127 ;  /* 0x00000004ff7f7819 */ /* 0x000fe4000001167f */
[----:B------:R-:W-:Y:S02]  /*17de0*/  SHF.R.U32.HI R126, RZ, 0x4, R126 ;  /* 0x00000004ff7e7819 */ /* 0x000fe4000001167e */
[----:B------:R-:W-:Y:S02]  /*17df0*/  SGXT.U32 R127, R127, 0xe ;  /* 0x0000000e7f7f781a */ /* 0x000fe40000000000 */
[----:B------:R-:W-:Y:S01]  /*17e00*/  SGXT.U32 R126, R126, 0xe ;  /* 0x0000000e7e7e781a */ /* 0x000fe20000000000 */
[----:B------:R-:W-:Y:S04]  /*17e10*/  STS.U16 [R132+UR76+0x41a80], R130 ;  /* 0x041a808284007988 */ /* 0x000fe8000800044c */
[----:B------:R-:W-:Y:S04]  /*17e20*/  STS.U16 [R132+UR76+0x45a80], R131 ;  /* 0x045a808384007988 */ /* 0x000fe8000800044c */
[----:B------:R0:W-:Y:S04]  /*17e30*/  STL [R1+0x1228], R127 ;  /* 0x0012287f01007387 */ /* 0x0001e80000100800 */
[----:B------:R1:W-:Y:S01]  /*17e40*/  STL [R1+0x1224], R126 ;  /* 0x0012247e01007387 */ /* 0x0003e20000100800 */
[----:B0-----:R-:W-:-:S03]  /*17e50*/  IADD3 R127, P1, PT, R127, 0x8000080, RZ ;  /* 0x080000807f7f7810 */ /* 0x001fc60007f3e0ff */
[----:B---3--:R0:W-:Y:S01]  /*17e60*/  STS.U16 [R132+UR76+0x41e80], R163 ;  /* 0x041e80a384007988 */ /* 0x0081e2000800044c */
[----:B-1----:R-:W-:Y:S02]  /*17e70*/  IADD3 R126, P2, PT, R126, 0x2, RZ ;  /* 0x000000027e7e7810 */ /* 0x002fe40007f5e0ff */
[----:B------:R-:W-:Y:S02]  /*17e80*/  R2UR UR8, R127 ;  /* 0x000000007f0872ca */ /* 0x000fe400000e0000 */
[----:B------:R-:W-:Y:S02]  /*17e90*/  R2UR UR10, R126 ;  /* 0x000000007e0a72ca */ /* 0x000fe400000e0000 */
[----:B0-----:R-:W-:Y:S02]  /*17ea0*/  LOP3.LUT R163, R0, 0x50, RZ, 0x3c, !PT ;  /* 0x0000005000a37812 */ /* 0x001fe400078e3cff */
[----:B------:R-:W-:-:S06]  /*17eb0*/  CS2R R126, SRZ ;  /* 0x00000000007e7805 */ /* 0x000fcc000001ff00 */
[----:B------:R-:W-:Y:S02]  /*17ec0*/  IADD3.X R126, PT, PT, R126, 0x40004040, RZ, P1, !PT ;  /* 0x400040407e7e7810 */ /* 0x000fe40000ffe4ff */
[----:B------:R-:W-:Y:S02]  /*17ed0*/  IADD3.X R127, PT, PT, R127, 0x40004040, RZ, P2, !PT ;  /* 0x400040407f7f7810 */ /* 0x000fe400017fe4ff */
[----:B------:R-:W-:Y:S02]  /*17ee0*/  R2UR UR9, R126 ;  /* 0x000000007e0972ca */ /* 0x000fe400000e0000 */
[----:B------:R0:W5:Y:S01]  /*17ef0*/  LDL.LU R126, [R1+0x20c0] ;  /* 0x0020c000017e7983 */ /* 0x0001620000300800 */
[----:B------:R-:W-:-:S03]  /*17f00*/  R2UR UR11, R127 ;  /* 0x000000007f0b72ca */ /* 0x000fc600000e0000 */
[----:B------:R0:W5:Y:S04]  /*17f10*/  LDL.LU R127, [R1+0x20bc] ;  /* 0x0020bc00017f7983 */ /* 0x0001680000300800 */
[----:B------:R0:W5:Y:S04]  /*17f20*/  LDL.LU R128, [R1+0x20b8] ;  /* 0x0020b80001807983 */ /* 0x0001680000300800 */
[----:B------:R0:W5:Y:S04]  /*17f30*/  LDL.LU R129, [R1+0x20b4] ;  /* 0x0020b40001817983 */ /* 0x0001680000300800 */
[----:B------:R0:W5:Y:S04]  /*17f40*/  LDL.LU R130, [R1+0x20b0] ;  /* 0x0020b00001827983 */ /* 0x0001680000300800 */
[----:B------:R0:W5:Y:S04]  /*17f50*/  LDL.LU R131, [R1+0x20ac] ;  /* 0x0020ac0001837983 */ /* 0x0001680000300800 */
[----:B------:R1:W-:Y:S04]  /*17f60*/  STS.U16 [R163+UR76+0x45e80], R3 ;  /* 0x045e8003a3007988 */ /* 0x0003e8000800044c */
[----:B------:R0:W5:Y:S01]  /*17f70*/  LDL.LU R132, [R1+0x20a8] ;  /* 0x0020a80001847983 */ /* 0x0001620000300800 */
[----:B-1----:R-:W1:Y:S01]  /*17f80*/  LDC R163, c[0x0][0x3a0] ;  /* 0x0000e800ffa37b82 */ /* 0x002e620000000800 */
[----:B------:R-:W-:-:S05]  /*17f90*/  LOP3.LUT R3, R0, 0x60, RZ, 0x3c, !PT ;  /* 0x0000006000037812 */ /* 0x000fca00078e3cff */
[----:B------:R2:W-:Y:S04]  /*17fa0*/  STS.U16 [R3+UR76+0x40300], R133 ;  /* 0x0403008503007988 */ /* 0x0005e8000800044c */
[----:B------:R3:W-:Y:S04]  /*17fb0*/  STS.U16 [R3+UR76+0x44300], R134 ;  /* 0x0443008603007988 */ /* 0x0007e8000800044c */
[----:B------:R0:W-:Y:S04]  /*17fc0*/  STS.U16 [R3+UR76+0x40700], R135 ;  /* 0x0407008703007988 */ /* 0x0001e8000800044c */
[----:B------:R0:W-:Y:S04]  /*17fd0*/  STS.U16 [R3+UR76+0x44700], R136 ;  /* 0x0447008803007988 */ /* 0x0001e8000800044c */
[----:B------:R0:W-:Y:S04]  /*17fe0*/  STS.U16 [R3+UR76+0x40b00], R137 ;  /* 0x040b008903007988 */ /* 0x0001e8000800044c */
[----:B------:R0:W-:Y:S04]  /*17ff0*/  STS.U16 [R3+UR76+0x44b00], R138 ;  /* 0x044b008a03007988 */ /* 0x0001e8000800044c */
[----:B------:R-:W-:Y:S04]  /*18000*/  STS.U16 [R3+UR76+0x40f00], R139 ;  /* 0x040f008b03007988 */ /* 0x000fe8000800044c */
[----:B------:R-:W-:Y:S04]  /*18010*/  STS.U16 [R3+UR76+0x44f00], R140 ;  /* 0x044f008c03007988 */ /* 0x000fe8000800044c */
[----:B--2---:R2:W5:Y:S04]  /*18020*/  LDL.LU R133, [R1+0x20a4] ;  /* 0x0020a40001857983 */ /* 0x0045680000300800 */
[----:B------:R-:W-:Y:S04]  /*18030*/  STS.U16 [R3+UR76+0x41300], R141 ;  /* 0x0413008d03007988 */ /* 0x000fe8000800044c */
[----:B---3--:R2:W5:Y:S04]  /*18040*/  LDL.LU R134, [R1+0x20a0] ;  /* 0x0020a00001867983 */ /* 0x0085680000300800 */
[----:B------:R-:W-:Y:S01]  /*18050*/  STS.U16 [R3+UR76+0x45300], R142 ;  /* 0x0453008e03007988 */ /* 0x000fe2000800044c */
[----:B-1----:R-:W-:-:S03]  /*18060*/  VIADD R163, R163, 0xff ;  /* 0x000000ffa3a37836 */ /* 0x002fc60000000000 */
[----:B0-----:R2:W5:Y:S04]  /*18070*/  LDL.LU R135, [R1+0x209c] ;  /* 0x00209c0001877983 */ /* 0x0015680000300800 */
[----:B------:R-:W-:Y:S04]  /*18080*/  STS.U16 [R3+UR76+0x41700], R143 ;  /* 0x0417008f03007988 */ /* 0x000fe8000800044c */
[----:B------:R2:W5:Y:S04]  /*18090*/  LDL.LU R136, [R1+0x2098] ;  /* 0x0020980001887983 */ /* 0x0005680000300800 */
[----:B------:R0:W-:Y:S04]  /*180a0*/  STS.U16 [R3+UR76+0x45700], R162 ;  /* 0x045700a203007988 */ /* 0x0001e8000800044c */
[----:B------:R2:W5:Y:S04]  /*180b0*/  LDL.LU R137, [R1+0x2094] ;  /* 0x0020940001897983 */ /* 0x0005680000300800 */
[----:B------:R2:W5:Y:S01]  /*180c0*/  LDL.LU R138, [R1+0x2090] ;  /* 0x00209000018a7983 */ /* 0x0005620000300800 */
[----:B0-----:R-:W-:-:S03]  /*180d0*/  LOP3.LUT R162, R0, 0x70, RZ, 0x3c, !PT ;  /* 0x0000007000a27812 */ /* 0x001fc600078e3cff */
[----:B------:R-:W-:Y:S04]  /*180e0*/  STS.U16 [R3+UR76+0x41b00], R144 ;  /* 0x041b009003007988 */ /* 0x000fe8000800044c */
[----:B------:R2:W5:Y:S04]  /*180f0*/  LDL.LU R139, [R1+0x208c] ;  /* 0x00208c00018b7983 */ /* 0x0005680000300800 */
[----:B------:R-:W-:Y:S04]  /*18100*/  STS.U16 [R3+UR76+0x45b00], R145 ;  /* 0x045b009103007988 */ /* 0x000fe8000800044c */
[----:B------:R2:W5:Y:S04]  /*18110*/  LDL.LU R140, [R1+0x2088] ;  /* 0x00208800018c7983 */ /* 0x0005680000300800 */
[----:B------:R-:W-:Y:S04]  /*18120*/  STS.U16 [R3+UR76+0x41f00], R146 ;  /* 0x041f009203007988 */ /* 0x000fe8000800044c */
[----:B------:R2:W5:Y:S04]  /*18130*/  LDL.LU R141, [R1+0x2084] ;  /* 0x00208400018d7983 */ /* 0x0005680000300800 */
[----:B------:R0:W-:Y:S04]  /*18140*/  STS.U16 [R3+UR76+0x45f00], R147 ;  /* 0x045f009303007988 */ /* 0x0001e8000800044c */
[----:B------:R2:W5:Y:S04]  /*18150*/  LDL.LU R142, [R1+0x2080] ;  /* 0x00208000018e7983 */ /* 0x0005680000300800 */
[----:B------:R1:W-:Y:S01]  /*18160*/  STS.U16 [R162+UR76+0x40380], R148 ;  /* 0x04038094a2007988 */ /* 0x0003e2000800044c */
[----:B0-----:R-:W-:-:S03]  /*18170*/  SHF.R.S32.HI R3, RZ, 0x1f, R163 ;  /* 0x0000001fff037819 */ /* 0x001fc600000114a3 */
[----:B------:R2:W5:Y:S04]  /*18180*/  LDL.LU R143, [R1+0x207c] ;  /* 0x00207c00018f7983 */ /* 0x0005680000300800 */
[----:B------:R0:W-:Y:S01]  /*18190*/  STS.U16 [R162+UR76+0x44380], R149 ;  /* 0x04438095a2007988 */ /* 0x0001e2000800044c */
[----:B------:R-:W-:-:S03]  /*181a0*/  LEA.HI R3, R3, R163, RZ, 0x8 ;  /* 0x000000a303037211 */ /* 0x000fc600078f40ff */
[----:B------:R2:W5:Y:S04]  /*181b0*/  LDL.LU R144, [R1+0x2078] ;  /* 0x0020780001907983 */ /* 0x0005680000300800 */
[----:B------:R3:W-:Y:S04]  /*181c0*/  STS.U16 [R162+UR76+0x40780], R150 ;  /* 0x04078096a2007988 */ /* 0x0007e8000800044c */
[----:B------:R2:W5:Y:S04]  /*181d0*/  LDL.LU R145, [R1+0x2074] ;  /* 0x0020740001917983 */ /* 0x0005680000300800 */
[----:B------:R0:W-:Y:S04]  /*181e0*/  STS.U16 [R162+UR76+0x44780], R151 ;  /* 0x04478097a2007988 */ /* 0x0001e8000800044c */
[----:B------:R2:W5:Y:S04]  /*181f0*/  LDL.LU R146, [R1+0x2070] ;  /* 0x0020700001927983 */ /* 0x0005680000300800 */
[----:B------:R0:W-:Y:S04]  /*18200*/  STS.U16 [R162+UR76+0x40b80], R152 ;  /* 0x040b8098a2007988 */ /* 0x0001e8000800044c */
[----:B------:R2:W5:Y:S04]  /*18210*/  LDL.LU R147, [R1+0x206c] ;  /* 0x00206c0001937983 */ /* 0x0005680000300800 */
[----:B------:R0:W-:Y:S01]  /*18220*/  STS.U16 [R162+UR76+0x44b80], R153 ;  /* 0x044b8099a2007988 */ /* 0x0001e2000800044c */
[----:B------:R-:W-:-:S03]  /*18230*/  SHF.R.S32.HI R3, RZ, 0x8, R3 ;  /* 0x00000008ff037819 */ /* 0x000fc60000011403 */
[----:B-1----:R2:W5:Y:S04]  /*18240*/  LDL.LU R148, [R1+0x2068] ;  /* 0x0020680001947983 */ /* 0x0025680000300800 */
[----:B------:R1:W-:Y:S04]  /*18250*/  STS.U16 [R162+UR76+0x40f80], R154 ;  /* 0x040f809aa2007988 */ /* 0x0003e8000800044c */
[----:B0-----:R2:W5:Y:S04]  /*18260*/  LDL.LU R149, [R1+0x2064] ;  /* 0x0020640001957983 */ /* 0x0015680000300800 */
[----:B------:R0:W-:Y:S04]  /*18270*/  STS.U16 [R162+UR76+0x44f80], R155 ;  /* 0x044f809ba2007988 */ /* 0x0001e8000800044c */
[----:B---3--:R2:W5:Y:S04]  /*18280*/  LDL.LU R150, [R1+0x2060] ;  /* 0x0020600001967983 */ /* 0x0085680000300800 */
[----:B----4-:R3:W-:Y:S04]  /*18290*/  STS.U16 [R162+UR76+0x41380], R156 ;  /* 0x0413809ca2007988 */ /* 0x0107e8000800044c */
[----:B------:R2:W5:Y:S04]  /*182a0*/  LDL.LU R151, [R1+0x205c] ;  /* 0x00205c0001977983 */ /* 0x0005680000300800 */
[----:B------:R4:W-:Y:S01]  /*182b0*/  STS.U16 [R162+UR76+0x45380], R157 ;  /* 0x0453809da2007988 */ /* 0x0009e2000800044c */
[----:B------:R-:W-:-:S03]  /*182c0*/  VIMNMX R3, PT, PT, R3, 0x1, !PT ;  /* 0x0000000103037848 */ /* 0x000fc60007fe0100 */
[----:B------:R2:W5:Y:S04]  /*182d0*/  LDL.LU R152, [R1+0x2058] ;  /* 0x0020580001987983 */ /* 0x0005680000300800 */
[----:B------:R0:W-:Y:S04]  /*182e0*/  STS.U16 [R162+UR76+0x41780], R165 ;  /* 0x041780a5a2007988 */ /* 0x0001e8000800044c */
[----:B------:R2:W5:Y:S04]  /*182f0*/  LDL.LU R153, [R1+0x2054] ;  /* 0x0020540001997983 */ /* 0x0005680000300800 */
[----:B------:R0:W-:Y:S04]  /*18300*/  STS.U16 [R162+UR76+0x45780], R158 ;  /* 0x0457809ea2007988 */ /* 0x0001e8000800044c */
[----:B-1----:R2:W5:Y:S04]  /*18310*/  LDL.LU R154, [R1+0x2050] ;  /* 0x00205000019a7983 */ /* 0x0025680000300800 */
[----:B------:R1:W-:Y:S04]  /*18320*/  STS.U16 [R162+UR76+0x41b80], R159 ;  /* 0x041b809fa2007988 */ /* 0x0003e8000800044c */
[----:B0-----:R2:W5:Y:S04]  /*18330*/  LDL.LU R155, [R1+0x204c] ;  /* 0x00204c00019b7983 */ /* 0x0015680000300800 */
[----:B------:R0:W-:Y:S04]  /*18340*/  STS.U16 [R162+UR76+0x45b80], R160 ;  /* 0x045b80a0a2007988 */ /* 0x0001e8000800044c */
[----:B---3--:R2:W5:Y:S04]  /*18350*/  LDL.LU R156, [R1+0x2048] ;  /* 0x00204800019c7983 */ /* 0x0085680000300800 */
[----:B------:R3:W-:Y:S01]  /*18360*/  STS.U16 [R162+UR76+0x41f80], R161 ;  /* 0x041f80a1a2007988 */ /* 0x0007e2000800044c */
[----:B------:R-:W-:-:S03]  /*18370*/  VIADD R3, R3, 0xffffffff ;  /* 0xffffffff03037836 */ /* 0x000fc60000000000 */
[----:B----4-:R2:W5:Y:S04]  /*18380*/  LDL.LU R157, [R1+0x2044] ;  /* 0x00204400019d7983 */ /* 0x0105680000300800 */
[----:B------:R4:W-:Y:S04]  /*18390*/  STS.U16 [R162+UR76+0x45f80], R164 ;  /* 0x045f80a4a2007988 */ /* 0x0009e8000800044c */
[----:B------:R2:W5:Y:S01]  /*183a0*/  LDL.LU R165, [R1+0x2040] ;  /* 0x0020400001a57983 */ /* 0x0005620000300800 */
[----:B------:R0:W-:Y:S06]  /*183b0*/  MEMBAR.ALL.CTA ;  /* 0x0000000000007992 */ /* 0x0001ec0000008000 */
[----:B0-----:R-:W0:Y:S04]  /*183c0*/  FENCE.VIEW.ASYNC.S ;  /* 0x00000000000073c6 */ /* 0x001e280000000000 */
[----:B------:R2:W5:Y:S04]  /*183d0*/  LDL.LU R158, [R1+0x203c] ;  /* 0x00203c00019e7983 */ /* 0x0005680000300800 */
[----:B-1----:R2:W5:Y:S04]  /*183e0*/  LDL.LU R159, [R1+0x2038] ;  /* 0x00203800019f7983 */ /* 0x0025680000300800 */
[----:B------:R2:W5:Y:S04]  /*183f0*/  LDL.LU R160, [R1+0x2034] ;  /* 0x0020340001a07983 */ /* 0x0005680000300800 */
[----:B---3--:R2:W5:Y:S04]  /*18400*/  LDL.LU R161, [R1+0x2030] ;  /* 0x0020300001a17983 */ /* 0x0085680000300800 */
[----:B----4-:R2:W5:Y:S04]  /*18410*/  LDL.LU R162, [R1+0x202c] ;  /* 0x00202c0001a27983 */ /* 0x0105680000300800 */
[----:B------:R2:W5:Y:S04]  /*18420*/  LDL.LU R164, [R1+0x2028] ;  /* 0x0020280001a47983 */ /* 0x0005680000300800 */
[----:B------:R2:W-:Y:S01]  /*18430*/  STL [R1+0x2000], R3 ;  /* 0x0020000301007387 */ /* 0x0005e20000100800 */
[----:B0-----:R-:W-:Y:S01]  /*18440*/  BAR.SYNC.DEFER_BLOCKING 0x0 ;  /* 0x0000000000007b1d */ /* 0x001fe20000010000 */
[----:B------:R-:W-:-:S02]  /*18450*/  ISETP.LT.OR P2, PT, R163, 0x100, P0 ;  /* 0x00000100a300780c */ /* 0x000fc40000741670 */
[----:B------:R-:W-:-:S11]  /*18460*/  ISETP.NE.U32.AND P1, PT, R3, RZ, PT ;  /* 0x000000ff0300720c */ /* 0x000fd60003f25070 */
[----:B--2---:R-:W-:Y:S05]  /*18470*/  @P2 BRA `(.L_x_6) ;  /* 0x0000000800942947 */ /* 0x004fea0003800000 */
[----:B------:R-:W-:Y:S01]  /*18480*/  IMAD.U32 R3, RZ, RZ, UR76 ;  /* 0x0000004cff037e24 */ /* 0x000fe2000f8e00ff */
[----:B------:R0:W-:Y:S04]  /*18490*/  STL.64 [R1+0x2028], R4 ;  /* 0x0020280401007387 */ /* 0x0001e80000100a00 */
[----:B------:R-:W-:-:S04]  /*184a0*/  SHF.R.U32.HI R3, RZ, 0x4, R3 ;  /* 0x00000004ff037819 */ /* 0x000fc80000011603 */
[----:B------:R-:W-:-:S04]  /*184b0*/  SGXT.U32 R3, R3, 0xe ;  /* 0x0000000e0303781a */ /* 0x000fc80000000000 */
[----:B------:R-:W-:-:S04]  /*184c0*/  LOP3.LUT R163, R3, 0x8000000, RZ, 0xfc, !PT ;  /* 0x0800000003a37812 */ /* 0x000fc800078efcff */
[----:B------:R-:W-:Y:S02]  /*184d0*/  R2UR UR12, R163 ;  /* 0x00000000a30c72ca */ /* 0x000fe400000e0000 */
[----:B------:R-:W2:Y:S01]  /*184e0*/  LDL.LU R163, [R1+0x1380] ;  /* 0x0013800001a37983 */ /* 0x000ea20000300800 */
[----:B------:R-:W-:-:S10]  /*184f0*/  ELECT P2, URZ, PT ;  /* 0x0000000000ff782f */ /* 0x000fd40003840000 */
[----:B0-----:R-:W-:-:S03]  /*18500*/  IMAD.U32 R4, RZ, RZ, UR12 ;  /* 0x0000000cff047e24 */ /* 0x001fc6000f8e00ff */
[----:B------:R-:W-:Y:S02]  /*18510*/  @P2 IMAD.MOV.U32 R5, RZ, RZ, 0x40004040 ;  /* 0x40004040ff052424 */ /* 0x000fe400078e00ff */
[----:B------:R-:W-:-:S03]  /*18520*/  @P2 R2UR UR52, R4 ;  /* 0x00000000043422ca */ /* 0x000fc600000e0000 */
[----:B------:R-:W-:Y:S02]  /*18530*/  @P2 R2UR UR53, R5 ;  /* 0x00000000053522ca */ /* 0x000fe400000e0000 */
[----:B------:R0:W5:Y:S02]  /*18540*/  LDL.LU.64 R4, [R1+0x2028] ;  /* 0x0020280001047983 */ /* 0x0001640000300a00 */
[----:B-----5:R-:W-:Y:S01]  /*18550*/  IMAD.MOV.U32 R165, RZ, RZ, RZ ;  /* 0x000000ffffa57224 */ /* 0x020fe200078e00ff */
[----:B------:R-:W-:Y:S01]  /*18560*/  UMOV UR32, 0x0 ;  /* 0x0000000000207882 */ /* 0x000fe20000000000 */
[----:B------:R-:W-:Y:S01]  /*18570*/  UMOV UR33, 0x8108010 ;  /* 0x0810801000217882 */ /* 0x000fe20000000000 */
[----:B------:R-:W-:Y:S01]  /*18580*/  UMOV UR15, 0x40004040 ;  /* 0x40004040000f7882 */ /* 0x000fe20000000000 */
[----:B------:R-:W-:Y:S01]  /*18590*/  UMOV UR34, 0x0 ;  /* 0x0000000000227882 */ /* 0x000fe20000000000 */
[----:B------:R-:W-:Y:S01]  /*185a0*/  @P2 MOV R164, R164 ;  /* 0x000000a400a42202 */ /* 0x000fe20000000f00 */
[----:B------:R-:W-:Y:S01]  /*185b0*/  UMOV UR35, 0x8108010 ;  /* 0x0810801000237882 */ /* 0x000fe20000000000 */
[----:B------:R-:W-:Y:S01]  /*185c0*/  UMOV UR48, 0x0 ;  /* 0x0000000000307882 */ /* 0x000fe20000000000 */
[----:B------:R-:W-:Y:S01]  /*185d0*/  UMOV UR49, 0x8108010 ;  /* 0x0810801000317882 */ /* 0x000fe20000000000 */
[----:B------:R-:W-:Y:S01]  /*185e0*/  @P2 R2UR UR12, R164 ;  /* 0x00000000a40c22ca */ /* 0x000fe200000e0000 */
[----:B------:R-:W-:Y:S01]  /*185f0*/  UMOV UR44, 0x0 ;  /* 0x00000000002c7882 */ /* 0x000fe20000000000 */
[----:B------:R-:W-:Y:S01]  /*18600*/  IADD3 R3, P2, PT, R3, 0x8000080, RZ ;  /* 0x0800008003037810 */ /* 0x000fe20007f5e0ff */
[----:B------:R-:W-:Y:S01]  /*18610*/  UMOV UR45, 0x8108010 ;  /* 0x08108010002d7882 */ /* 0x000fe20000000000 */
[----:B------:R-:W-:Y:S01]  /*18620*/  UMOV UR40, 0x0 ;  /* 0x0000000000287882 */ /* 0x000fe20000000000 */
[----:B------:R-:W-:Y:S01]  /*18630*/  UMOV UR41, 0x8108010 ;  /* 0x0810801000297882 */ /* 0x000fe20000000000 */
[----:B------:R-:W-:Y:S01]  /*18640*/  R2UR UR58, R3 ;  /* 0x00000000033a72ca */ /* 0x000fe200000e0000 */
[----:B------:R-:W-:Y:S01]  /*18650*/  IMAD.MOV.U32 R3, RZ, RZ, RZ ;  /* 0x000000ffff037224 */ /* 0x000fe200078e00ff */
[----:B------:R-:W-:Y:S01]  /*18660*/  UMOV UR36, 0x0 ;  /* 0x0000000000247882 */ /* 0x000fe20000000000 */
        /* <DEDUP_REMOVED lines=11> */
[----:B------:R-:W-:Y:S01]  /*18720*/  UIADD3 UR61, UPT, UPT, UR5, 0x40, URZ ;  /* 0x00000040053d7890 */ /* 0x000fe2000fffe0ff */
[----:B------:R-:W-:Y:S01]  /*18730*/  UMOV UR50, 0x0 ;  /* 0x0000000000327882 */ /* 0x000fe20000000000 */
[----:B------:R-:W-:Y:S01]  /*18740*/  UMOV UR51, 0x8108010 ;  /* 0x0810801000337882 */ /* 0x000fe20000000000 */
[----:B------:R-:W-:Y:S01]  /*18750*/  UMOV UR18, 0x0 ;  /* 0x0000000000127882 */ /* 0x000fe20000000000 */
[----:B------:R-:W-:Y:S01]  /*18760*/  UMOV UR19, 0x8108010 ;  /* 0x0810801000137882 */ /* 0x000fe20000000000 */
[----:B------:R-:W-:Y:S01]  /*18770*/  UMOV UR46, 0x0 ;  /* 0x00000000002e7882 */ /* 0x000fe20000000000 */
[----:B------:R-:W-:Y:S01]  /*18780*/  UMOV UR47, 0x8108010 ;  /* 0x08108010002f7882 */ /* 0x000fe20000000000 */
[----:B------:R-:W-:-:S02]  /*18790*/  UIADD3 UR60, UPT, UPT, UR5, 0x40, URZ ;  /* 0x00000040053c7890 */ /* 0x000fc4000fffe0ff */
[----:B------:R-:W-:Y:S02]  /*187a0*/  UIADD3 UR55, UPT, UPT, UR5, 0x40, URZ ;  /* 0x0000004005377890 */ /* 0x000fe4000fffe0ff */
[----:B------:R-:W-:Y:S02]  /*187b0*/  UIADD3 UR54, UPT, UPT, UR5, 0x40, URZ ;  /* 0x0000004005367890 */ /* 0x000fe4000fffe0ff */
[----:B------:R-:W-:Y:S02]  /*187c0*/  UIADD3 UR43, UPT, UPT, UR5, 0x40, URZ ;  /* 0x00000040052b7890 */ /* 0x000fe4000fffe0ff */
[----:B------:R-:W-:Y:S02]  /*187d0*/  UIADD3 UR42, UPT, UPT, UR5, 0x40, URZ ;  /* 0x00000040052a7890 */ /* 0x000fe4000fffe0ff */
[----:B------:R-:W-:Y:S02]  /*187e0*/  UIADD3 UR77, UPT, UPT, UR5, 0x40, URZ ;  /* 0x00000040054d7890 */ /* 0x000fe4000fffe0ff */
[----:B------:R-:W-:Y:S01]  /*187f0*/  UIADD3 UR13, UPT, UPT, UR5, 0x40, URZ ;  /* 0x00000040050d7890 */ /* 0x000fe2000fffe0ff */
[----:B--2---:R-:W-:-:S05]  /*18800*/  VIADD R163, R163, 0x40000 ;  /* 0x00040000a3a37836 */ /* 0x004fca0000000000 */
[----:B------:R-:W-:-:S04]  /*18810*/  SHF.R.U32.HI R163, RZ, 0x4, R163 ;  /* 0x00000004ffa37819 */ /* 0x000fc800000116a3 */
[----:B------:R-:W-:-:S04]  /*18820*/  SGXT.U32 R163, R163, 0xe ;  /* 0x0000000ea3a3781a */ /* 0x000fc80000000000 */
[C---:B------:R-:W-:Y:S02]  /*18830*/  R2UR UR14, R163.reuse ;  /* 0x00000000a30e72ca */ /* 0x040fe400000e0000 */
[----:B------:R-:W-:-:S04]  /*18840*/  IADD3 R163, P3, PT, R163, 0x2, RZ ;  /* 0x00000002a3a37810 */ /* 0x000fc80007f7e0ff */
[----:B------:R-:W-:Y:S01]  /*18850*/  R2UR UR28, R163 ;  /* 0x00000000a31c72ca */ /* 0x000fe200000e0000 */
[----:B------:R-:W-:Y:S01]  /*18860*/  IMAD.MOV.U32 R163, RZ, RZ, RZ ;  /* 0x000000ffffa37224 */ /* 0x000fe200078e00ff */
[----:B------:R-:W-:-:S04]  /*18870*/  IADD3.X R3, PT, PT, R3, 0x40004040, RZ, P3, !PT ;  /* 0x4000404003037810 */ /* 0x000fc80001ffe4ff */
[----:B------:R-:W-:Y:S01]  /*18880*/  IADD3.X R163, PT, PT, R163, 0x40004040, RZ, P2, !PT ;  /* 0x40004040a3a37810 */ /* 0x000fe200017fe4ff */
[----:B------:R1:W-:Y:S01]  /*18890*/  UTCHMMA gdesc[UR52], gdesc[UR14], tmem[UR5], tmem[UR32], idesc[UR33], !UPT ;  /* 0x00ff200e340075ea */ /* 0x0003e2000f800005 */
[----:B------:R-:W-:Y:S02]  /*188a0*/  R2UR UR29, R3 ;  /* 0x00000000031d72ca */ /* 0x000fe400000e0000 */
[----:B------:R-:W-:-:S11]  /*188b0*/  R2UR UR59, R163 ;  /* 0x00000000a33b72ca */ /* 0x000fd600000e0000 */
[----:B------:R-:W-:Y:S02]  /*188c0*/  UIADD3.64 UR22, UPT, UPT, UR28, 0x2, URZ ;  /* 0x000000021c167897 */ /* 0x000fe4000fffe0ff */
[----:B------:R-:W-:Y:S02]  /*188d0*/  UIADD3.64 UR16, UPT, UPT, UR58, 0x80, URZ ;  /* 0x000000803a107897 */ /* 0x000fe4000fffe0ff */
[----:B------:R-:W-:Y:S01]  /*188e0*/  UTCHMMA gdesc[UR58], gdesc[UR28], tmem[UR5], tmem[UR34], idesc[UR35], UPT ;  /* 0x00ff221c3a0075ea */ /* 0x000fe2000b800005 */
[----:B------:R-:W-:Y:S02]  /*188f0*/  UIADD3.64 UR38, UPT, UPT, UR28, 0x4, URZ ;  /* 0x000000041c267897 */ /* 0x000fe4000fffe0ff */
[----:B------:R-:W-:Y:S02]  /*18900*/  UIADD3.64 UR74, UPT, UPT, UR58, 0x100, URZ ;  /* 0x000001003a4a7897 */ /* 0x000fe4000fffe0ff */
[----:B------:R-:W-:Y:S02]  /*18910*/  UIADD3.64 UR30, UPT, UPT, UR28, 0x1fe, URZ ;  /* 0x000001fe1c1e7897 */ /* 0x000fe4000fffe0ff */
[----:B------:R-:W-:Y:S01]  /*18920*/  UIADD3.64 UR64, UPT, UPT, UR58, 0x180, URZ ;  /* 0x000001803a407897 */ /* 0x000fe2000fffe0ff */
[----:B------:R2:W-:Y:S01]  /*18930*/  UTCHMMA gdesc[UR16], gdesc[UR22], tmem[UR5], tmem[UR48], idesc[UR49], UPT ;  /* 0x00ff3016100075ea */ /* 0x0005e2000b800005 */
[----:B------:R-:W-:-:S02]  /*18940*/  UIADD3.64 UR72, UPT, UPT, UR28, 0x200, URZ ;  /* 0x000002001c487897 */ /* 0x000fc4000fffe0ff */
[----:B------:R-:W-:Y:S01]  /*18950*/  UIADD3.64 UR70, UPT, UPT, UR58, 0x200, URZ ;  /* 0x000002003a467897 */ /* 0x000fe2000fffe0ff */
[----:B------:R3:W-:Y:S01]  /*18960*/  UTCHMMA gdesc[UR74], gdesc[UR38], tmem[UR5], tmem[UR44], idesc[UR45], UPT ;  /* 0x00ff2c264a0075ea */ /* 0x0007e2000b800005 */
[----:B------:R-:W-:Y:S02]  /*18970*/  UIADD3.64 UR62, UPT, UPT, UR28, 0x202, URZ ;  /* 0x000002021c3e7897 */ /* 0x000fe4000fffe0ff */
[----:B------:R-:W-:Y:S01]  /*18980*/  UIADD3.64 UR56, UPT, UPT, UR28, 0x204, URZ ;  /* 0x000002041c387897 */ /* 0x000fe2000fffe0ff */
[----:B------:R4:W-:Y:S01]  /*18990*/  UTCHMMA gdesc[UR64], gdesc[UR30], tmem[UR5], tmem[UR40], idesc[UR41], UPT ;  /* 0x00ff281e400075ea */ /* 0x0009e2000b800005 */
[----:B-1----:R-:W-:Y:S02]  /*189a0*/  UIADD3.64 UR32, UPT, UPT, UR58, 0x300, URZ ;  /* 0x000003003a207897 */ /* 0x002fe4000fffe0ff */
[----:B--2---:R-:W-:Y:S01]  /*189b0*/  UIADD3.64 UR16, UPT, UPT, UR58, 0x280, URZ ;  /* 0x000002803a107897 */ /* 0x004fe2000fffe0ff */
[----:B------:R1:W-:Y:S01]  /*189c0*/  UTCHMMA gdesc[UR70], gdesc[UR72], tmem[UR5], tmem[UR36], idesc[UR37], UPT ;  /* 0x00ff2448460075ea */ /* 0x0003e2000b800005 */
[----:B------:R-:W-:-:S02]  /*189d0*/  UIADD3.64 UR52, UPT, UPT, UR28, 0x3fe, URZ ;  /* 0x000003fe1c347897 */ /* 0x000fc4000fffe0ff */
[----:B------:R-:W-:Y:S02]  /*189e0*/  UIADD3.64 UR34, UPT, UPT, UR58, 0x380, URZ ;  /* 0x000003803a227897 */ /* 0x000fe4000fffe0ff */
[----:B------:R-:W-:Y:S02]  /*189f0*/  UIADD3.64 UR48, UPT, UPT, UR28, 0x400, URZ ;  /* 0x000004001c307897 */ /* 0x000fe4000fffe0ff */
[----:B---3--:R-:W-:Y:S01]  /*18a00*/  UIADD3.64 UR44, UPT, UPT, UR28, 0x402, URZ ;  /* 0x000004021c2c7897 */ /* 0x008fe2000fffe0ff */
[----:B------:R2:W-:Y:S01]  /*18a10*/  UTCHMMA gdesc[UR16], gdesc[UR62], tmem[UR5], tmem[UR66], idesc[UR67], UPT ;  /* 0x00ff423e100075ea */ /* 0x0005e2000b800005 */
[----:B------:R-:W-:Y:S01]  /*18a20*/  UIADD3.64 UR74, UPT, UPT, UR58, 0x480, URZ ;  /* 0x000004803a4a7897 */ /* 0x000fe2000fffe0ff */
[----:B------:R3:W-:Y:S01]  /*18a30*/  UTCHMMA gdesc[UR32], gdesc[UR56], tmem[UR5], tmem[UR26], idesc[UR27], UPT ;  /* 0x00ff1a38200075ea */ /* 0x0007e2000b800005 */
[----:B----4-:R-:W-:Y:S01]  /*18a40*/  UIADD3.64 UR40, UPT, UPT, UR28, 0x404, URZ ;  /* 0x000004041c287897 */ /* 0x010fe2000fffe0ff */
[----:B------:R4:W-:Y:S01]  /*18a50*/  UTCHMMA gdesc[UR34], gdesc[UR52], tmem[UR5], tmem[UR20], idesc[UR21], UPT ;  /* 0x00ff1434220075ea */ /* 0x0009e2000b800005 */
[----:B------:R-:W-:-:S02]  /*18a60*/  UIADD3.64 UR64, UPT, UPT, UR58, 0x500, URZ ;  /* 0x000005003a407897 */ /* 0x000fc4000fffe0ff */
[----:B-1----:R-:W-:Y:S02]  /*18a70*/  UIADD3.64 UR36, UPT, UPT, UR28, 0x5fe, URZ ;  /* 0x000005fe1c247897 */ /* 0x002fe4000fffe0ff */
[----:B------:R-:W-:Y:S02]  /*18a80*/  UIADD3.64 UR70, UPT, UPT, UR58, 0x580, URZ ;  /* 0x000005803a467897 */ /* 0x000fe4000fffe0ff */
[----:B--2---:R-:W-:Y:S02]  /*18a90*/  UIADD3.64 UR16, UPT, UPT, UR58, 0x400, URZ ;  /* 0x000004003a107897 */ /* 0x004fe4000fffe0ff */
[----:B---3--:R-:W-:Y:S02]  /*18aa0*/  UIADD3.64 UR32, UPT, UPT, UR28, 0x600, URZ ;  /* 0x000006001c207897 */ /* 0x008fe4000fffe0ff */
[----:B------:R-:W-:Y:S02]  /*18ab0*/  UIADD3.64 UR66, UPT, UPT, UR58, 0x600, URZ ;  /* 0x000006003a427897 */ /* 0x000fe4000fffe0ff */
[----:B------:R-:W-:-:S02]  /*18ac0*/  UIADD3.64 UR26, UPT, UPT, UR28, 0x602, URZ ;  /* 0x000006021c1a7897 */ /* 0x000fc4000fffe0ff */
[----:B----4-:R-:W-:Y:S01]  /*18ad0*/  UIADD3.64 UR20, UPT, UPT, UR28, 0x604, URZ ;  /* 0x000006041c147897 */ /* 0x010fe2000fffe0ff */
[----:B------:R1:W-:Y:S01]  /*18ae0*/  UTCHMMA gdesc[UR16], gdesc[UR48], tmem[UR5], tmem[UR68], idesc[UR69], UPT ;  /* 0x00ff4430100075ea */ /* 0x0003e2000b800005 */
[----:B------:R2:W-:Y:S01]  /*18af0*/  UTCHMMA gdesc[UR74], gdesc[UR44], tmem[UR5], tmem[UR24], idesc[UR25], UPT ;  /* 0x00ff182c4a0075ea */ /* 0x0005e2000b800005 */
[----:B------:R-:W-:Y:S01]  /*18b00*/  UIADD3.64 UR34, UPT, UPT, UR58, 0x700, URZ ;  /* 0x000007003a227897 */ /* 0x000fe2000fffe0ff */
[----:B------:R-:W-:Y:S01]  /*18b10*/  UTCHMMA gdesc[UR64], gdesc[UR40], tmem[UR5], tmem[UR50], idesc[UR51], UPT ;  /* 0x00ff3228400075ea */ /* 0x000fe2000b800005 */
[----:B------:R-:W-:Y:S01]  /*18b20*/  UTCHMMA gdesc[UR70], gdesc[UR36], tmem[UR5], tmem[UR18], idesc[UR19], UPT ;  /* 0x00ff1224460075ea */ /* 0x000fe2000b800005 */
[----:B------:R3:W-:Y:S01]  /*18b30*/  UTCHMMA gdesc[UR66], gdesc[UR32], tmem[UR5], tmem[UR46], idesc[UR47], UPT ;  /* 0x00ff2e20420075ea */ /* 0x0007e2000b800005 */
[----:B-1----:R-:W-:Y:S02]  /*18b40*/  UIADD3.64 UR16, UPT, UPT, UR58, 0x680, URZ ;  /* 0x000006803a107897 */ /* 0x002fe4000fffe0ff */
[----:B--2---:R-:W-:Y:S01]  /*18b50*/  UIADD3.64 UR24, UPT, UPT, UR58, 0xf80, URZ ;  /* 0x00000f803a187897 */ /* 0x004fe2000fffe0ff */
[----:B------:R-:W-:Y:S01]  /*18b60*/  UMOV UR74, 0x0 ;  /* 0x00000000004a7882 */ /* 0x000fe20000000000 */
[----:B------:R-:W-:Y:S01]  /*18b70*/  UMOV UR75, 0x8108010 ;  /* 0x08108010004b7882 */ /* 0x000fe20000000000 */
[----:B---3--:R-:W-:-:S02]  /*18b80*/  UIADD3.64 UR46, UPT, UPT, UR58, 0x1080, URZ ;  /* 0x000010803a2e7897 */ /* 0x008fc4000fffe0ff */
[----:B------:R-:W-:Y:S02]  /*18b90*/  UIADD3.64 UR70, UPT, UPT, UR58, 0x1200, URZ ;  /* 0x000012003a467897 */ /* 0x000fe4000fffe0ff */
[----:B------:R1:W-:Y:S01]  /*18ba0*/  UTCHMMA gdesc[UR16], gdesc[UR26], tmem[UR5], tmem[UR50], idesc[UR51], UPT ;  /* 0x00ff321a100075ea */ /* 0x0003e2000b800005 */
[----:B------:R2:W-:Y:S01]  /*18bb0*/  UTCHMMA gdesc[UR34], gdesc[UR20], tmem[UR5], tmem[UR74], idesc[UR75], UPT ;  /* 0x00ff4a14220075ea */ /* 0x0005e2000b800005 */
[----:B------:R3:W-:Y:S01]  /*18bc0*/  UTCHMMA gdesc[UR24], gdesc[UR14], tmem[UR61], tmem[UR74], idesc[UR75], !UPT ;  /* 0x00ff4a0e180075ea */ /* 0x0007e2000f80003d */
[----:B------:R-:W-:Y:S01]  /*18bd0*/  UMOV UR66, 0x0 ;  /* 0x0000000000427882 */ /* 0x000fe20000000000 */
[----:B------:R-:W-:Y:S01]  /*18be0*/  UMOV UR67, 0x8108010 ;  /* 0x0810801000437882 */ /* 0x000fe20000000000 */
[----:B------:R-:W-:Y:S02]  /*18bf0*/  UIADD3 UR19, UPT, UPT, UR5, 0x40, URZ ;  /* 0x0000004005137890 */ /* 0x000fe4000fffe0ff */
[----:B------:R-:W-:Y:S01]  /*18c00*/  UIADD3 UR18, UPT, UPT, UR5, 0x40, URZ ;  /* 0x0000004005127890 */ /* 0x000fe2000fffe0ff */
[----:B------:R-:W-:Y:S01]  /*18c10*/  UMOV UR64, 0x0 ;  /* 0x0000000000407882 */ /* 0x000fe20000000000 */
[----:B-1----:R-:W-:-:S02]  /*18c20*/  UIADD3.64 UR50, UPT, UPT, UR58, 0x1000, URZ ;  /* 0x000010003a327897 */ /* 0x002fc4000fffe0ff */
[----:B--2---:R-:W-:Y:S02]  /*18c30*/  UIADD3.64 UR34, UPT, UPT, UR58, 0x1100, URZ ;  /* 0x000011003a227897 */ /* 0x004fe4000fffe0ff */
[----:B---3--:R-:W-:Y:S02]  /*18c40*/  UIADD3.64 UR24, UPT, UPT, UR58, 0x1180, URZ ;  /* 0x000011803a187897 */ /* 0x008fe4000fffe0ff */
[----:B------:R-:W-:Y:S02]  /*18c50*/  UIADD3 UR17, UPT, UPT, UR5, 0x40, URZ ;  /* 0x0000004005117890 */ /* 0x000fe4000fffe0ff */
[----:B------:R-:W-:Y:S01]  /*18c60*/  UIADD3 UR16, UPT, UPT, UR5, 0x40, URZ ;  /* 0x0000004005107890 */ /* 0x000fe2000fffe0ff */
[----:B------:R1:W-:Y:S01]  /*18c70*/  UTCHMMA gdesc[UR50], gdesc[UR28], tmem[UR60], tmem[UR74], idesc[UR75], UPT ;  /* 0x00ff4a1c320075ea */ /* 0x0003e2000b80003c */
[----:B------:R-:W-:Y:S01]  /*18c80*/  UTCHMMA gdesc[UR46], gdesc[UR22], tmem[UR55], tmem[UR74], idesc[UR75], UPT ;  /* 0x00ff4a162e0075ea */ /* 0x000fe2000b800037 */
[----:B------:R2:W-:Y:S01]  /*18c90*/  UTCHMMA gdesc[UR34], gdesc[UR38], tmem[UR54], tmem[UR74], idesc[UR75], UPT ;  /* 0x00ff4a26220075ea */ /* 0x0005e2000b800036 */
[----:B------:R-:W-:Y:S01]  /*18ca0*/  UIADD3 UR15, UPT, UPT, UR5, 0x40, URZ ;  /* 0x00000040050f7890 */ /* 0x000fe2000fffe0ff */
[----:B------:R3:W-:Y:S01]  /*18cb0*/  UTCHMMA gdesc[UR24], gdesc[UR30], tmem[UR43], tmem[UR66], idesc[UR67], UPT ;  /* 0x00ff421e180075ea */ /* 0x0007e2000b80002b */
[----:B------:R4:W-:Y:S01]  /*18cc0*/  UTCHMMA gdesc[UR70], gdesc[UR72], tmem[UR42], tmem[UR68], idesc[UR69], UPT ;  /* 0x00ff4448460075ea */ /* 0x0009e2000b80002a */
[----:B------:R-:W-:Y:S01]  /*18cd0*/  UMOV UR65, 0x8108010 ;  /* 0x0810801000417882 */ /* 0x000fe20000000000 */
[----:B------:R-:W-:-:S02]  /*18ce0*/  UIADD3 UR14, UPT, UPT, UR5, 0x40, URZ ;  /* 0x00000040050e7890 */ /* 0x000fc4000fffe0ff */
[----:B-1----:R-:W-:Y:S02]  /*18cf0*/  UIADD3.64 UR50, UPT, UPT, UR58, 0x1380, URZ ;  /* 0x000013803a327897 */ /* 0x002fe4000fffe0ff */
[----:B--2---:R-:W-:Y:S02]  /*18d00*/  UIADD3.64 UR54, UPT, UPT, UR58, 0x1300, URZ ;  /* 0x000013003a367897 */ /* 0x004fe4000fffe0ff */
[----:B---3--:R-:W-:Y:S02]  /*18d10*/  UIADD3.64 UR66, UPT, UPT, UR58, 0x1280, URZ ;  /* 0x000012803a427897 */ /* 0x008fe4000fffe0ff */
[----:B------:R-:W-:Y:S02]  /*18d20*/  UIADD3.64 UR46, UPT, UPT, UR58, 0x1400, URZ ;  /* 0x000014003a2e7897 */ /* 0x000fe4000fffe0ff */
[----:B----4-:R-:W-:Y:S02]  /*18d30*/  UIADD3.64 UR42, UPT, UPT, UR58, 0x1480, URZ ;  /* 0x000014803a2a7897 */ /* 0x010fe4000fffe0ff */
[----:B------:R-:W-:-:S02]  /*18d40*/  UIADD3.64 UR38, UPT, UPT, UR58, 0x1500, URZ ;  /* 0x000015003a267897 */ /* 0x000fc4000fffe0ff */
[----:B------:R-:W-:Y:S01]  /*18d50*/  UIADD3.64 UR34, UPT, UPT, UR58, 0x1580, URZ ;  /* 0x000015803a227897 */ /* 0x000fe2000fffe0ff */
[----:B------:R0:W-:Y:S01]  /*18d60*/  UTCHMMA gdesc[UR66], gdesc[UR62], tmem[UR77], tmem[UR64], idesc[UR65], UPT ;  /* 0x00ff403e420075ea */ /* 0x0001e2000b80004d */
[----:B------:R-:W-:Y:S01]  /*18d70*/  UIADD3.64 UR30, UPT, UPT, UR58, 0x1600, URZ ;  /* 0x000016003a1e7897 */ /* 0x000fe2000fffe0ff */
[----:B------:R-:W-:Y:S01]  /*18d80*/  UMOV UR72, 0x0 ;  /* 0x0000000000487882 */ /* 0x000fe20000000000 */
[----:B------:R-:W-:Y:S01]  /*18d90*/  UMOV UR73, 0x8108010 ;  /* 0x0810801000497882 */ /* 0x000fe20000000000 */
[----:B------:R-:W-:Y:S01]  /*18da0*/  UIADD3.64 UR24, UPT, UPT, UR58, 0x1680, URZ ;  /* 0x000016803a187897 */ /* 0x000fe2000fffe0ff */
[----:B------:R0:W-:Y:S01]  /*18db0*/  UTCHMMA gdesc[UR54], gdesc[UR56], tmem[UR13], tmem[UR72], idesc[UR73], UPT ;  /* 0x00ff4838360075ea */ /* 0x0001e2000b80000d */
[----:B------:R-:W-:Y:S01]  /*18dc0*/  UIADD3.64 UR58, UPT, UPT, UR58, 0x1700, URZ ;  /* 0x000017003a3a7897 */ /* 0x000fe2000fffe0ff */
[----:B------:R0:W-:Y:S01]  /*18dd0*/  UTCHMMA gdesc[UR50], gdesc[UR52], tmem[UR19], tmem[UR68], idesc[UR69], UPT ;  /* 0x00ff4434320075ea */ /* 0x0001e2000b800013 */
[----:B------:R-:W-:Y:S01]  /*18de0*/  UMOV UR70, 0x0 ;  /* 0x0000000000467882 */ /* 0x000fe20000000000 */
[----:B------:R-:W-:Y:S01]  /*18df0*/  UMOV UR71, 0x8108010 ;  /* 0x0810801000477882 */ /* 0x000fe20000000000 */
[----:B------:R0:W-:Y:S01]  /*18e00*/  UTCHMMA gdesc[UR46], gdesc[UR48], tmem[UR18], tmem[UR64], idesc[UR65], UPT ;  /* 0x00ff40302e0075ea */ /* 0x0001e2000b800012 */
[----:B------:R0:W-:Y:S01]  /*18e10*/  UTCHMMA gdesc[UR42], gdesc[UR44], tmem[UR17], tmem[UR70], idesc[UR71], UPT ;  /* 0x00ff462c2a0075ea */ /* 0x0001e2000b800011 */
[----:B------:R0:W-:Y:S01]  /*18e20*/  UTCHMMA gdesc[UR38], gdesc[UR40], tmem[UR16], tmem[UR72], idesc[UR73], UPT ;  /* 0x00ff4828260075ea */ /* 0x0001e2000b800010 */
[----:B------:R-:W-:Y:S01]  /*18e30*/  UMOV UR28, 0x0 ;  /* 0x00000000001c7882 */ /* 0x000fe20000000000 */
[----:B------:R-:W-:Y:S01]  /*18e40*/  UMOV UR29, 0x8108010 ;  /* 0x08108010001d7882 */ /* 0x000fe20000000000 */
[----:B------:R0:W-:Y:S01]  /*18e50*/  UTCHMMA gdesc[UR34], gdesc[UR36], tmem[UR15], tmem[UR68], idesc[UR69], UPT ;  /* 0x00ff4424220075ea */ /* 0x0001e2000b80000f */
[----:B------:R-:W-:Y:S01]  /*18e60*/  UMOV UR22, 0x0 ;  /* 0x0000000000167882 */ /* 0x000fe20000000000 */
[----:B------:R-:W-:Y:S01]  /*18e70*/  UMOV UR23, 0x8108010 ;  /* 0x0810801000177882 */ /* 0x000fe20000000000 */
[----:B------:R0:W-:Y:S01]  /*18e80*/  UTCHMMA gdesc[UR30], gdesc[UR32], tmem[UR14], tmem[UR74], idesc[UR75], UPT ;  /* 0x00ff4a201e0075ea */ /* 0x0001e2000b80000e */
[----:B------:R0:W-:Y:S01]  /*18e90*/  UTCHMMA gdesc[UR24], gdesc[UR26], tmem[UR60], tmem[UR28], idesc[UR29], UPT ;  /* 0x00ff1c1a180075ea */ /* 0x0001e2000b80003c */
[----:B------:R0:W-:Y:S01]  /*18ea0*/  UTCHMMA gdesc[UR58], gdesc[UR20], tmem[UR61], tmem[UR22], idesc[UR23], UPT ;  /* 0x00ff16143a0075ea */ /* 0x0001e2000b80003d */
[----:B------:R0:W-:Y:S01]  /*18eb0*/  UTCBAR [UR12], URZ ;  /* 0x000000ff0c0073e9 */ /* 0x0001e200080000ff */
[----:B------:R-:W-:Y:S01]  /*18ec0*/  NOP ;  /* 0x0000000000007918 */ /* 0x000fe20000000000 */
.L_x_6:
[----:B------:R-:W1:Y:S01]  /*18ed0*/  LDC R3, c[0x0][0x3ac] ;  /* 0x0000eb00ff037b82 */ /* 0x000e620000000800 */
[----:B------:R2:W-:Y:S01]  /*18ee0*/  STL [R1+0x118c], RZ ;  /* 0x00118cff01007387 */ /* 0x0005e20000100800 */
[----:B-----5:R-:W-:-:S03]  /*18ef0*/  IMAD.SHL.U32 R164, R162, 0x100, RZ ;  /* 0x00000100a2a47824 */ /* 0x020fc600078e00ff */
[----:B------:R2:W-:Y:S01]  /*18f00*/  STL [R1+0x1190], RZ ;  /* 0x001190ff01007387 */ /* 0x0005e20000100800 */
[----:B-1----:R-:W-:Y:S01]  /*18f10*/  IMAD.SHL.U32 R165, R3, 0x100, RZ ;  /* 0x0000010003a57824 */ /* 0x002fe200078e00ff */
[----:B--2---:R-:W-:Y:S06]  /*18f20*/  @!P1 BRA `(.L_x_7) ;  /* 0x000002d800749947 */ /* 0x004fec0003800000 */
[----:B------:R-:W2:Y:S02]  /*18f30*/  LDL.LU R3, [R1+0x1224] ;  /* 0x0012240001037983 */ /* 0x000ea40000300800 */
[----:B0-2---:R-:W-:Y:S02]  /*18f40*/  R2UR UR12, R3 ;  /* 0x00000000030c72ca */ /* 0x005fe400000e0000 */
[----:B------:R-:W2:Y:S01]  /*18f50*/  LDL.LU R3, [R1+0x1228] ;  /* 0x0012280001037983 */ /* 0x000ea20000300800 */
[----:B------:R-:W-:Y:S01]  /*18f60*/  IMAD.SHL.U32 R163, R165, 0x2, RZ ;  /* 0x00000002a5a37824 */ /* 0x000fe200078e00ff */
[----:B------:R-:W-:Y:S02]  /*18f70*/  UIADD3.64 UR16, UPT, UPT, UR8, 0x80, URZ ;  /* 0x0000008008107897 */ /* 0x000fe4000fffe0ff */
[----:B------:R-:W-:Y:S02]  /*18f80*/  UIADD3.64 UR18, UPT, UPT, UR8, 0x100, URZ ;  /* 0x0000010008127897 */ /* 0x000fe4000fffe0ff */
[----:B------:R-:W-:-:S02]  /*18f90*/  UIADD3.64 UR20, UPT, UPT, UR8, 0x180, URZ ;  /* 0x0000018008147897 */ /* 0x000fc4000fffe0ff */
[----:B------:R-:W-:Y:S02]  /*18fa0*/  UIADD3.64 UR22, UPT, UPT, UR8, 0x200, URZ ;  /* 0x0000020008167897 */ /* 0x000fe4000fffe0ff */
[----:B------:R-:W-:Y:S02]  /*18fb0*/  UIADD3.64 UR24, UPT, UPT, UR8, 0x280, URZ ;  /* 0x0000028008187897 */ /* 0x000fe4000fffe0ff */
[----:B------:R-:W-:Y:S02]  /*18fc0*/  UIADD3.64 UR26, UPT, UPT, UR8, 0x300, URZ ;  /* 0x00000300081a7897 */ /* 0x000fe4000fffe0ff */
        /* <DEDUP_REMOVED lines=24> */
[----:B------:R-:W-:Y:S01]  /*19150*/  UIADD3.64 UR46, UPT, UPT, UR8, 0x1080, URZ ;  /* 0x00001080082e7897 */ /* 0x000fe2000fffe0ff */
[----:B------:R-:W-:Y:S01]  /*19160*/  UMOV UR13, 0x40004040 ;  /* 0x40004040000d7882 */ /* 0x000fe20000000000 */
        /* <DEDUP_REMOVED lines=12> */
[----:B------:R-:W-:Y:S01]  /*19230*/  UIADD3.64 UR72, UPT, UPT, UR8, 0x1700, URZ ;  /* 0x0000170008487897 */ /* 0x000fe2000fffe0ff */
[----:B--2---:R-:W-:Y:S02]  /*19240*/  LOP3.LUT R162, R3, 0x8000000, RZ, 0xfc, !PT ;  /* 0x0800000003a27812 */ /* 0x004fe400078efcff */
[----:B------:R-:W-:-:S03]  /*19250*/  SHF.R.S32.HI R3, RZ, 0x1f, R165 ;  /* 0x0000001fff037819 */ /* 0x000fc600000114a5 */
[----:B------:R0:W-:Y:S01]  /*19260*/  STL [R1+0x1ffc], R162 ;  /* 0x001ffca201007387 */ /* 0x0001e20000100800 */
[----:B------:R-:W-:Y:S01]  /*19270*/  SHF.L.U64.HI R3, R165, 0x1, R3 ;  /* 0x00000001a5037819 */ /* 0x000fe20000010203 */
[----:B------:R-:W-:Y:S02]  /*19280*/  IMAD.MOV.U32 R165, RZ, RZ, 0x1 ;  /* 0x00000001ffa57424 */ /* 0x000fe400078e00ff */
[----:B------:R1:W-:Y:S04]  /*19290*/  STL [R1+0x199c], RZ ;  /* 0x00199cff01007387 */ /* 0x0003e80000100800 */
[----:B------:R1:W-:Y:S01]  /*192a0*/  STL [R1+0x17dc], R165 ;  /* 0x0017dca501007387 */ /* 0x0003e20000100800 */
[----:B0-----:R-:W-:-:S04]  /*192b0*/  SHF.R.S32.HI R162, RZ, 0x1f, R164 ;  /* 0x0000001fffa27819 */ /* 0x001fc800000114a4 */
[C---:B------:R-:W-:Y:S01]  /*192c0*/  SHF.L.U64.HI R162, R164.reuse, 0x1, R162 ;  /* 0x00000001a4a27819 */ /* 0x040fe200000102a2 */
[----:B------:R-:W-:-:S07]  /*192d0*/  IMAD.SHL.U32 R164, R164, 0x2, RZ ;  /* 0x00000002a4a47824 */ /* 0x000fce00078e00ff */
.L_x_10:
[----:B-1----:R-:W2:Y:S02]  /*192e0*/  LDL.LU R165, [R1+0x1190] ;  /* 0x0011900001a57983 */ /* 0x002ea40000300800 */
[----:B--2---:R-:W-:-:S04]  /*192f0*/  IMAD.U32 R165, R165, -0x80000000, RZ ;  /* 0x80000000a5a57824 */ /* 0x004fc800078e00ff */
[----:B0-----:R-:W0:Y:S02]  /*19300*/  SYNCS.PHASECHK.TRANS64.TRYWAIT P1, [UR4], R165 ;  /* 0x000000a5ff0075a7 */ /* 0x001e240008021104 */
[----:B0----5:R-:W-:Y:S05]  /*19310*/  @!P1 BRA `(.L_x_8) ;  /* 0x0000030400a49947 */ /* 0x021fea0003800000 */
.L_x_16:
[----:B------:R0:W-:Y:S04]  /*19320*/  STL.64 [R1+0x3748], R158 ;  /* 0x0037489e01007387 */ /* 0x0001e80000100a00 */
[----:B0-----:R-:W2:Y:S04]  /*19330*/  LDL.LU.64 R158, [R1+0x1d0] ;  /* 0x0001d000019e7983 */ /* 0x001ea80000300a00 */
[----:B------:R-:W-:Y:S04]  /*19340*/  STL [R1+0x3740], R161 ;  /* 0x003740a101007387 */ /* 0x000fe80000100800 */
[----:B------:R0:W-:Y:S04]  /*19350*/  STL [R1+0x3750], R160 ;  /* 0x003750a001007387 */ /* 0x0001e80000100800 */
[----:B0-----:R-:W3:Y:S04]  /*19360*/  LDL.LU.64 R160, [R1+0x1c8] ;  /* 0x0001c80001a07983 */ /* 0x001ee80000300a00 */
        /* <DEDUP_REMOVED lines=208> */
[----:B------:R0:W-:Y:S04]  /*1a070*/  STL.64 [R1+0x26c0], R4 ;  /* 0x0026c00401007387 */ /* 0x0001e80000100a00 */
[----:B0-----:R-:W4:Y:S04]  /*1a080*/  LDL.LU.64 R4, [R1+0x1c0] ;  /* 0x0001c00001047983 */ /* 0x001f280000300a00 */
[----:B------:R0:W-:Y:S04]  /*1a090*/  STL.64 [R1+0x26b8], R6 ;  /* 0x0026b80601007387 */ /* 0x0001e80000100a00 */
[----:B0-----:R-:W2:Y:S04]  /*1a0a0*/  LDL.LU.64 R6, [R1] ;  /* 0x0000000001067983 */ /* 0x001ea80000300a00 */
[----:B------:R-:W-:Y:S04]  /*1a0b0*/  STL [R1+0x26b0], R3 ;  /* 0x0026b00301007387 */ /* 0x000fe80000100800 */
[----:B------:R0:W-:Y:S04]  /*1a0c0*/  STL.64 [R1+0x26c8], R2 ;  /* 0x0026c80201007387 */ /* 0x0001e80000100a00 */
[----:B0-----:R-:W3:Y:S04]  /*1a0d0*/  LDL.LU.64 R2, [R1+0x1b8] ;  /* 0x0001b80001027983 */ /* 0x001ee80000300a00 */
[----:B------:R-:W-:Y:S04]  /*1a0e0*/  STL.64 [R1+0x26a8], R8 ;  /* 0x0026a80801007387 */ /* 0x000fe80000100a00 */
[----:B------:R-:W-:Y:S04]  /*1a0f0*/  STL [R1+0x26a0], R12 ;  /* 0x0026a00c01007387 */ /* 0x000fe80000100800 */
[----:B------:R-:W-:Y:S04]  /*1a100*/  STL [R1+0x26d0], R12 ;  /* 0x0026d00c01007387 */ /* 0x000fe80000100800 */
[----:B------:R-:W-:Y:S04]  /*1a110*/  STL [R1+0x26f0], R12 ;  /* 0x0026f00c01007387 */ /* 0x000fe80000100800 */
[----:B------:R-:W-:Y:S04]  /*1a120*/  STL [R1+0x2710], R12 ;  /* 0x0027100c01007387 */ /* 0x000fe80000100800 */
[----:B------:R-:W-:Y:S04]  /*1a130*/  STL [R1+0x2740], R12 ;  /* 0x0027400c01007387 */ /* 0x000fe80000100800 */
[----:B------:R-:W-:Y:S04]  /*1a140*/  STL [R1+0x2770], R12 ;  /* 0x0027700c01007387 */ /* 0x000fe80000100800 */
        /* <DEDUP_REMOVED lines=8> */
[----:B------:R-:W-:Y:S04]  /*1a1d0*/  STL.64 [R1+0x2688], R64 ;  /* 0x0026884001007387 */ /* 0x000fe80000100a00 */
[----:B------:R0:W-:Y:S04]  /*1a1e0*/  STL.64 [R1+0x2680], R112 ;  /* 0x0026807001007387 */ /* 0x0001e80000100a00 */
[----:B0-----:R-:W3:Y:S04]  /*1a1f0*/  LDL.LU.64 R112, [R1+0x18] ;  /* 0x0000180001707983 */ /* 0x001ee80000300a00 */
[----:B------:R-:W-:Y:S04]  /*1a200*/  STL [R1+0x2678], R122 ;  /* 0x0026787a01007387 */ /* 0x000fe80000100800 */
[----:B------:R0:W-:Y:S04]  /*1a210*/  STL.64 [R1+0x2670], R74 ;  /* 0x0026704a01007387 */ /* 0x0001e80000100a00 */
[----:B0-----:R-:W3:Y:S04]  /*1a220*/  LDL.LU.64 R74, [R1+0x10] ;  /* 0x00001000014a7983 */ /* 0x001ee80000300a00 */
[----:B------:R0:W-:Y:S04]  /*1a230*/  STL.64 [R1+0x2668], R114 ;  /* 0x0026687201007387 */ /* 0x0001e80000100a00 */
[----:B0-----:R-:W3:Y:S04]  /*1a240*/  LDL.LU.64 R114, [R1+0x8] ;  /* 0x0000080001727983 */ /* 0x001ee80000300a00 */
[----:B------:R-:W-:Y:S04]  /*1a250*/  STL.64 [R1+0x2660], R84 ;  /* 0x0026605401007387 */ /* 0x000fe80000100a00 */
[----:B------:R-:W-:Y:S04]  /*1a260*/  STL.64 [R1+0x2658], R116 ;  /* 0x0026587401007387 */ /* 0x000fe80000100a00 */
[----:B------:R-:W-:Y:S04]  /*1a270*/  STL.64 [R1+0x2650], R94 ;  /* 0x0026505e01007387 */ /* 0x000fe80000100a00 */
[----:B------:R-:W-:Y:S04]  /*1a280*/  STL.64 [R1+0x2648], R118 ;  /* 0x0026487601007387 */ /* 0x000fe80000100a00 */
[----:B------:R-:W-:Y:S04]  /*1a290*/  STL.64 [R1+0x2640], R104 ;  /* 0x0026406801007387 */ /* 0x000fe80000100a00 */
[----:B------:R-:W-:Y:S04]  /*1a2a0*/  STL.64 [R1+0x2638], R120 ;  /* 0x0026387801007387 */ /* 0x000fe80000100a00 */
[----:B------:R-:W-:Y:S04]  /*1a2b0*/  STL.64 [R1+0x2630], R66 ;  /* 0x0026304201007387 */ /* 0x000fe80000100a00 */
        /* <DEDUP_REMOVED lines=23> */
[----:B------:R0:W-:Y:S04]  /*1a430*/  STL.64 [R1+0x3770], R68 ;  /* 0x0037704401007387 */ /* 0x0001e80000100a00 */
        /* <DEDUP_REMOVED lines=8> */
[----:B------:R-:W-:Y:S04]  /*1a4c0*/  STL [R1+0x25c4], R88 ;  /* 0x0025c45801007387 */ /* 0x000fe80000100800 */
[----:B------:R-:W-:Y:S01]  /*1a4d0*/  STL [R1+0x25c0], R89 ;  /* 0x0025c05901007387 */ /* 0x000fe20000100800 */
[----:B--2---:R-:W-:-:S03]  /*1a4e0*/  IADD3 R8, P1, PT, R6, R164, RZ ;  /* 0x000000a406087210 */ /* 0x004fc60007f3e0ff */
        /* <DEDUP_REMOVED lines=102> */
[----:B0-----:R-:W2:Y:S04]  /*1ab50*/  LDL.LU.64 R68, [R1+0x1d8] ;  /* 0x0001d80001447983 */ /* 0x001ea80000300a00 */
[----:B------:R-:W2:Y:S04]  /*1ab60*/  LDL.LU.64 R64, [R1+0x1e0] ;  /* 0x0001e00001407983 */ /* 0x000ea80000300a00 */
[----:B------:R0:W-:Y:S04]  /*1ab70*/  STL [R1+0x1fec], R8 ;  /* 0x001fec0801007387 */ /* 0x0001e80000100800 */
[----:B-1----:R-:W2:Y:S04]  /*1ab80*/  LDL.LU.64 R62, [R1+0x1e8] ;  /* 0x0001e800013e7983 */ /* 0x002ea80000300a00 */
[----:B------:R-:W2:Y:S01]  /*1ab90*/  LDL.LU.64 R60, [R1+0x1f0] ;  /* 0x0001f000013c7983 */ /* 0x000ea20000300a00 */
[----:B------:R-:W-:Y:S01]  /*1aba0*/  IMAD.X R123, R7, 0x1, R162, P1 ;  /* 0x00000001077b7824 */ /* 0x000fe200008e06a2 */
[----:B---3--:R-:W-:-:S02]  /*1abb0*/  IADD3 R125, P3, PT, R74, R164, RZ ;  /* 0x000000a44a7d7210 */ /* 0x008fc40007f7e0ff */
[----:B------:R-:W3:Y:S01]  /*1abc0*/  LDL.LU.64 R12, [R1+0x1f8] ;  /* 0x0001f800010c7983 */ /* 0x000ee20000300a00 */
[-C--:B------:R-:W-:Y:S02]  /*1abd0*/  IADD3 R87, P6, PT, R112, R164.reuse, RZ ;  /* 0x000000a470577210 */ /* 0x080fe40007fde0ff */
[-C--:B------:R-:W-:Y:S01]  /*1abe0*/  IADD3 R77, P2, PT, R114, R164.reuse, RZ ;  /* 0x000000a4724d7210 */ /* 0x080fe20007f5e0ff */
[----:B------:R-:W3:Y:S04]  /*1abf0*/  LDL.LU.64 R10, [R1+0x200] ;  /* 0x00020000010a7983 */ /* 0x000ee80000300a00 */
[----:B0-----:R-:W3:Y:S04]  /*1ac00*/  LDL.LU.64 R8, [R1+0x208] ;  /* 0x0002080001087983 */ /* 0x001ee80000300a00 */
[----:B------:R-:W3:Y:S01]  /*1ac10*/  LDL.LU.64 R6, [R1+0x210] ;  /* 0x0002100001067983 */ /* 0x000ee20000300a00 */
[--C-:B------:R-:W-:Y:S01]  /*1ac20*/  IMAD.X R124, R75, 0x1, R162.reuse, P3 ;  /* 0x000000014b7c7824 */ /* 0x100fe200018e06a2 */
[-C--:B------:R-:W-:Y:S01]  /*1ac30*/  IADD3 R104, P3, PT, R160, R164.reuse, RZ ;  /* 0x000000a4a0687210 */ /* 0x080fe20007f7e0ff */
[--C-:B------:R-:W-:Y:S01]  /*1ac40*/  IMAD.X R86, R113, 0x1, R162.reuse, P6 ;  /* 0x0000000171567824 */ /* 0x100fe200030e06a2 */
[----:B------:R-:W-:Y:S01]  /*1ac50*/  IADD3 R118, P6, PT, R158, R164, RZ ;  /* 0x000000a49e767210 */ /* 0x000fe20007fde0ff */
[----:B------:R-:W-:-:S02]  /*1ac60*/  IMAD.X R76, R115, 0x1, R162, P2 ;  /* 0x00000001734c7824 */ /* 0x000fc400010e06a2 */
[--C-:B------:R-:W-:Y:S02]  /*1ac70*/  IMAD.X R105, R161, 0x1, R162.reuse, P3 ;  /* 0x00000001a1697824 */ /* 0x100fe400018e06a2 */
[--C-:B------:R-:W-:Y:S01]  /*1ac80*/  IMAD.X R119, R159, 0x1, R162.reuse, P6 ;  /* 0x000000019f777824 */ /* 0x100fe200030e06a2 */
[----:B------:R-:W-:Y:S01]  /*1ac90*/  STL.64 [R1+0x26d8], R122 ;  /* 0x0026d87a01007387 */ /* 0x000fe20000100a00 */
[-C--:B----4-:R-:W-:Y:S02]  /*1aca0*/  IADD3 R120, P2, PT, R4, R164.reuse, RZ ;  /* 0x000000a404787210 */ /* 0x090fe40007f5e0ff */
[----:B------:R-:W-:Y:S01]  /*1acb0*/  IADD3 R66, P1, PT, R2, R164, RZ ;  /* 0x000000a402427210 */ /* 0x000fe20007f3e0ff */
[----:B------:R0:W-:Y:S04]  /*1acc0*/  STL.64 [R1+0x26e8], R76 ;  /* 0x0026e84c01007387 */ /* 0x0001e80000100a00 */
[----:B------:R-:W-:Y:S01]  /*1acd0*/  STL.64 [R1+0x26f8], R124 ;  /* 0x0026f87c01007387 */ /* 0x000fe20000100a00 */
[----:B------:R-:W-:-:S03]  /*1ace0*/  IMAD.X R121, R5, 0x1, R162, P2 ;  /* 0x0000000105797824 */ /* 0x000fc600010e06a2 */
[----:B------:R1:W-:Y:S01]  /*1acf0*/  STL.64 [R1+0x2708], R86 ;  /* 0x0027085601007387 */ /* 0x0003e20000100a00 */
[----:B------:R-:W-:-:S03]  /*1ad00*/  IMAD.X R67, R3, 0x1, R162, P1 ;  /* 0x0000000103437824 */ /* 0x000fc600008e06a2 */
[----:B------:R-:W4:Y:S04]  /*1ad10*/  LDL.LU.64 R96, [R1+0x218] ;  /* 0x0002180001607983 */ /* 0x000f280000300a00 */
[----:B0-----:R-:W4:Y:S04]  /*1ad20*/  LDL.LU.64 R76, [R1+0x220] ;  /* 0x00022000014c7983 */ /* 0x001f280000300a00 */
[----:B------:R-:W4:Y:S04]  /*1ad30*/  LDL.LU.64 R4, [R1+0x228] ;  /* 0x0002280001047983 */ /* 0x000f280000300a00 */
[----:B------:R-:W4:Y:S01]  /*1ad40*/  LDL.LU.64 R2, [R1+0x230] ;  /* 0x0002300001027983 */ /* 0x000f220000300a00 */
[----:B--2---:R-:W-:-:S02]  /*1ad50*/  IADD3 R94, P1, PT, R68, R164, RZ ;  /* 0x000000a4445e7210 */ /* 0x004fc40007f3e0ff */
[-C--:B------:R-:W-:Y:S02]  /*1ad60*/  IADD3 R84, P3, PT, R62, R164.reuse, RZ ;  /* 0x000000a43e547210 */ /* 0x080fe40007f7e0ff */
[----:B------:R-:W-:-:S03]  /*1ad70*/  IADD3 R114, P6, PT, R60, R164, RZ ;  /* 0x000000a43c727210 */ /* 0x000fc60007fde0ff */
[--C-:B------:R-:W-:Y:S02]  /*1ad80*/  IMAD.X R85, R63, 0x1, R162.reuse, P3 ;  /* 0x000000013f557824 */ /* 0x100fe400018e06a2 */
[----:B------:R-:W-:Y:S01]  /*1ad90*/  IMAD.X R115, R61, 0x1, R162, P6 ;  /* 0x000000013d737824 */ /* 0x000fe200030e06a2 */
[-C--:B---3--:R-:W-:Y:S02]  /*1ada0*/  IADD3 R61, P3, PT, R8, R164.reuse, RZ ;  /* 0x000000a4083d7210 */ /* 0x088fe40007f7e0ff */
[----:B------:R-:W-:-:S03]  /*1adb0*/  IADD3 R60, P6, PT, R6, R164, RZ ;  /* 0x000000a4063c7210 */ /* 0x000fc60007fde0ff */
[----:B------:R-:W-:Y:S01]  /*1adc0*/  STL [R1+0x1f54], R61 ;  /* 0x001f543d01007387 */ /* 0x000fe20000100800 */
[----:B------:R-:W-:-:S03]  /*1add0*/  IMAD.X R8, R9, 0x1, R162, P3 ;  /* 0x0000000109087824 */ /* 0x000fc600018e06a2 */
[----:B------:R0:W-:Y:S04]  /*1ade0*/  STL [R1+0x1f58], R60 ;  /* 0x001f583c01007387 */ /* 0x0001e80000100800 */
[----:B------:R-:W2:Y:S01]  /*1adf0*/  LDL.LU.64 R78, [R1+0x238] ;  /* 0x00023800014e7983 */ /* 0x000ea20000300a00 */
[----:B------:R-:W-:-:S03]  /*1ae00*/  IMAD.X R95, R69, 0x1, R162, P1 ;  /* 0x00000001455f7824 */ /* 0x000fc600008e06a2 */
[----:B------:R-:W3:Y:S04]  /*1ae10*/  LDL.LU.64 R72, [R1+0x240] ;  /* 0x0002400001487983 */ /* 0x000ee80000300a00 */
[----:B------:R0:W-:Y:S04]  /*1ae20*/  STL [R1+0x208], R8 ;  /* 0x0002080801007387 */ /* 0x0001e80000100800 */
[----:B------:R-:W3:Y:S01]  /*1ae30*/  LDL.LU.64 R68, [R1+0x248] ;  /* 0x0002480001447983 */ /* 0x000ee20000300a00 */
[----:B------:R-:W-:-:S03]  /*1ae40*/  IMAD.X R6, R7, 0x1, R162, P6 ;  /* 0x0000000107067824 */ /* 0x000fc600030e06a2 */
[----:B-1----:R-:W3:Y:S01]  /*1ae50*/  LDL.LU.64 R86, [R1+0x250] ;  /* 0x0002500001567983 */ /* 0x002ee20000300a00 */
[----:B------:R-:W-:-:S03]  /*1ae60*/  IADD3 R74, P1, PT, R12, R164, RZ ;  /* 0x000000a40c4a7210 */ /* 0x000fc60007f3e0ff */
[----:B------:R1:W-:Y:S01]  /*1ae70*/  STL [R1+0x210], R6 ;  /* 0x0002100601007387 */ /* 0x0003e20000100800 */
[----:B------:R-:W-:-:S03]  /*1ae80*/  IADD3 R116, P2, PT, R64, R164, RZ ;  /* 0x000000a440747210 */ /* 0x000fc60007f5e0ff */
[----:B------:R-:W3:Y:S04]  /*1ae90*/  LDL.LU.64 R82, [R1+0x258] ;  /* 0x0002580001527983 */ /* 0x000ee80000300a00 */
[----:B------:R-:W3:Y:S04]  /*1aea0*/  LDL.LU.64 R62, [R1+0x260] ;  /* 0x00026000013e7983 */ /* 0x000ee80000300a00 */
[----:B0-----:R-:W3:Y:S01]  /*1aeb0*/  LDL.LU.64 R60, [R1+0x268] ;  /* 0x00026800013c7983 */ /* 0x001ee20000300a00 */
[--C-:B------:R-:W-:Y:S02]  /*1aec0*/  IMAD.X R75, R13, 0x1, R162.reuse, P1 ;  /* 0x000000010d4b7824 */ /* 0x100fe400008e06a2 */
[----:B------:R-:W-:Y:S01]  /*1aed0*/  IMAD.X R117, R65, 0x1, R162, P2 ;  /* 0x0000000141757824 */ /* 0x000fe200010e06a2 */
[----:B------:R-:W3:Y:S01]  /*1aee0*/  LDL.LU.64 R12, [R1+0x270] ;  /* 0x00027000010c7983 */ /* 0x000ee20000300a00 */
[----:B------:R-:W-:-:S02]  /*1aef0*/  IADD3 R112, P2, PT, R10, R164, RZ ;  /* 0x000000a40a707210 */ /* 0x000fc40007f5e0ff */
[----:B----4-:R-:W-:-:S03]  /*1af00*/  IADD3 R64, P1, PT, R96, R164, RZ ;  /* 0x000000a460407210 */ /* 0x010fc60007f3e0ff */
[--C-:B------:R-:W-:Y:S01]  /*1af10*/  IMAD.X R113, R11, 0x1, R162.reuse, P2 ;  /* 0x000000010b717824 */ /* 0x100fe200010e06a2 */
[-C--:B------:R-:W-:Y:S01]  /*1af20*/  IADD3 R10, P2, PT, R76, R164.reuse, RZ ;  /* 0x000000a44c0a7210 */ /* 0x080fe20007f5e0ff */
[--C-:B------:R-:W-:Y:S01]  /*1af30*/  IMAD.X R65, R97, 0x1, R162.reuse, P1 ;  /* 0x0000000161417824 */ /* 0x100fe200008e06a2 */
[-C--:B------:R-:W-:Y:S01]  /*1af40*/  IADD3 R8, P3, PT, R4, R164.reuse, RZ ;  /* 0x000000a404087210 */ /* 0x080fe20007f7e0ff */
[----:B------:R-:W4:Y:S01]  /*1af50*/  LDL.LU.64 R96, [R1+0x278] ;  /* 0x0002780001607983 */ /* 0x000f220000300a00 */
[-C--:B-1----:R-:W-:Y:S01]  /*1af60*/  IADD3 R6, P6, PT, R2, R164.reuse, RZ ;  /* 0x000000a402067210 */ /* 0x082fe20007fde0ff */
[--C-:B------:R-:W-:Y:S02]  /*1af70*/  IMAD.X R11, R77, 0x1, R162.reuse, P2 ;  /* 0x000000014d0b7824 */ /* 0x100fe400010e06a2 */
[--C-:B------:R-:W-:Y:S02]  /*1af80*/  IMAD.X R9, R5, 0x1, R162.reuse, P3 ;  /* 0x0000000105097824 */ /* 0x100fe400018e06a2 */
[----:B------:R-:W-:Y:S01]  /*1af90*/  IMAD.X R7, R3, 0x1, R162, P6 ;  /* 0x0000000103077824 */ /* 0x000fe200030e06a2 */
[----:B--2---:R-:W-:-:S02]  /*1afa0*/  IADD3 R4, P1, PT, R78, R164, RZ ;  /* 0x000000a44e047210 */ /* 0x004fc40007f3e0ff */
[----:B---3--:R-:W-:-:S03]  /*1afb0*/  IADD3 R2, P2, PT, R72, R164, RZ ;  /* 0x000000a448027210 */ /* 0x008fc60007f5e0ff */
[--C-:B------:R-:W-:Y:S02]  /*1afc0*/  IMAD.X R5, R79, 0x1, R162.reuse, P1 ;  /* 0x000000014f057824 */ /* 0x100fe400008e06a2 */
[----:B------:R-:W2:Y:S01]  /*1afd0*/  LDL.LU.64 R78, [R1+0x280] ;  /* 0x00028000014e7983 */ /* 0x000ea20000300a00 */
[-C--:B------:R-:W-:Y:S01]  /*1afe0*/  IADD3 R122, P3, PT, R68, R164.reuse, RZ ;  /* 0x000000a4447a7210 */ /* 0x080fe20007f7e0ff */
[--C-:B------:R-:W-:Y:S02]  /*1aff0*/  IMAD.X R3, R73, 0x1, R162.reuse, P2 ;  /* 0x0000000149037824 */ /* 0x100fe400010e06a2 */
[----:B------:R-:W3:Y:S02]  /*1b000*/  LDL.LU.64 R72, [R1+0x288] ;  /* 0x0002880001487983 */ /* 0x000ee40000300a00 */
[----:B------:R-:W-:Y:S02]  /*1b010*/  IMAD.X R123, R69, 0x1, R162, P3 ;  /* 0x00000001457b7824 */ /* 0x000fe400018e06a2 */
[----:B------:R-:W3:Y:S01]  /*1b020*/  LDL.LU.64 R68, [R1+0x290] ;  /* 0x0002900001447983 */ /* 0x000ee20000300a00 */
[----:B------:R-:W-:-:S05]  /*1b030*/  IADD3 R76, P6, PT, R86, R164, RZ ;  /* 0x000000a4564c7210 */ /* 0x000fca0007fde0ff */
[--C-:B------:R-:W-:Y:S01]  /*1b040*/  IMAD.X R77, R87, 0x1, R162.reuse, P6 ;  /* 0x00000001574d7824 */ /* 0x100fe200030e06a2 */
[-C--:B------:R-:W-:Y:S02]  /*1b050*/  IADD3 R86, P2, PT, R62, R164.reuse, RZ ;  /* 0x000000a43e567210 */ /* 0x080fe40007f5e0ff */
[-C--:B------:R-:W-:Y:S02]  /*1b060*/  IADD3 R87, P3, PT, R60, R164.reuse, RZ ;  /* 0x000000a43c577210 */ /* 0x080fe40007f7e0ff */
[-C--:B------:R-:W-:Y:S02]  /*1b070*/  IADD3 R124, P1, PT, R82, R164.reuse, RZ ;  /* 0x000000a4527c7210 */ /* 0x080fe40007f3e0ff */
[----:B------:R-:W-:Y:S01]  /*1b080*/  IADD3 R106, P6, PT, R12, R164, RZ ;  /* 0x000000a40c6a7210 */ /* 0x000fe20007fde0ff */
[----:B------:R0:W-:Y:S02]  /*1b090*/  STL [R1+0x1f80], R87 ;  /* 0x001f805701007387 */ /* 0x0001e40000100800 */
[----:B------:R-:W-:-:S02]  /*1b0a0*/  IMAD.X R125, R83, 0x1, R162, P1 ;  /* 0x00000001537d7824 */ /* 0x000fc400008e06a2 */
[----:B------:R4:W-:Y:S01]  /*1b0b0*/  STL [R1+0x1f84], R106 ;  /* 0x001f846a01007387 */ /* 0x0009e20000100800 */
[--C-:B------:R-:W-:Y:S02]  /*1b0c0*/  IMAD.X R12, R13, 0x1, R162.reuse, P6 ;  /* 0x000000010d0c7824 */ /* 0x100fe400030e06a2 */
[----:B0-----:R-:W-:-:S05]  /*1b0d0*/  IMAD.X R87, R63, 0x1, R162, P2 ;  /* 0x000000013f577824 */ /* 0x001fca00010e06a2 */
[----:B------:R0:W-:Y:S04]  /*1b0e0*/  STL.64 [R1+0x2718], R86 ;  /* 0x0027185601007387 */ /* 0x0001e80000100a00 */
[----:B------:R-:W3:Y:S04]  /*1b0f0*/  LDL.LU.64 R82, [R1+0x298] ;  /* 0x0002980001527983 */ /* 0x000ee80000300a00 */
[----:B------:R-:W3:Y:S01]  /*1b100*/  LDL.LU.64 R62, [R1+0x2a0] ;  /* 0x0002a000013e7983 */ /* 0x000ee20000300a00 */
[----:B----4-:R-:W-:Y:S01]  /*1b110*/  IADD3 R106, P1, PT, R96, R164, RZ ;  /* 0x000000a4606a7210 */ /* 0x010fe20007f3e0ff */
[----:B0-----:R-:W-:-:S02]  /*1b120*/  IMAD.X R86, R61, 0x1, R162, P3 ;  /* 0x000000013d567824 */ /* 0x001fc400018e06a2 */
[----:B------:R0:W-:Y:S04]  /*1b130*/  STL [R1+0x270], R12 ;  /* 0x0002700c01007387 */ /* 0x0001e80000100800 */
[----:B------:R-:W4:Y:S04]  /*1b140*/  LDL.LU.64 R60, [R1+0x2a8] ;  /* 0x0002a800013c7983 */ /* 0x000f280000300a00 */
[----:B0-----:R-:W4:Y:S04]  /*1b150*/  LDL.LU.64 R12, [R1+0x2b0] ;  /* 0x0002b000010c7983 */ /* 0x001f280000300a00 */
[----:B------:R0:W-:Y:S01]  /*1b160*/  STL [R1+0x1f10], R106 ;  /* 0x001f106a01007387 */ /* 0x0001e20000100800 */
[----:B--2---:R-:W-:-:S05]  /*1b170*/  IADD3 R87, P2, PT, R78, R164, RZ ;  /* 0x000000a44e577210 */ /* 0x004fca0007f5e0ff */
[----:B------:R1:W-:Y:S01]  /*1b180*/  STL [R1+0x1f14], R87 ;  /* 0x001f145701007387 */ /* 0x0003e20000100800 */
[-C--:B---3--:R-:W-:Y:S01]  /*1b190*/  IADD3 R107, P3, PT, R72, R164.reuse, RZ ;  /* 0x000000a4486b7210 */ /* 0x088fe20007f7e0ff */
[--C-:B------:R-:W-:Y:S01]  /*1b1a0*/  IMAD.X R78, R79, 0x1, R162.reuse, P2 ;  /* 0x000000014f4e7824 */ /* 0x100fe200010e06a2 */
[-C--:B0-----:R-:W-:Y:S01]  /*1b1b0*/  IADD3 R106, P6, PT, R68, R164.reuse, RZ ;  /* 0x000000a4446a7210 */ /* 0x081fe20007fde0ff */
[--C-:B-1----:R-:W-:Y:S02]  /*1b1c0*/  IMAD.X R87, R97, 0x1, R162.reuse, P1 ;  /* 0x0000000161577824 */ /* 0x102fe400008e06a2 */
[----:B------:R-:W-:Y:S01]  /*1b1d0*/  STL [R1+0x1f18], R107 ;  /* 0x001f186b01007387 */ /* 0x000fe20000100800 */
[--C-:B------:R-:W-:Y:S02]  /*1b1e0*/  IMAD.X R72, R73, 0x1, R162.reuse, P3 ;  /* 0x0000000149487824 */ /* 0x100fe400018e06a2 */
[----:B------:R-:W-:Y:S01]  /*1b1f0*/  IMAD.X R68, R69, 0x1, R162, P6 ;  /* 0x0000000145447824 */ /* 0x000fe200030e06a2 */
[----:B------:R0:W-:Y:S04]  /*1b200*/  STL [R1+0x1f1c], R106 ;  /* 0x001f1c6a01007387 */ /* 0x0001e80000100800 */
[----:B------:R-:W-:Y:S04]  /*1b210*/  STL [R1+0x278], R87 ;  /* 0x0002785701007387 */ /* 0x000fe80000100800 */
[----:B------:R1:W-:Y:S04]  /*1b220*/  STL [R1+0x280], R78 ;  /* 0x0002804e01007387 */ /* 0x0003e80000100800 */
[----:B0-----:R-:W2:Y:S04]  /*1b230*/  LDL.LU.64 R106, [R1+0x2b8] ;  /* 0x0002b800016a7983 */ /* 0x001ea80000300a00 */
[----:B------:R0:W-:Y:S04]  /*1b240*/  STL [R1+0x288], R72 ;  /* 0x0002884801007387 */ /* 0x0001e80000100800 */
[----:B-1----:R-:W3:Y:S04]  /*1b250*/  LDL.LU.64 R78, [R1+0x2c0] ;  /* 0x0002c000014e7983 */ /* 0x002ee80000300a00 */
[----:B------:R1:W-:Y:S04]  /*1b260*/  STL [R1+0x290], R68 ;  /* 0x0002904401007387 */ /* 0x0003e80000100800 */
[----:B0-----:R-:W3:Y:S01]  /*1b270*/  LDL.LU.64 R72, [R1+0x2c8] ;  /* 0x0002c80001487983 */ /* 0x001ee20000300a00 */
[----:B------:R-:W-:-:S02]  /*1b280*/  IADD3 R87, P1, PT, R82, R164, RZ ;  /* 0x000000a452577210 */ /* 0x000fc40007f3e0ff */
[-C--:B------:R-:W-:Y:S01]  /*1b290*/  IADD3 R97, P2, PT, R62, R164.reuse, RZ ;  /* 0x000000a43e617210 */ /* 0x080fe20007f5e0ff */
[----:B-1----:R-:W3:Y:S02]  /*1b2a0*/  LDL.LU.64 R68, [R1+0x2d0] ;  /* 0x0002d00001447983 */ /* 0x002ee40000300a00 */
[--C-:B------:R-:W-:Y:S02]  /*1b2b0*/  IMAD.X R82, R83, 0x1, R162.reuse, P1 ;  /* 0x0000000153527824 */ /* 0x100fe400008e06a2 */
[----:B------:R0:W-:Y:S01]  /*1b2c0*/  STL [R1+0x1f20], R87 ;  /* 0x001f205701007387 */ /* 0x0001e20000100800 */
[----:B------:R-:W-:Y:S01]  /*1b2d0*/  IMAD.X R62, R63, 0x1, R162, P2 ;  /* 0x000000013f3e7824 */ /* 0x000fe200010e06a2 */
[-C--:B----4-:R-:W-:Y:S02]  /*1b2e0*/  IADD3 R96, P3, PT, R60, R164.reuse, RZ ;  /* 0x000000a43c607210 */ /* 0x090fe40007f7e0ff */
[----:B------:R-:W-:Y:S01]  /*1b2f0*/  STL [R1+0x1f24], R97 ;  /* 0x001f246101007387 */ /* 0x000fe20000100800 */
[----:B0-----:R-:W-:-:S03]  /*1b300*/  IADD3 R87, P6, PT, R12, R164, RZ ;  /* 0x000000a40c577210 */ /* 0x001fc60007fde0ff */
[----:B------:R0:W-:Y:S01]  /*1b310*/  STL [R1+0x1f28], R96 ;  /* 0x001f286001007387 */ /* 0x0001e20000100800 */
[----:B------:R-:W-:-:S03]  /*1b320*/  IMAD.X R60, R61, 0x1, R162, P3 ;  /* 0x000000013d3c7824 */ /* 0x000fc600018e06a2 */
[----:B------:R-:W-:Y:S01]  /*1b330*/  STL [R1+0x1fd0], R87 ;  /* 0x001fd05701007387 */ /* 0x000fe20000100800 */
[----:B------:R-:W-:-:S03]  /*1b340*/  IMAD.X R12, R13, 0x1, R162, P6 ;  /* 0x000000010d0c7824 */ /* 0x000fc600030e06a2 */
[----:B------:R1:W-:Y:S04]  /*1b350*/  STL [R1+0x298], R82 ;  /* 0x0002985201007387 */ /* 0x0003e80000100800 */
[----:B------:R4:W-:Y:S04]  /*1b360*/  STL [R1+0x2a0], R62 ;  /* 0x0002a03e01007387 */ /* 0x0009e80000100800 */
[----:B0-----:R-:W3:Y:S04]  /*1b370*/  LDL.LU.64 R96, [R1+0x2d8] ;  /* 0x0002d80001607983 */ /* 0x001ee80000300a00 */
[----:B------:R0:W-:Y:S04]  /*1b380*/  STL [R1+0x2a8], R60 ;  /* 0x0002a83c01007387 */ /* 0x0001e80000100800 */
[----:B-1----:R-:W3:Y:S04]  /*1b390*/  LDL.LU.64 R82, [R1+0x2e0] ;  /* 0x0002e00001527983 */ /* 0x002ee80000300a00 */
[----:B------:R2:W-:Y:S04]  /*1b3a0*/  STL [R1+0x1fcc], R12 ;  /* 0x001fcc0c01007387 */ /* 0x0005e80000100800 */
[----:B----4-:R-:W4:Y:S04]  /*1b3b0*/  LDL.LU.64 R62, [R1+0x2e8] ;  /* 0x0002e800013e7983 */ /* 0x010f280000300a00 */
[----:B0-----:R-:W4:Y:S01]  /*1b3c0*/  LDL.LU.64 R60, [R1+0x2f0] ;  /* 0x0002f000013c7983 */ /* 0x001f220000300a00 */
[----:B--2---:R-:W-:-:S02]  /*1b3d0*/  IADD3 R12, P1, PT, R106, R164, RZ ;  /* 0x000000a46a0c7210 */ /* 0x004fc40007f3e0ff */
[-C--:B---3--:R-:W-:Y:S02]  /*1b3e0*/  IADD3 R13, P2, PT, R78, R164.reuse, RZ ;  /* 0x000000a44e0d7210 */ /* 0x088fe40007f5e0ff */
[----:B------:R-:W-:-:S03]  /*1b3f0*/  IADD3 R126, P3, PT, R72, R164, RZ ;  /* 0x000000a4487e7210 */ /* 0x000fc60007f7e0ff */
[----:B------:R0:W-:Y:S04]  /*1b400*/  STL [R1+0x1ef8], R13 ;  /* 0x001ef80d01007387 */ /* 0x0001e80000100800 */
[----:B------:R-:W-:Y:S01]  /*1b410*/  STL [R1+0x1efc], R126 ;  /* 0x001efc7e01007387 */ /* 0x000fe20000100800 */
[----:B0-----:R-:W-:-:S03]  /*1b420*/  IMAD.X R13, R107, 0x1, R162, P1 ;  /* 0x000000016b0d7824 */ /* 0x001fc600008e06a2 */
[----:B------:R-:W2:Y:S01]  /*1b430*/  LDL.LU.64 R106, [R1+0x2f8] ;  /* 0x0002f800016a7983 */ /* 0x000ea20000300a00 */
[----:B------:R-:W-:Y:S01]  /*1b440*/  IADD3 R87, P6, PT, R68, R164, RZ ;  /* 0x000000a444577210 */ /* 0x000fe20007fde0ff */
[--C-:B------:R-:W-:Y:S02]  /*1b450*/  IMAD.X R78, R79, 0x1, R162.reuse, P2 ;  /* 0x000000014f4e7824 */ /* 0x100fe400010e06a2 */
[--C-:B------:R-:W-:Y:S02]  /*1b460*/  IMAD.X R72, R73, 0x1, R162.reuse, P3 ;  /* 0x0000000149487824 */ /* 0x100fe400018e06a2 */
[----:B------:R-:W-:Y:S01]  /*1b470*/  STL [R1+0x1f00], R87 ;  /* 0x001f005701007387 */ /* 0x000fe20000100800 */
[----:B------:R-:W-:-:S03]  /*1b480*/  IMAD.X R68, R69, 0x1, R162, P6 ;  /* 0x0000000145447824 */ /* 0x000fc600030e06a2 */
[----:B------:R0:W-:Y:S04]  /*1b490*/  STL [R1+0x2c0], R78 ;  /* 0x0002c04e01007387 */ /* 0x0001e80000100800 */
[----:B0-----:R-:W3:Y:S01]  /*1b4a0*/  LDL.LU.64 R78, [R1+0x300] ;  /* 0x00030000014e7983 */ /* 0x001ee20000300a00 */
[----:B------:R-:W-:-:S03]  /*1b4b0*/  IADD3 R126, P1, PT, R96, R164, RZ ;  /* 0x000000a4607e7210 */ /* 0x000fc60007f3e0ff */
[----:B------:R0:W-:Y:S01]  /*1b4c0*/  STL [R1+0x2c8], R72 ;  /* 0x0002c84801007387 */ /* 0x0001e20000100800 */
[----:B------:R-:W-:-:S03]  /*1b4d0*/  IADD3 R87, P2, PT, R82, R164, RZ ;  /* 0x000000a452577210 */ /* 0x000fc60007f5e0ff */
[----:B0-----:R-:W3:Y:S04]  /*1b4e0*/  LDL.LU.64 R72, [R1+0x308] ;  /* 0x0003080001487983 */ /* 0x001ee80000300a00 */
[----:B------:R0:W-:Y:S01]  /*1b4f0*/  STL [R1+0x2d0], R68 ;  /* 0x0002d04401007387 */ /* 0x0001e20000100800 */
[-C--:B----4-:R-:W-:Y:S01]  /*1b500*/  IADD3 R127, P3, PT, R62, R164.reuse, RZ ;  /* 0x000000a43e7f7210 */ /* 0x090fe20007f7e0ff */
[--C-:B------:R-:W-:Y:S02]  /*1b510*/  IMAD.X R82, R83, 0x1, R162.reuse, P2 ;  /* 0x0000000153527824 */ /* 0x100fe400010e06a2 */
[----:B0-----:R-:W4:Y:S04]  /*1b520*/  LDL.LU.64 R68, [R1+0x310] ;  /* 0x0003100001447983 */ /* 0x001f280000300a00 */
[----:B------:R0:W-:Y:S04]  /*1b530*/  STL [R1+0x1f04], R126 ;  /* 0x001f047e01007387 */ /* 0x0001e80000100800 */
[----:B------:R1:W-:Y:S01]  /*1b540*/  STL [R1+0x1f08], R87 ;  /* 0x001f085701007387 */ /* 0x0003e20000100800 */
[----:B------:R-:W-:Y:S01]  /*1b550*/  IMAD.X R62, R63, 0x1, R162, P3 ;  /* 0x000000013f3e7824 */ /* 0x000fe200018e06a2 */
[----:B0-----:R-:W-:-:S02]  /*1b560*/  IADD3 R126, P6, PT, R60, R164, RZ ;  /* 0x000000a43c7e7210 */ /* 0x001fc40007fde0ff */
[----:B------:R-:W-:Y:S01]  /*1b570*/  STL [R1+0x1f0c], R127 ;  /* 0x001f0c7f01007387 */ /* 0x000fe20000100800 */
[----:B-1----:R-:W-:-:S03]  /*1b580*/  IMAD.X R87, R97, 0x1, R162, P1 ;  /* 0x0000000161577824 */ /* 0x002fc600008e06a2 */
[----:B------:R0:W-:Y:S01]  /*1b590*/  STL [R1+0x1fac], R126 ;  /* 0x001fac7e01007387 */ /* 0x0001e20000100800 */
[----:B------:R-:W-:-:S03]  /*1b5a0*/  IMAD.X R61, R61, 0x1, R162, P6 ;  /* 0x000000013d3d7824 */ /* 0x000fc600030e06a2 */
[----:B------:R-:W-:Y:S04]  /*1b5b0*/  STL [R1+0x2d8], R87 ;  /* 0x0002d85701007387 */ /* 0x000fe80000100800 */
[----:B------:R-:W-:Y:S04]  /*1b5c0*/  STL [R1+0x2e0], R82 ;  /* 0x0002e05201007387 */ /* 0x000fe80000100800 */
[----:B0-----:R-:W4:Y:S04]  /*1b5d0*/  LDL.LU.64 R126, [R1+0x318] ;  /* 0x00031800017e7983 */ /* 0x001f280000300a00 */
[----:B------:R0:W-:Y:S04]  /*1b5e0*/  STL [R1+0x2e8], R62 ;  /* 0x0002e83e01007387 */ /* 0x0001e80000100800 */
[----:B------:R-:W-:Y:S04]  /*1b5f0*/  STL [R1+0x1fa8], R61 ;  /* 0x001fa83d01007387 */ /* 0x000fe80000100800 */
[----:B------:R-:W4:Y:S04]  /*1b600*/  LDL.LU.64 R96, [R1+0x320] ;  /* 0x0003200001607983 */ /* 0x000f280000300a00 */
[----:B0-----:R-:W4:Y:S01]  /*1b610*/  LDL.LU.64 R62, [R1+0x328] ;  /* 0x00032800013e7983 */ /* 0x001f220000300a00 */
[----:B--2---:R-:W-:-:S05]  /*1b620*/  IADD3 R60, P1, PT, R106, R164, RZ ;  /* 0x000000a46a3c7210 */ /* 0x004fca0007f3e0ff */
[----:B------:R0:W-:Y:S04]  /*1b630*/  STL [R1+0x1ec8], R60 ;  /* 0x001ec83c01007387 */ /* 0x0001e80000100800 */
[----:B0-----:R-:W2:Y:S01]  /*1b640*/  LDL.LU.64 R60, [R1+0x330] ;  /* 0x00033000013c7983 */ /* 0x001ea20000300a00 */
[----:B------:R-:W-:Y:S01]  /*1b650*/  IMAD.X R87, R107, 0x1, R162, P1 ;  /* 0x000000016b577824 */ /* 0x000fe200008e06a2 */
[----:B---3--:R-:W-:-:S05]  /*1b660*/  IADD3 R83, P2, PT, R78, R164, RZ ;  /* 0x000000a44e537210 */ /* 0x008fca0007f5e0ff */
[----:B------:R-:W-:Y:S01]  /*1b670*/  STL [R1+0x1ecc], R83 ;  /* 0x001ecc5301007387 */ /* 0x000fe20000100800 */
[-C--:B------:R-:W-:Y:S02]  /*1b680*/  IADD3 R82, P3, PT, R72, R164.reuse, RZ ;  /* 0x000000a448527210 */ /* 0x080fe40007f7e0ff */
[----:B----4-:R-:W-:-:S05]  /*1b690*/  IADD3 R154, P6, PT, R68, R164, RZ ;  /* 0x000000a4449a7210 */ /* 0x010fca0007fde0ff */
[----:B------:R0:W-:Y:S04]  /*1b6a0*/  STL [R1+0x33ec], R154 ;  /* 0x0033ec9a01007387 */ /* 0x0001e80000100800 */
[----:B------:R1:W-:Y:S04]  /*1b6b0*/  STL [R1+0x2f8], R87 ;  /* 0x0002f85701007387 */ /* 0x0003e80000100800 */
[----:B------:R-:W3:Y:S01]  /*1b6c0*/  LDL.LU.64 R106, [R1+0x338] ;  /* 0x00033800016a7983 */ /* 0x000ee20000300a00 */
[----:B0-----:R-:W-:-:S03]  /*1b6d0*/  IMAD.X R154, R79, 0x1, R162, P2 ;  /* 0x000000014f9a7824 */ /* 0x001fc600010e06a2 */
[----:B------:R-:W4:Y:S01]  /*1b6e0*/  LDL.LU.64 R78, [R1+0x340] ;  /* 0x00034000014e7983 */ /* 0x000f220000300a00 */
[--C-:B------:R-:W-:Y:S02]  /*1b6f0*/  IMAD.X R83, R73, 0x1, R162.reuse, P3 ;  /* 0x0000000149537824 */ /* 0x100fe400018e06a2 */
[----:B------:R-:W-:Y:S01]  /*1b700*/  IMAD.X R155, R69, 0x1, R162, P6 ;  /* 0x00000001459b7824 */ /* 0x000fe200030e06a2 */
[----:B------:R-:W4:Y:S04]  /*1b710*/  LDL.LU.64 R72, [R1+0x348] ;  /* 0x0003480001487983 */ /* 0x000f280000300a00 */
[----:B------:R-:W4:Y:S01]  /*1b720*/  LDL.LU.64 R68, [R1+0x350] ;  /* 0x0003500001447983 */ /* 0x000f220000300a00 */
[----:B------:R-:W-:-:S05]  /*1b730*/  IADD3 R128, P1, PT, R126, R164, RZ ;  /* 0x000000a47e807210 */ /* 0x000fca0007f3e0ff */
[----:B------:R-:W-:Y:S01]  /*1b740*/  STL [R1+0x1ed8], R128 ;  /* 0x001ed88001007387 */ /* 0x000fe20000100800 */
[----:B------:R-:W-:Y:S01]  /*1b750*/  IMAD.X R126, R127, 0x1, R162, P1 ;  /* 0x000000017f7e7824 */ /* 0x000fe200008e06a2 */
[-C--:B------:R-:W-:Y:S02]  /*1b760*/  IADD3 R129, P2, PT, R96, R164.reuse, RZ ;  /* 0x000000a460817210 */ /* 0x080fe40007f5e0ff */
[----:B-1----:R-:W-:-:S03]  /*1b770*/  IADD3 R87, P3, PT, R62, R164, RZ ;  /* 0x000000a43e577210 */ /* 0x002fc60007f7e0ff */
[----:B------:R-:W-:Y:S04]  /*1b780*/  STL [R1+0x1edc], R129 ;  /* 0x001edc8101007387 */ /* 0x000fe80000100800 */
[----:B------:R0:W-:Y:S01]  /*1b790*/  STL [R1+0x1ee0], R87 ;  /* 0x001ee05701007387 */ /* 0x0001e20000100800 */
[--C-:B------:R-:W-:Y:S02]  /*1b7a0*/  IMAD.X R62, R63, 0x1, R162.reuse, P3 ;  /* 0x000000013f3e7824 */ /* 0x100fe400018e06a2 */
[----:B0-----:R-:W-:Y:S01]  /*1b7b0*/  IMAD.X R87, R97, 0x1, R162, P2 ;  /* 0x0000000161577824 */ /* 0x001fe200010e06a2 */
[----:B--2---:R-:W-:-:S05]  /*1b7c0*/  IADD3 R128, P6, PT, R60, R164, RZ ;  /* 0x000000a43c807210 */ /* 0x004fca0007fde0ff */
[----:B------:R-:W-:Y:S01]  /*1b7d0*/  STL [R1+0x1ee4], R128 ;  /* 0x001ee48001007387 */ /* 0x000fe20000100800 */
[----:B------:R-:W-:-:S03]  /*1b7e0*/  IMAD.X R60, R61, 0x1, R162, P6 ;  /* 0x000000013d3c7824 */ /* 0x000fc600030e06a2 */
[----:B------:R0:W-:Y:S04]  /*1b7f0*/  STL [R1+0x318], R126 ;  /* 0x0003187e01007387 */ /* 0x0001e80000100800 */
[----:B------:R-:W-:Y:S04]  /*1b800*/  STL [R1+0x320], R87 ;  /* 0x0003205701007387 */ /* 0x000fe80000100800 */
[----:B0-----:R-:W2:Y:S04]  /*1b810*/  LDL.LU.64 R126, [R1+0x358] ;  /* 0x00035800017e7983 */ /* 0x001ea80000300a00 */
[----:B------:R0:W-:Y:S04]  /*1b820*/  STL [R1+0x328], R62 ;  /* 0x0003283e01007387 */ /* 0x0001e80000100800 */
[----:B------:R-:W2:Y:S04]  /*1b830*/  LDL.LU.64 R96, [R1+0x360] ;  /* 0x0003600001607983 */ /* 0x000ea80000300a00 */
[----:B------:R1:W-:Y:S04]  /*1b840*/  STL [R1+0x330], R60 ;  /* 0x0003303c01007387 */ /* 0x0003e80000100800 */
[----:B0-----:R-:W2:Y:S04]  /*1b850*/  LDL.LU.64 R62, [R1+0x368] ;  /* 0x00036800013e7983 */ /* 0x001ea80000300a00 */
[----:B-1----:R-:W2:Y:S01]  /*1b860*/  LDL.LU.64 R60, [R1+0x370] ;  /* 0x00037000013c7983 */ /* 0x002ea20000300a00 */
[----:B---3--:R-:W-:-:S02]  /*1b870*/  IADD3 R128, P1, PT, R106, R164, RZ ;  /* 0x000000a46a807210 */ /* 0x008fc40007f3e0ff */
[----:B----4-:R-:W-:-:S03]  /*1b880*/  IADD3 R87, P2, PT, R78, R164, RZ ;  /* 0x000000a44e577210 */ /* 0x010fc60007f5e0ff */
[----:B------:R0:W-:Y:S01]  /*1b890*/  STL [R1+0x1ee8], R128 ;  /* 0x001ee88001007387 */ /* 0x0001e20000100800 */
[----:B------:R-:W-:-:S03]  /*1b8a0*/  IADD3 R129, P3, PT, R72, R164, RZ ;  /* 0x000000a448817210 */ /* 0x000fc60007f7e0ff */
[----:B------:R1:W-:Y:S01]  /*1b8b0*/  STL [R1+0x1fa4], R87 ;  /* 0x001fa45701007387 */ /* 0x0003e20000100800 */
[--C-:B------:R-:W-:Y:S01]  /*1b8c0*/  IMAD.X R78, R79, 0x1, R162.reuse, P2 ;  /* 0x000000014f4e7824 */ /* 0x100fe200010e06a2 */
[----:B0-----:R-:W-:Y:S02]  /*1b8d0*/  IADD3 R128, P6, PT, R68, R164, RZ ;  /* 0x000000a444807210 */ /* 0x001fe40007fde0ff */
[----:B------:R-:W-:Y:S01]  /*1b8e0*/  STL [R1+0x1eec], R129 ;  /* 0x001eec8101007387 */ /* 0x000fe20000100800 */
[----:B-1----:R-:W-:-:S03]  /*1b8f0*/  IMAD.X R87, R107, 0x1, R162, P1 ;  /* 0x000000016b577824 */ /* 0x002fc600008e06a2 */
[----:B------:R-:W-:Y:S01]  /*1b900*/  STL [R1+0x1ef0], R128 ;  /* 0x001ef08001007387 */ /* 0x000fe20000100800 */
[----:B------:R-:W-:-:S03]  /*1b910*/  IMAD.X R72, R73, 0x1, R162, P3 ;  /* 0x0000000149487824 */ /* 0x000fc600018e06a2 */
[----:B------:R-:W-:Y:S01]  /*1b920*/  STL [R1+0x338], R87 ;  /* 0x0003385701007387 */ /* 0x000fe20000100800 */
[----:B------:R-:W-:-:S03]  /*1b930*/  IMAD.X R68, R69, 0x1, R162, P6 ;  /* 0x0000000145447824 */ /* 0x000fc600030e06a2 */
[----:B------:R0:W-:Y:S04]  /*1b940*/  STL [R1+0x1fa0], R78 ;  /* 0x001fa04e01007387 */ /* 0x0001e80000100800 */
[----:B------:R-:W3:Y:S04]  /*1b950*/  LDL.LU.64 R106, [R1+0x378] ;  /* 0x00037800016a7983 */ /* 0x000ee80000300a00 */
[----:B------:R1:W-:Y:S04]  /*1b960*/  STL [R1+0x348], R72 ;  /* 0x0003484801007387 */ /* 0x0003e80000100800 */
[----:B0-----:R-:W4:Y:S04]  /*1b970*/  LDL.LU.64 R78, [R1+0x380] ;  /* 0x00038000014e7983 */ /* 0x001f280000300a00 */
[----:B------:R0:W-:Y:S04]  /*1b980*/  STL [R1+0x350], R68 ;  /* 0x0003504401007387 */ /* 0x0001e80000100800 */
[----:B-1----:R-:W4:Y:S04]  /*1b990*/  LDL.LU.64 R72, [R1+0x388] ;  /* 0x0003880001487983 */ /* 0x002f280000300a00 */
[----:B0-----:R-:W4:Y:S01]  /*1b9a0*/  LDL.LU.64 R68, [R1+0x390] ;  /* 0x0003900001447983 */ /* 0x001f220000300a00 */
[----:B--2---:R-:W-:-:S02]  /*1b9b0*/  IADD3 R128, P1, PT, R126, R164, RZ ;  /* 0x000000a47e807210 */ /* 0x004fc40007f3e0ff */
[----:B------:R-:W-:-:S03]  /*1b9c0*/  IADD3 R129, P2, PT, R96, R164, RZ ;  /* 0x000000a460817210 */ /* 0x000fc60007f5e0ff */
[----:B------:R0:W-:Y:S01]  /*1b9d0*/  STL [R1+0x1eac], R128 ;  /* 0x001eac8001007387 */ /* 0x0001e20000100800 */
[--C-:B------:R-:W-:Y:S01]  /*1b9e0*/  IMAD.X R126, R127, 0x1, R162.reuse, P1 ;  /* 0x000000017f7e7824 */ /* 0x100fe200008e06a2 */
[-C--:B------:R-:W-:Y:S02]  /*1b9f0*/  IADD3 R87, P3, PT, R62, R164.reuse, RZ ;  /* 0x000000a43e577210 */ /* 0x080fe40007f7e0ff */
[----:B------:R-:W-:Y:S04]  /*1ba00*/  STL [R1+0x1eb0], R129 ;  /* 0x001eb08101007387 */ /* 0x000fe80000100800 */
[----:B------:R1:W-:Y:S01]  /*1ba10*/  STL [R1+0x1eb4], R87 ;  /* 0x001eb45701007387 */ /* 0x0003e20000100800 */
[----:B0-----:R-:W-:Y:S01]  /*1ba20*/  IADD3 R128, P6, PT, R60, R164, RZ ;  /* 0x000000a43c807210 */ /* 0x001fe20007fde0ff */
[----:B------:R-:W-:-:S04]  /*1ba30*/  IMAD.X R62, R63, 0x1, R162, P3 ;  /* 0x000000013f3e7824 */ /* 0x000fc800018e06a2 */
[----:B------:R-:W-:Y:S01]  /*1ba40*/  STL [R1+0x1eb8], R128 ;  /* 0x001eb88001007387 */ /* 0x000fe20000100800 */
[----:B-1----:R-:W-:-:S03]  /*1ba50*/  IMAD.X R87, R97, 0x1, R162, P2 ;  /* 0x0000000161577824 */ /* 0x002fc600010e06a2 */
[----:B------:R0:W-:Y:S01]  /*1ba60*/  STL [R1+0x358], R126 ;  /* 0x0003587e01007387 */ /* 0x0001e20000100800 */
[----:B------:R-:W-:-:S03]  /*1ba70*/  IMAD.X R60, R61, 0x1, R162, P6 ;  /* 0x000000013d3c7824 */ /* 0x000fc600030e06a2 */
        /* <DEDUP_REMOVED lines=9> */
[----:B------:R-:W-:Y:S04]  /*1bb10*/  STL [R1+0x1ebc], R129 ;  /* 0x001ebc8101007387 */ /* 0x000fe80000100800 */
[----:B------:R0:W-:Y:S01]  /*1bb20*/  STL [R1+0x1f9c], R87 ;  /* 0x001f9c5701007387 */ /* 0x0001e20000100800 */
[----:B------:R-:W-:Y:S01]  /*1bb30*/  IADD3 R128, P3, PT, R72, R164, RZ ;  /* 0x000000a448807210 */ /* 0x000fe20007f7e0ff */
[----:B------:R-:W-:-:S04]  /*1bb40*/  IMAD.X R78, R79, 0x1, R162, P2 ;  /* 0x000000014f4e7824 */ /* 0x000fc800010e06a2 */
[--C-:B------:R-:W-:Y:S02]  /*1bb50*/  IMAD.X R72, R73, 0x1, R162.reuse, P3 ;  /* 0x0000000149487824 */ /* 0x100fe400018e06a2 */
[----:B0-----:R-:W-:Y:S01]  /*1bb60*/  IMAD.X R87, R107, 0x1, R162, P1 ;  /* 0x000000016b577824 */ /* 0x001fe200008e06a2 */
[----:B------:R-:W-:Y:S01]  /*1bb70*/  STL [R1+0x1ec0], R128 ;  /* 0x001ec08001007387 */ /* 0x000fe20000100800 */
[----:B------:R-:W-:-:S03]  /*1bb80*/  IADD3 R152, P6, PT, R68, R164, RZ ;  /* 0x000000a444987210 */ /* 0x000fc60007fde0ff */
[----:B------:R-:W-:Y:S04]  /*1bb90*/  STL [R1+0x378], R87 ;  /* 0x0003785701007387 */ /* 0x000fe80000100800 */
[----:B------:R0:W-:Y:S04]  /*1bba0*/  STL [R1+0x1f98], R78 ;  /* 0x001f984e01007387 */ /* 0x0001e80000100800 */
[----:B------:R-:W3:Y:S04]  /*1bbb0*/  LDL.LU.64 R106, [R1+0x3b8] ;  /* 0x0003b800016a7983 */ /* 0x000ee80000300a00 */
[----:B------:R1:W-:Y:S04]  /*1bbc0*/  STL [R1+0x388], R72 ;  /* 0x0003884801007387 */ /* 0x0003e80000100800 */
[----:B0-----:R-:W4:Y:S01]  /*1bbd0*/  LDL.LU.64 R78, [R1+0x3c0] ;  /* 0x0003c000014e7983 */ /* 0x001f220000300a00 */
[----:B------:R-:W-:-:S03]  /*1bbe0*/  IMAD.X R153, R69, 0x1, R162, P6 ;  /* 0x0000000145997824 */ /* 0x000fc600030e06a2 */
[----:B-1----:R-:W4:Y:S04]  /*1bbf0*/  LDL.LU.64 R72, [R1+0x3c8] ;  /* 0x0003c80001487983 */ /* 0x002f280000300a00 */
[----:B------:R-:W4:Y:S01]  /*1bc00*/  LDL.LU.64 R68, [R1+0x3d0] ;  /* 0x0003d00001447983 */ /* 0x000f220000300a00 */
[-C--:B--2---:R-:W-:Y:S02]  /*1bc10*/  IADD3 R128, P1, PT, R126, R164.reuse, RZ ;  /* 0x000000a47e807210 */ /* 0x084fe40007f3e0ff */
        /* <DEDUP_REMOVED lines=8> */
[----:B------:R0:W-:Y:S01]  /*1bca0*/  STL [R1+0x1e9c], R128 ;  /* 0x001e9c8001007387 */ /* 0x0001e20000100800 */
[----:B-1----:R-:W-:-:S03]  /*1bcb0*/  IMAD.X R87, R97, 0x1, R162, P2 ;  /* 0x0000000161577824 */ /* 0x002fc600010e06a2 */
[----:B------:R-:W-:Y:S04]  /*1bcc0*/  STL [R1+0x398], R126 ;  /* 0x0003987e01007387 */ /* 0x000fe80000100800 */
[----:B------:R-:W-:Y:S04]  /*1bcd0*/  STL [R1+0x3a0], R87 ;  /* 0x0003a05701007387 */ /* 0x000fe80000100800 */
[----:B0-----:R-:W2:Y:S04]  /*1bce0*/  LDL.LU.64 R128, [R1+0x3d8] ;  /* 0x0003d80001807983 */ /* 0x001ea80000300a00 */
[----:B------:R0:W-:Y:S04]  /*1bcf0*/  STL [R1+0x3a8], R62 ;  /* 0x0003a83e01007387 */ /* 0x0001e80000100800 */
[----:B------:R-:W2:Y:S01]  /*1bd00*/  LDL.LU.64 R96, [R1+0x3e0] ;  /* 0x0003e00001607983 */ /* 0x000ea20000300a00 */
[----:B------:R-:W-:-:S05]  /*1bd10*/  IMAD.X R60, R61, 0x1, R162, P6 ;  /* 0x000000013d3c7824 */ /* 0x000fca00030e06a2 */
[----:B------:R1:W-:Y:S04]  /*1bd20*/  STL [R1+0x3b0], R60 ;  /* 0x0003b03c01007387 */ /* 0x0003e80000100800 */
[----:B0-----:R-:W2:Y:S04]  /*1bd30*/  LDL.LU.64 R62, [R1+0x3e8] ;  /* 0x0003e800013e7983 */ /* 0x001ea80000300a00 */
[----:B-1----:R-:W2:Y:S01]  /*1bd40*/  LDL.LU.64 R60, [R1+0x3f0] ;  /* 0x0003f000013c7983 */ /* 0x002ea20000300a00 */
[-C--:B---3--:R-:W-:Y:S02]  /*1bd50*/  IADD3 R126, P1, PT, R106, R164.reuse, RZ ;  /* 0x000000a46a7e7210 */ /* 0x088fe40007f3e0ff */
[----:B----4-:R-:W-:-:S02]  /*1bd60*/  IADD3 R87, P2, PT, R78, R164, RZ ;  /* 0x000000a44e577210 */ /* 0x010fc40007f5e0ff */
[-C--:B------:R-:W-:Y:S01]  /*1bd70*/  IADD3 R127, P3, PT, R72, R164.reuse, RZ ;  /* 0x000000a4487f7210 */ /* 0x080fe20007f7e0ff */
[----:B------:R0:W-:Y:S04]  /*1bd80*/  STL [R1+0x1ea0], R126 ;  /* 0x001ea07e01007387 */ /* 0x0001e80000100800 */
[----:B------:R1:W-:Y:S01]  /*1bd90*/  STL [R1+0x1ea4], R87 ;  /* 0x001ea45701007387 */ /* 0x0003e20000100800 */
[--C-:B------:R-:W-:Y:S01]  /*1bda0*/  IMAD.X R78, R79, 0x1, R162.reuse, P2 ;  /* 0x000000014f4e7824 */ /* 0x100fe200010e06a2 */
[----:B0-----:R-:W-:Y:S02]  /*1bdb0*/  IADD3 R126, P6, PT, R68, R164, RZ ;  /* 0x000000a4447e7210 */ /* 0x001fe40007fde0ff */
[----:B------:R-:W-:Y:S01]  /*1bdc0*/  STL [R1+0x1ea8], R127 ;  /* 0x001ea87f01007387 */ /* 0x000fe20000100800 */
[----:B-1----:R-:W-:-:S03]  /*1bdd0*/  IMAD.X R87, R107, 0x1, R162, P1 ;  /* 0x000000016b577824 */ /* 0x002fc600008e06a2 */
[----:B------:R0:W-:Y:S01]  /*1bde0*/  STL [R1+0x1f94], R126 ;  /* 0x001f947e01007387 */ /* 0x0001e20000100800 */
[----:B------:R-:W-:-:S03]  /*1bdf0*/  IMAD.X R72, R73, 0x1, R162, P3 ;  /* 0x0000000149487824 */ /* 0x000fc600018e06a2 */
[----:B------:R-:W-:Y:S01]  /*1be00*/  STL [R1+0x3b8], R87 ;  /* 0x0003b85701007387 */ /* 0x000fe20000100800 */
[----:B------:R-:W-:-:S03]  /*1be10*/  IMAD.X R68, R69, 0x1, R162, P6 ;  /* 0x0000000145447824 */ /* 0x000fc600030e06a2 */
[----:B0-----:R-:W3:Y:S04]  /*1be20*/  LDL.LU.64 R126, [R1+0x3f8] ;  /* 0x0003f800017e7983 */ /* 0x001ee80000300a00 */
[----:B------:R0:W-:Y:S04]  /*1be30*/  STL [R1+0x3c0], R78 ;  /* 0x0003c04e01007387 */ /* 0x0001e80000100800 */
[----:B------:R1:W-:Y:S04]  /*1be40*/  STL [R1+0x3c8], R72 ;  /* 0x0003c84801007387 */ /* 0x0003e80000100800 */
[----:B0-----:R-:W4:Y:S04]  /*1be50*/  LDL.LU.64 R78, [R1+0x400] ;  /* 0x00040000014e7983 */ /* 0x001f280000300a00 */
[----:B-1----:R-:W3:Y:S04]  /*1be60*/  LDL.LU.64 R72, [R1+0x408] ;  /* 0x0004080001487983 */ /* 0x002ee80000300a00 */
[----:B------:R0:W-:Y:S04]  /*1be70*/  STL [R1+0x1f90], R68 ;  /* 0x001f904401007387 */ /* 0x0001e80000100800 */
[----:B0-----:R-:W4:Y:S01]  /*1be80*/  LDL.LU.64 R68, [R1+0x410] ;  /* 0x0004100001447983 */ /* 0x001f220000300a00 */
[----:B--2---:R-:W-:-:S02]  /*1be90*/  IADD3 R87, P1, PT, R128, R164, RZ ;  /* 0x000000a480577210 */ /* 0x004fc40007f3e0ff */
[----:B------:R-:W-:-:S03]  /*1bea0*/  IADD3 R106, P2, PT, R96, R164, RZ ;  /* 0x000000a4606a7210 */ /* 0x000fc60007f5e0ff */
[----:B------:R-:W-:Y:S04]  /*1beb0*/  STL [R1+0x1e64], R87 ;  /* 0x001e645701007387 */ /* 0x000fe80000100800 */
[----:B------:R0:W-:Y:S04]  /*1bec0*/  STL [R1+0x1e68], R106 ;  /* 0x001e686a01007387 */ /* 0x0001e80000100800 */
[----:B0-----:R-:W2:Y:S01]  /*1bed0*/  LDL.LU.64 R106, [R1+0x418] ;  /* 0x00041800016a7983 */ /* 0x001ea20000300a00 */
[-C--:B------:R-:W-:Y:S02]  /*1bee0*/  IADD3 R130, P3, PT, R62, R164.reuse, RZ ;  /* 0x000000a43e827210 */ /* 0x080fe40007f7e0ff */
[----:B------:R-:W-:Y:S01]  /*1bef0*/  IADD3 R87, P6, PT, R60, R164, RZ ;  /* 0x000000a43c577210 */ /* 0x000fe20007fde0ff */
[----:B------:R-:W-:-:S02]  /*1bf00*/  IMAD.X R128, R129, 0x1, R162, P1 ;  /* 0x0000000181807824 */ /* 0x000fc400008e06a2 */
[----:B------:R-:W-:Y:S01]  /*1bf10*/  STL [R1+0x1e6c], R130 ;  /* 0x001e6c8201007387 */ /* 0x000fe20000100800 */
[----:B------:R-:W-:-:S03]  /*1bf20*/  IMAD.X R62, R63, 0x1, R162, P3 ;  /* 0x000000013f3e7824 */ /* 0x000fc600018e06a2 */
[----:B------:R0:W-:Y:S04]  /*1bf30*/  STL [R1+0x1e70], R87 ;  /* 0x001e705701007387 */ /* 0x0001e80000100800 */
[----:B------:R-:W-:Y:S01]  /*1bf40*/  STL [R1+0x3d8], R128 ;  /* 0x0003d88001007387 */ /* 0x000fe20000100800 */
[----:B0-----:R-:W-:-:S05]  /*1bf50*/  IMAD.X R87, R97, 0x1, R162, P2 ;  /* 0x0000000161577824 */ /* 0x001fca00010e06a2 */
[----:B------:R-:W-:Y:S01]  /*1bf60*/  STL [R1+0x3e0], R87 ;  /* 0x0003e05701007387 */ /* 0x000fe20000100800 */
[----:B------:R-:W-:-:S03]  /*1bf70*/  IMAD.X R60, R61, 0x1, R162, P6 ;  /* 0x000000013d3c7824 */ /* 0x000fc600030e06a2 */
[----:B------:R-:W2:Y:S04]  /*1bf80*/  LDL.LU.64 R96, [R1+0x420] ;  /* 0x0004200001607983 */ /* 0x000ea80000300a00 */
[----:B------:R0:W-:Y:S04]  /*1bf90*/  STL [R1+0x3e8], R62 ;  /* 0x0003e83e01007387 */ /* 0x0001e80000100800 */
[----:B0-----:R-:W2:Y:S04]  /*1bfa0*/  LDL.LU.64 R62, [R1+0x428] ;  /* 0x00042800013e7983 */ /* 0x001ea80000300a00 */
[----:B------:R0:W-:Y:S04]  /*1bfb0*/  STL [R1+0x3f0], R60 ;  /* 0x0003f03c01007387 */ /* 0x0001e80000100800 */
[----:B0-----:R-:W2:Y:S01]  /*1bfc0*/  LDL.LU.64 R60, [R1+0x430] ;  /* 0x00043000013c7983 */ /* 0x001ea20000300a00 */
[----:B---3--:R-:W-:-:S02]  /*1bfd0*/  IADD3 R128, P1, PT, R126, R164, RZ ;  /* 0x000000a47e807210 */ /* 0x008fc40007f3e0ff */
[-C--:B----4-:R-:W-:Y:S02]  /*1bfe0*/  IADD3 R87, P2, PT, R78, R164.reuse, RZ ;  /* 0x000000a44e577210 */ /* 0x090fe40007f5e0ff */
[-C--:B------:R-:W-:Y:S01]  /*1bff0*/  IADD3 R129, P3, PT, R72, R164.reuse, RZ ;  /* 0x000000a448817210 */ /* 0x080fe20007f7e0ff */
[----:B------:R0:W-:Y:S02]  /*1c000*/  STL [R1+0x1e74], R128 ;  /* 0x001e748001007387 */ /* 0x0001e40000100800 */
[--C-:B------:R-:W-:Y:S02]  /*1c010*/  IMAD.X R78, R79, 0x1, R162.reuse, P2 ;  /* 0x000000014f4e7824 */ /* 0x100fe400010e06a2 */
[----:B------:R1:W-:Y:S01]  /*1c020*/  STL [R1+0x1e78], R87 ;  /* 0x001e785701007387 */ /* 0x0003e20000100800 */
[--C-:B------:R-:W-:Y:S01]  /*1c030*/  IMAD.X R72, R73, 0x1, R162.reuse, P3 ;  /* 0x0000000149487824 */ /* 0x100fe200018e06a2 */
[----:B0-----:R-:W-:Y:S02]  /*1c040*/  IADD3 R128, P6, PT, R68, R164, RZ ;  /* 0x000000a444807210 */ /* 0x001fe40007fde0ff */
[----:B------:R-:W-:Y:S01]  /*1c050*/  STL [R1+0x1e7c], R129 ;  /* 0x001e7c8101007387 */ /* 0x000fe20000100800 */
[----:B-1----:R-:W-:-:S03]  /*1c060*/  IMAD.X R87, R127, 0x1, R162, P1 ;  /* 0x000000017f577824 */ /* 0x002fc600008e06a2 */
[----:B------:R0:W-:Y:S01]  /*1c070*/  STL [R1+0x1e80], R128 ;  /* 0x001e808001007387 */ /* 0x0001e20000100800 */
[----:B------:R-:W-:-:S03]  /*1c080*/  IMAD.X R69, R69, 0x1, R162, P6 ;  /* 0x0000000145457824 */ /* 0x000fc600030e06a2 */
[----:B------:R-:W-:Y:S04]  /*1c090*/  STL [R1+0x3f8], R87 ;  /* 0x0003f85701007387 */ /* 0x000fe80000100800 */
[----:B------:R1:W-:Y:S04]  /*1c0a0*/  STL [R1+0x400], R78 ;  /* 0x0004004e01007387 */ /* 0x0003e80000100800 */
[----:B------:R-:W-:Y:S04]  /*1c0b0*/  STL [R1+0x408], R72 ;  /* 0x0004084801007387 */ /* 0x000fe80000100800 */
[----:B------:R-:W3:Y:S04]  /*1c0c0*/  LDL.LU.64 R130, [R1+0x438] ;  /* 0x0004380001827983 */ /* 0x000ee80000300a00 */
[----:B------:R-:W-:Y:S04]  /*1c0d0*/  STL [R1+0x410], R69 ;  /* 0x0004104501007387 */ /* 0x000fe80000100800 */
[----:B0-----:R-:W4:Y:S01]  /*1c0e0*/  LDL.LU.64 R128, [R1+0x440] ;  /* 0x0004400001807983 */ /* 0x001f220000300a00 */
[----:B--2---:R-:W-:-:S05]  /*1c0f0*/  IADD3 R68, P1, PT, R106, R164, RZ ;  /* 0x000000a46a447210 */ /* 0x004fca0007f3e0ff */
[----:B------:R0:W-:Y:S04]  /*1c100*/  STL [R1+0x1e84], R68 ;  /* 0x001e844401007387 */ /* 0x0001e80000100800 */
[----:B-1----:R-:W2:Y:S04]  /*1c110*/  LDL.LU.64 R78, [R1+0x448] ;  /* 0x00044800014e7983 */ /* 0x002ea80000300a00 */
[----:B0-----:R-:W2:Y:S01]  /*1c120*/  LDL.LU.64 R68, [R1+0x450] ;  /* 0x0004500001447983 */ /* 0x001ea20000300a00 */
[----:B------:R-:W-:-:S05]  /*1c130*/  IADD3 R73, P2, PT, R96, R164, RZ ;  /* 0x000000a460497210 */ /* 0x000fca0007f5e0ff */
[----:B------:R-:W-:Y:S01]  /*1c140*/  IMAD.X R87, R97, 0x1, R162, P2 ;  /* 0x0000000161577824 */ /* 0x000fe200010e06a2 */
[----:B------:R-:W-:-:S05]  /*1c150*/  IADD3 R72, P3, PT, R62, R164, RZ ;  /* 0x000000a43e487210 */ /* 0x000fca0007f7e0ff */
[----:B------:R-:W-:Y:S04]  /*1c160*/  STL [R1+0x33e8], R72 ;  /* 0x0033e84801007387 */ /* 0x000fe80000100800 */
[----:B------:R0:W-:Y:S02]  /*1c170*/  STL [R1+0x1f8c], R73 ;  /* 0x001f8c4901007387 */ /* 0x0001e40000100800 */
[----:B0-----:R-:W-:Y:S01]  /*1c180*/  IADD3 R73, P6, PT, R60, R164, RZ ;  /* 0x000000a43c497210 */ /* 0x001fe20007fde0ff */
[----:B------:R-:W-:-:S04]  /*1c190*/  IMAD.X R72, R107, 0x1, R162, P1 ;  /* 0x000000016b487824 */ /* 0x000fc800008e06a2 */
[----:B------:R-:W-:Y:S01]  /*1c1a0*/  STL [R1+0x1e8c], R73 ;  /* 0x001e8c4901007387 */ /* 0x000fe20000100800 */
[----:B------:R-:W-:-:S03]  /*1c1b0*/  IMAD.X R60, R61, 0x1, R162, P6 ;  /* 0x000000013d3c7824 */ /* 0x000fc600030e06a2 */
[----:B------:R-:W-:Y:S04]  /*1c1c0*/  STL [R1+0x1f88], R87 ;  /* 0x001f885701007387 */ /* 0x000fe80000100800 */
[----:B------:R-:W2:Y:S04]  /*1c1d0*/  LDL.LU.64 R126, [R1+0x458] ;  /* 0x00045800017e7983 */ /* 0x000ea80000300a00 */
[----:B------:R-:W2:Y:S04]  /*1c1e0*/  LDL.LU.64 R106, [R1+0x460] ;  /* 0x00046000016a7983 */ /* 0x000ea80000300a00 */
[----:B------:R0:W-:Y:S04]  /*1c1f0*/  STL [R1+0x430], R60 ;  /* 0x0004303c01007387 */ /* 0x0001e80000100800 */
[----:B------:R-:W2:Y:S04]  /*1c200*/  LDL.LU.64 R96, [R1+0x468] ;  /* 0x0004680001607983 */ /* 0x000ea80000300a00 */
[----:B0-----:R-:W2:Y:S01]  /*1c210*/  LDL.LU.64 R60, [R1+0x470] ;  /* 0x00047000013c7983 */ /* 0x001ea20000300a00 */
[----:B------:R-:W-:Y:S01]  /*1c220*/  IMAD.X R73, R63, 0x1, R162, P3 ;  /* 0x000000013f497824 */ /* 0x000fe200018e06a2 */
[----:B---3--:R-:W-:-:S02]  /*1c230*/  IADD3 R62, P1, PT, R130, R164, RZ ;  /* 0x000000a4823e7210 */ /* 0x008fc40007f3e0ff */
[----:B----4-:R-:W-:-:S03]  /*1c240*/  IADD3 R63, P2, PT, R128, R164, RZ ;  /* 0x000000a4803f7210 */ /* 0x010fc60007f5e0ff */
[----:B------:R-:W-:Y:S04]  /*1c250*/  STL [R1+0x1de4], R62 ;  /* 0x001de43e01007387 */ /* 0x000fe80000100800 */
[----:B------:R0:W-:Y:S02]  /*1c260*/  STL [R1+0x1de8], R63 ;  /* 0x001de83f01007387 */ /* 0x0001e40000100800 */
[----:B0-----:R-:W-:Y:S01]  /*1c270*/  IMAD.X R63, R131, 0x1, R162, P1 ;  /* 0x00000001833f7824 */ /* 0x001fe200008e06a2 */
[----:B--2---:R-:W-:-:S05]  /*1c280*/  IADD3 R87, P3, PT, R78, R164, RZ ;  /* 0x000000a44e577210 */ /* 0x004fca0007f7e0ff */
[----:B------:R0:W-:Y:S01]  /*1c290*/  STL [R1+0x1dec], R87 ;  /* 0x001dec5701007387 */ /* 0x0001e20000100800 */
[----:B------:R-:W-:-:S03]  /*1c2a0*/  IMAD.X R78, R79, 0x1, R162, P3 ;  /* 0x000000014f4e7824 */ /* 0x000fc600018e06a2 */
[----:B------:R1:W-:Y:S01]  /*1c2b0*/  STL [R1+0x438], R63 ;  /* 0x0004383f01007387 */ /* 0x0003e20000100800 */
[----:B0-----:R-:W-:Y:S01]  /*1c2c0*/  IMAD.X R87, R129, 0x1, R162, P2 ;  /* 0x0000000181577824 */ /* 0x001fe200010e06a2 */
[----:B------:R-:W-:-:S04]  /*1c2d0*/  IADD3 R62, P6, PT, R68, R164, RZ ;  /* 0x000000a4443e7210 */ /* 0x000fc80007fde0ff */
[----:B------:R-:W-:Y:S04]  /*1c2e0*/  STL [R1+0x440], R87 ;  /* 0x0004405701007387 */ /* 0x000fe80000100800 */
[----:B------:R-:W2:Y:S04]  /*1c2f0*/  LDL.LU.64 R130, [R1+0x478] ;  /* 0x0004780001827983 */ /* 0x000ea80000300a00 */
[----:B------:R0:W-:Y:S04]  /*1c300*/  STL [R1+0x448], R78 ;  /* 0x0004484e01007387 */ /* 0x0001e80000100800 */
[----:B------:R-:W3:Y:S01]  /*1c310*/  LDL.LU.64 R128, [R1+0x480] ;  /* 0x0004800001807983 */ /* 0x000ee20000300a00 */
[----:B-1----:R-:W-:-:S03]  /*1c320*/  IMAD.X R63, R69, 0x1, R162, P6 ;  /* 0x00000001453f7824 */ /* 0x002fc600030e06a2 */
[----:B0-----:R-:W4:Y:S04]  /*1c330*/  LDL.LU.64 R78, [R1+0x488] ;  /* 0x00048800014e7983 */ /* 0x001f280000300a00 */
[----:B------:R-:W4:Y:S01]  /*1c340*/  LDL.LU.64 R68, [R1+0x490] ;  /* 0x0004900001447983 */ /* 0x000f220000300a00 */
[-C--:B------:R-:W-:Y:S02]  /*1c350*/  IADD3 R87, P1, PT, R126, R164.reuse, RZ ;  /* 0x000000a47e577210 */ /* 0x080fe40007f3e0ff */
[----:B------:R-:W-:-:S03]  /*1c360*/  IADD3 R133, P2, PT, R106, R164, RZ ;  /* 0x000000a46a857210 */ /* 0x000fc60007f5e0ff */
[----:B------:R0:W-:Y:S01]  /*1c370*/  STL [R1+0x1df4], R87 ;  /* 0x001df45701007387 */ /* 0x0001e20000100800 */
[--C-:B------:R-:W-:Y:S01]  /*1c380*/  IMAD.X R126, R127, 0x1, R162.reuse, P1 ;  /* 0x000000017f7e7824 */ /* 0x100fe200008e06a2 */
[-C--:B------:R-:W-:Y:S02]  /*1c390*/  IADD3 R132, P3, PT, R96, R164.reuse, RZ ;  /* 0x000000a460847210 */ /* 0x080fe40007f7e0ff */
[----:B------:R-:W-:Y:S01]  /*1c3a0*/  STL [R1+0x1df8], R133 ;  /* 0x001df88501007387 */ /* 0x000fe20000100800 */
[--C-:B------:R-:W-:Y:S01]  /*1c3b0*/  IMAD.X R106, R107, 0x1, R162.reuse, P2 ;  /* 0x000000016b6a7824 */ /* 0x100fe200010e06a2 */
[----:B0-----:R-:W-:Y:S02]  /*1c3c0*/  IADD3 R87, P6, PT, R60, R164, RZ ;  /* 0x000000a43c577210 */ /* 0x001fe40007fde0ff */
[----:B------:R-:W-:Y:S04]  /*1c3d0*/  STL [R1+0x1dfc], R132 ;  /* 0x001dfc8401007387 */ /* 0x000fe80000100800 */
[----:B------:R0:W-:Y:S01]  /*1c3e0*/  STL [R1+0x1e00], R87 ;  /* 0x001e005701007387 */ /* 0x0001e20000100800 */
[----:B------:R-:W-:-:S03]  /*1c3f0*/  IMAD.X R60, R61, 0x1, R162, P6 ;  /* 0x000000013d3c7824 */ /* 0x000fc600030e06a2 */
[----:B------:R1:W-:Y:S04]  /*1c400*/  STL [R1+0x458], R126 ;  /* 0x0004587e01007387 */ /* 0x0003e80000100800 */
[----:B------:R1:W-:Y:S01]  /*1c410*/  STL [R1+0x460], R106 ;  /* 0x0004606a01007387 */ /* 0x0003e20000100800 */
[----:B0-----:R-:W-:-:S03]  /*1c420*/  IMAD.X R87, R97, 0x1, R162, P3 ;  /* 0x0000000161577824 */ /* 0x001fc600018e06a2 */
[----:B-1----:R-:W4:Y:S04]  /*1c430*/  LDL.LU.64 R126, [R1+0x498] ;  /* 0x00049800017e7983 */ /* 0x002f280000300a00 */
[----:B------:R-:W-:Y:S04]  /*1c440*/  STL [R1+0x468], R87 ;  /* 0x0004685701007387 */ /* 0x000fe80000100800 */
[----:B------:R-:W4:Y:S04]  /*1c450*/  LDL.LU.64 R106, [R1+0x4a0] ;  /* 0x0004a000016a7983 */ /* 0x000f280000300a00 */
[----:B------:R0:W-:Y:S04]  /*1c460*/  STL [R1+0x470], R60 ;  /* 0x0004703c01007387 */ /* 0x0001e80000100800 */
[----:B------:R-:W4:Y:S04]  /*1c470*/  LDL.LU.64 R96, [R1+0x4a8] ;  /* 0x0004a80001607983 */ /* 0x000f280000300a00 */
[----:B0-----:R-:W4:Y:S01]  /*1c480*/  LDL.LU.64 R60, [R1+0x4b0] ;  /* 0x0004b000013c7983 */ /* 0x001f220000300a00 */
[----:B--2---:R-:W-:-:S02]  /*1c490*/  IADD3 R132, P1, PT, R130, R164, RZ ;  /* 0x000000a482847210 */ /* 0x004fc40007f3e0ff */
[----:B---3--:R-:W-:-:S03]  /*1c4a0*/  IADD3 R133, P2, PT, R128, R164, RZ ;  /* 0x000000a480857210 */ /* 0x008fc60007f5e0ff */
[----:B------:R0:W-:Y:S01]  /*1c4b0*/  STL [R1+0x1e04], R132 ;  /* 0x001e048401007387 */ /* 0x0001e20000100800 */
[----:B----4-:R-:W-:-:S03]  /*1c4c0*/  IADD3 R87, P3, PT, R78, R164, RZ ;  /* 0x000000a44e577210 */ /* 0x010fc60007f7e0ff */
[----:B------:R-:W-:Y:S01]  /*1c4d0*/  STL [R1+0x1e08], R133 ;  /* 0x001e088501007387 */ /* 0x000fe20000100800 */
[--C-:B------:R-:W-:Y:S01]  /*1c4e0*/  IMAD.X R130, R131, 0x1, R162.reuse, P1 ;  /* 0x0000000183827824 */ /* 0x100fe200008e06a2 */
[----:B0-----:R-:W-:Y:S02]  /*1c4f0*/  IADD3 R132, P6, PT, R68, R164, RZ ;  /* 0x000000a444847210 */ /* 0x001fe40007fde0ff */
[----:B------:R0:W-:Y:S01]  /*1c500*/  STL [R1+0x1e0c], R87 ;  /* 0x001e0c5701007387 */ /* 0x0001e20000100800 */
[----:B------:R-:W-:-:S03]  /*1c510*/  IMAD.X R78, R79, 0x1, R162, P3 ;  /* 0x000000014f4e7824 */ /* 0x000fc600018e06a2 */
[----:B------:R1:W-:Y:S01]  /*1c520*/  STL [R1+0x1e10], R132 ;  /* 0x001e108401007387 */ /* 0x0003e20000100800 */
[--C-:B------:R-:W-:Y:S02]  /*1c530*/  IMAD.X R68, R69, 0x1, R162.reuse, P6 ;  /* 0x0000000145447824 */ /* 0x100fe400030e06a2 */
[----:B0-----:R-:W-:Y:S01]  /*1c540*/  IMAD.X R87, R129, 0x1, R162, P2 ;  /* 0x0000000181577824 */ /* 0x001fe200010e06a2 */
[----:B------:R0:W-:Y:S04]  /*1c550*/  STL [R1+0x478], R130 ;  /* 0x0004788201007387 */ /* 0x0001e80000100800 */
[----:B------:R-:W-:Y:S04]  /*1c560*/  STL [R1+0x480], R87 ;  /* 0x0004805701007387 */ /* 0x000fe80000100800 */
[----:B-1----:R-:W2:Y:S04]  /*1c570*/  LDL.LU.64 R132, [R1+0x4b8] ;  /* 0x0004b80001847983 */ /* 0x002ea80000300a00 */
[----:B------:R1:W-:Y:S04]  /*1c580*/  STL [R1+0x488], R78 ;  /* 0x0004884e01007387 */ /* 0x0003e80000100800 */
[----:B0-----:R-:W3:Y:S04]  /*1c590*/  LDL.LU.64 R130, [R1+0x4c0] ;  /* 0x0004c00001827983 */ /* 0x001ee80000300a00 */
[----:B------:R0:W-:Y:S04]  /*1c5a0*/  STL [R1+0x490], R68 ;  /* 0x0004904401007387 */ /* 0x0001e80000100800 */
[----:B-1----:R-:W4:Y:S04]  /*1c5b0*/  LDL.LU.64 R78, [R1+0x4c8] ;  /* 0x0004c800014e7983 */ /* 0x002f280000300a00 */
[----:B0-----:R-:W4:Y:S01]  /*1c5c0*/  LDL.LU.64 R68, [R1+0x4d0] ;  /* 0x0004d00001447983 */ /* 0x001f220000300a00 */
[----:B------:R-:W-:-:S05]  /*1c5d0*/  IADD3 R87, P1, PT, R126, R164, RZ ;  /* 0x000000a47e577210 */ /* 0x000fca0007f3e0ff */
[----:B------:R0:W-:Y:S01]  /*1c5e0*/  STL [R1+0x1e14], R87 ;  /* 0x001e145701007387 */ /* 0x0001e20000100800 */
[-C--:B------:R-:W-:Y:S01]  /*1c5f0*/  IADD3 R129, P2, PT, R106, R164.reuse, RZ ;  /* 0x000000a46a817210 */ /* 0x080fe20007f5e0ff */
[----:B------:R-:W-:Y:S01]  /*1c600*/  IMAD.X R126, R127, 0x1, R162, P1 ;  /* 0x000000017f7e7824 */ /* 0x000fe200008e06a2 */
[----:B------:R-:W-:-:S03]  /*1c610*/  IADD3 R128, P3, PT, R96, R164, RZ ;  /* 0x000000a460807210 */ /* 0x000fc60007f7e0ff */
[----:B------:R-:W-:Y:S01]  /*1c620*/  STL [R1+0x1e18], R129 ;  /* 0x001e188101007387 */ /* 0x000fe20000100800 */
[--C-:B------:R-:W-:Y:S01]  /*1c630*/  IMAD.X R106, R107, 0x1, R162.reuse, P2 ;  /* 0x000000016b6a7824 */ /* 0x100fe200010e06a2 */
[----:B0-----:R-:W-:Y:S02]  /*1c640*/  IADD3 R87, P6, PT, R60, R164, RZ ;  /* 0x000000a43c577210 */ /* 0x001fe40007fde0ff */
[----:B------:R-:W-:Y:S04]  /*1c650*/  STL [R1+0x1e1c], R128 ;  /* 0x001e1c8001007387 */ /* 0x000fe80000100800 */
[----:B------:R0:W-:Y:S01]  /*1c660*/  STL [R1+0x1e20], R87 ;  /* 0x001e205701007387 */ /* 0x0001e20000100800 */
[----:B------:R-:W-:-:S03]  /*1c670*/  IMAD.X R60, R61, 0x1, R162, P6 ;  /* 0x000000013d3c7824 */ /* 0x000fc600030e06a2 */
[----:B------:R1:W-:Y:S01]  /*1c680*/  STL [R1+0x498], R126 ;  /* 0x0004987e01007387 */ /* 0x0003e20000100800 */
[----:B0-----:R-:W-:-:S03]  /*1c690*/  IMAD.X R87, R97, 0x1, R162, P3 ;  /* 0x0000000161577824 */ /* 0x001fc600018e06a2 */
[----:B------:R0:W-:Y:S04]  /*1c6a0*/  STL [R1+0x4a0], R106 ;  /* 0x0004a06a01007387 */ /* 0x0001e80000100800 */
[----:B------:R-:W4:Y:S04]  /*1c6b0*/  LDL.LU.64 R128, [R1+0x4d8] ;  /* 0x0004d80001807983 */ /* 0x000f280000300a00 */
[----:B------:R-:W-:Y:S04]  /*1c6c0*/  STL [R1+0x4a8], R87 ;  /* 0x0004a85701007387 */ /* 0x000fe80000100800 */
[----:B-1----:R-:W4:Y:S04]  /*1c6d0*/  LDL.LU.64 R126, [R1+0x4e0] ;  /* 0x0004e000017e7983 */ /* 0x002f280000300a00 */
[----:B------:R2:W-:Y:S04]  /*1c6e0*/  STL [R1+0x4b0], R60 ;  /* 0x0004b03c01007387 */ /* 0x0005e80000100800 */
[----:B0-----:R-:W4:Y:S04]  /*1c6f0*/  LDL.LU.64 R106, [R1+0x4e8] ;  /* 0x0004e800016a7983 */ /* 0x001f280000300a00 */
[----:B------:R-:W4:Y:S01]  /*1c700*/  LDL.LU.64 R96, [R1+0x4f0] ;  /* 0x0004f00001607983 */ /* 0x000f220000300a00 */
[----:B--2---:R-:W-:-:S02]  /*1c710*/  IADD3 R60, P1, PT, R132, R164, RZ ;  /* 0x000000a4843c7210 */ /* 0x004fc40007f3e0ff */
[-C--:B---3--:R-:W-:Y:S02]  /*1c720*/  IADD3 R61, P2, PT, R130, R164.reuse, RZ ;  /* 0x000000a4823d7210 */ /* 0x088fe40007f5e0ff */
[----:B----4-:R-:W-:-:S03]  /*1c730*/  IADD3 R87, P3, PT, R78, R164, RZ ;  /* 0x000000a44e577210 */ /* 0x010fc60007f7e0ff */
[----:B------:R-:W-:Y:S04]  /*1c740*/  STL [R1+0x1e28], R61 ;  /* 0x001e283d01007387 */ /* 0x000fe80000100800 */
[----:B------:R0:W-:Y:S01]  /*1c750*/  STL [R1+0x1e2c], R87 ;  /* 0x001e2c5701007387 */ /* 0x0001e20000100800 */
[----:B------:R-:W-:Y:S01]  /*1c760*/  IADD3 R158, P6, PT, R68, R164, RZ ;  /* 0x000000a4449e7210 */ /* 0x000fe20007fde0ff */
[----:B------:R-:W-:-:S04]  /*1c770*/  IMAD.X R78, R79, 0x1, R162, P3 ;  /* 0x000000014f4e7824 */ /* 0x000fc800018e06a2 */
[----:B------:R-:W-:Y:S01]  /*1c780*/  STL [R1+0x1e30], R158 ;  /* 0x001e309e01007387 */ /* 0x000fe20000100800 */
[--C-:B0-----:R-:W-:Y:S02]  /*1c790*/  IMAD.X R87, R131, 0x1, R162.reuse, P2 ;  /* 0x0000000183577824 */ /* 0x101fe400010e06a2 */
[--C-:B------:R-:W-:Y:S02]  /*1c7a0*/  IMAD.X R68, R69, 0x1, R162.reuse, P6 ;  /* 0x0000000145447824 */ /* 0x100fe400030e06a2 */
[----:B------:R-:W-:Y:S01]  /*1c7b0*/  IMAD.X R61, R133, 0x1, R162, P1 ;  /* 0x00000001853d7824 */ /* 0x000fe200008e06a2 */
[----:B------:R-:W-:Y:S04]  /*1c7c0*/  STL [R1+0x4c0], R87 ;  /* 0x0004c05701007387 */ /* 0x000fe80000100800 */
[----:B------:R-:W2:Y:S04]  /*1c7d0*/  LDL.LU.64 R132, [R1+0x4f8] ;  /* 0x0004f80001847983 */ /* 0x000ea80000300a00 */
[----:B------:R0:W-:Y:S04]  /*1c7e0*/  STL [R1+0x4c8], R78 ;  /* 0x0004c84e01007387 */ /* 0x0001e80000100800 */
[----:B------:R-:W3:Y:S04]  /*1c7f0*/  LDL.LU.64 R130, [R1+0x500] ;  /* 0x0005000001827983 */ /* 0x000ee80000300a00 */
[----:B------:R1:W-:Y:S04]  /*1c800*/  STL [R1+0x4d0], R68 ;  /* 0x0004d04401007387 */ /* 0x0003e80000100800 */
[----:B0-----:R-:W4:Y:S04]  /*1c810*/  LDL.LU.64 R78, [R1+0x508] ;  /* 0x00050800014e7983 */ /* 0x001f280000300a00 */
[----:B-1----:R-:W4:Y:S01]  /*1c820*/  LDL.LU.64 R68, [R1+0x510] ;  /* 0x0005100001447983 */ /* 0x002f220000300a00 */
[----:B------:R-:W-:-:S02]  /*1c830*/  IADD3 R158, P1, PT, R128, R164, RZ ;  /* 0x000000a4809e7210 */ /* 0x000fc40007f3e0ff */
[----:B------:R-:W-:-:S03]  /*1c840*/  IADD3 R87, P2, PT, R126, R164, RZ ;  /* 0x000000a47e577210 */ /* 0x000fc60007f5e0ff */
[----:B------:R0:W-:Y:S04]  /*1c850*/  STL [R1+0x1e34], R158 ;  /* 0x001e349e01007387 */ /* 0x0001e80000100800 */
[----:B------:R1:W-:Y:S01]  /*1c860*/  STL [R1+0x1e38], R87 ;  /* 0x001e385701007387 */ /* 0x0003e20000100800 */
[-C--:B------:R-:W-:Y:S01]  /*1c870*/  IADD3 R159, P3, PT, R106, R164.reuse, RZ ;  /* 0x000000a46a9f7210 */ /* 0x080fe20007f7e0ff */
[--C-:B------:R-:W-:Y:S01]  /*1c880*/  IMAD.X R126, R127, 0x1, R162.reuse, P2 ;  /* 0x000000017f7e7824 */ /* 0x100fe200010e06a2 */
[----:B0-----:R-:W-:Y:S01]  /*1c890*/  IADD3 R158, P6, PT, R96, R164, RZ ;  /* 0x000000a4609e7210 */ /* 0x001fe20007fde0ff */
[--C-:B-1----:R-:W-:Y:S02]  /*1c8a0*/  IMAD.X R87, R129, 0x1, R162.reuse, P1 ;  /* 0x0000000181577824 */ /* 0x102fe400008e06a2 */
[----:B------:R-:W-:Y:S01]  /*1c8b0*/  STL [R1+0x1e3c], R159 ;  /* 0x001e3c9f01007387 */ /* 0x000fe20000100800 */
[----:B------:R-:W-:-:S03]  /*1c8c0*/  IMAD.X R106, R107, 0x1, R162, P3 ;  /* 0x000000016b6a7824 */ /* 0x000fc600018e06a2 */
[----:B------:R-:W-:Y:S04]  /*1c8d0*/  STL [R1+0x1e40], R158 ;  /* 0x001e409e01007387 */ /* 0x000fe80000100800 */
[----:B------:R0:W-:Y:S04]  /*1c8e0*/  STL [R1+0x4d8], R87 ;  /* 0x0004d85701007387 */ /* 0x0001e80000100800 */
[----:B------:R1:W-:Y:S04]  /*1c8f0*/  STL [R1+0x4e0], R126 ;  /* 0x0004e07e01007387 */ /* 0x0003e80000100800 */
[----:B------:R-:W4:Y:S01]  /*1c900*/  LDL.LU.64 R128, [R1+0x518] ;  /* 0x0005180001807983 */ /* 0x000f220000300a00 */
[----:B0-----:R-:W-:-:S03]  /*1c910*/  IMAD.X R87, R97, 0x1, R162, P6 ;  /* 0x0000000161577824 */ /* 0x001fc600030e06a2 */
[----:B------:R0:W-:Y:S04]  /*1c920*/  STL [R1+0x4e8], R106 ;  /* 0x0004e86a01007387 */ /* 0x0001e80000100800 */
[----:B-1----:R-:W4:Y:S04]  /*1c930*/  LDL.LU.64 R126, [R1+0x520] ;  /* 0x00052000017e7983 */ /* 0x002f280000300a00 */
[----:B------:R4:W-:Y:S04]  /*1c940*/  STL [R1+0x4f0], R87 ;  /* 0x0004f05701007387 */ /* 0x0009e80000100800 */
[----:B0-----:R-:W4:Y:S04]  /*1c950*/  LDL.LU.64 R106, [R1+0x528] ;  /* 0x00052800016a7983 */ /* 0x001f280000300a00 */
[----:B------:R-:W4:Y:S01]  /*1c960*/  LDL.LU.64 R96, [R1+0x530] ;  /* 0x0005300001607983 */ /* 0x000f220000300a00 */
[----:B--2---:R-:W-:-:S02]  /*1c970*/  IADD3 R158, P1, PT, R132, R164, RZ ;  /* 0x000000a4849e7210 */ /* 0x004fc40007f3e0ff */
[----:B---3--:R-:W-:-:S03]  /*1c980*/  IADD3 R159, P2, PT, R130, R164, RZ ;  /* 0x000000a4829f7210 */ /* 0x008fc60007f5e0ff */
[----:B------:R0:W-:Y:S01]  /*1c990*/  STL [R1+0x1e44], R158 ;  /* 0x001e449e01007387 */ /* 0x0001e20000100800 */
[--C-:B------:R-:W-:Y:S01]  /*1c9a0*/  IMAD.X R132, R133, 0x1, R162.reuse, P1 ;  /* 0x0000000185847824 */ /* 0x100fe200008e06a2 */
[-C--:B----4-:R-:W-:Y:S02]  /*1c9b0*/  IADD3 R87, P3, PT, R78, R164.reuse, RZ ;  /* 0x000000a44e577210 */ /* 0x090fe40007f7e0ff */
        /* <DEDUP_REMOVED lines=460> */
[----:B------:R-:W-:Y:S01]  /*1e680*/  IMAD.X R126, R127, 0x1, R162, P2 ;  /* 0x000000017f7e7824 */ /* 0x000fe200010e06a2 */
[----:B0-----:R-:W-:-:S03]  /*1e690*/  IADD3 R158, P6, PT, R96, R164, RZ ;  /* 0x000000a4609e7210 */ /* 0x001fc60007fde0ff */
[----:B------:R-:W-:Y:S01]  /*1e6a0*/  STL [R1+0x1c18], R159 ;  /* 0x001c189f01007387 */ /* 0x000fe20000100800 */
[----:B-1----:R-:W-:-:S03]  /*1e6b0*/  IMAD.X R87, R129, 0x1, R162, P1 ;  /* 0x0000000181577824 */ /* 0x002fc600008e06a2 */
[----:B------:R-:W-:Y:S01]  /*1e6c0*/  STL [R1+0x1c1c], R158 ;  /* 0x001c1c9e01007387 */ /* 0x000fe20000100800 */
[----:B------:R-:W-:-:S03]  /*1e6d0*/  IMAD.X R106, R107, 0x1, R162, P3 ;  /* 0x000000016b6a7824 */ /* 0x000fc600018e06a2 */
        /* <DEDUP_REMOVED lines=31> */
[----:B------:R0:W-:Y:S01]  /*1e8d0*/  STL [R1+0x1be4], R158 ;  /* 0x001be49e01007387 */ /* 0x0001e20000100800 */
[-C--:B------:R-:W-:Y:S01]  /*1e8e0*/  IADD3 R159, P3, PT, R106, R164.reuse, RZ ;  /* 0x000000a46a9f7210 */ /* 0x080fe20007f7e0ff */
[--C-:B------:R-:W-:Y:S02]  /*1e8f0*/  IMAD.X R126, R127, 0x1, R162.reuse, P2 ;  /* 0x000000017f7e7824 */ /* 0x100fe400010e06a2 */
[----:B------:R1:W-:Y:S02]  /*1e900*/  STL [R1+0x1be8], R87 ;  /* 0x001be85701007387 */ /* 0x0003e40000100800 */
[--C-:B------:R-:W-:Y:S01]  /*1e910*/  IMAD.X R106, R107, 0x1, R162.reuse, P3 ;  /* 0x000000016b6a7824 */ /* 0x100fe200018e06a2 */
[----:B0-----:R-:W-:Y:S01]  /*1e920*/  IADD3 R158, P6, PT, R96, R164, RZ ;  /* 0x000000a4609e7210 */ /* 0x001fe20007fde0ff */
[----:B------:R-:W-:Y:S01]  /*1e930*/  STL [R1+0x1bec], R159 ;  /* 0x001bec9f01007387 */ /* 0x000fe20000100800 */
[----:B-1----:R-:W-:-:S03]  /*1e940*/  IMAD.X R87, R129, 0x1, R162, P1 ;  /* 0x0000000181577824 */ /* 0x002fc600008e06a2 */
        /* <DEDUP_REMOVED lines=1354> */
[----:B------:R-:W-:Y:S02]  /*23df0*/  IMAD.X R126, R127, 0x1, R162, P2 ;  /* 0x000000017f7e7824 */ /* 0x000fe400010e06a2 */
[----:B------:R1:W-:Y:S01]  /*23e00*/  STL [R1+0x6e4], R87 ;  /* 0x0006e45701007387 */ /* 0x0003e20000100800 */
        /* <DEDUP_REMOVED lines=39> */
[----:B------:R-:W-:Y:S01]  /*24080*/  STL [R1+0x62c], R159 ;  /* 0x00062c9f01007387 */ /* 0x000fe20000100800 */
[--C-:B------:R-:W-:Y:S01]  /*24090*/  IMAD.X R126, R127, 0x1, R162.reuse, P2 ;  /* 0x000000017f7e7824 */ /* 0x100fe200010e06a2 */
[----:B0-----:R-:W-:Y:S02]  /*240a0*/  IADD3 R87, P6, PT, R96, R164, RZ ;  /* 0x000000a460577210 */ /* 0x001fe40007fde0ff */
[----:B------:R-:W-:Y:S04]  /*240b0*/  STL [R1+0x630], R158 ;  /* 0x0006309e01007387 */ /* 0x000fe80000100800 */
[----:B------:R0:W-:Y:S04]  /*240c0*/  STL [R1+0x634], R87 ;  /* 0x0006345701007387 */ /* 0x0001e80000100800 */
[----:B------:R1:W-:Y:S01]  /*240d0*/  STL [R1+0x5e0], R128 ;  /* 0x0005e08001007387 */ /* 0x0003e20000100800 */
[----:B0-----:R-:W-:-:S03]  /*240e0*/  IMAD.X R87, R107, 0x1, R162, P3 ;  /* 0x000000016b577824 */ /* 0x001fc600018e06a2 */
[----:B-1----:R-:W4:Y:S04]  /*240f0*/  LDL.LU.64 R128, [R1+0x1118] ;  /* 0x0011180001807983 */ /* 0x002f280000300a00 */
[----:B------:R0:W-:Y:S04]  /*24100*/  STL [R1+0x5e4], R126 ;  /* 0x0005e47e01007387 */ /* 0x0001e80000100800 */
[----:B------:R-:W4:Y:S04]  /*24110*/  LDL.LU.64 R106, [R1+0x1120] ;  /* 0x00112000016a7983 */ /* 0x000f280000300a00 */
[----:B------:R1:W-:Y:S04]  /*24120*/  STL [R1+0x5e8], R87 ;  /* 0x0005e85701007387 */ /* 0x0003e80000100800 */
[----:B0-----:R-:W4:Y:S01]  /*24130*/  LDL.LU.64 R126, [R1+0x1128] ;  /* 0x00112800017e7983 */ /* 0x001f220000300a00 */
[----:B-1----:R-:W-:-:S03]  /*24140*/  IMAD.X R87, R97, 0x1, R162, P6 ;  /* 0x0000000161577824 */ /* 0x002fc600030e06a2 */
[----:B------:R-:W4:Y:S04]  /*24150*/  LDL.LU.64 R96, [R1+0x1130] ;  /* 0x0011300001607983 */ /* 0x000f280000300a00 */
[----:B------:R2:W-:Y:S02]  /*24160*/  STL [R1+0x5ec], R87 ;  /* 0x0005ec5701007387 */ /* 0x0005e40000100800 */
[----:B--2---:R-:W-:-:S05]  /*24170*/  IADD3 R87, P1, PT, R132, R164, RZ ;  /* 0x000000a484577210 */ /* 0x004fca0007f3e0ff */
[----:B------:R0:W-:Y:S01]  /*24180*/  STL [R1+0x560], R87 ;  /* 0x0005605701007387 */ /* 0x0001e20000100800 */
[-C--:B---3--:R-:W-:Y:S01]  /*24190*/  IADD3 R159, P2, PT, R130, R164.reuse, RZ ;  /* 0x000000a4829f7210 */ /* 0x088fe20007f5e0ff */
[----:B------:R-:W-:Y:S01]  /*241a0*/  IMAD.X R132, R133, 0x1, R162, P1 ;  /* 0x0000000185847824 */ /* 0x000fe200008e06a2 */
[----:B----4-:R-:W-:-:S03]  /*241b0*/  IADD3 R158, P3, PT, R78, R164, RZ ;  /* 0x000000a44e9e7210 */ /* 0x010fc60007f7e0ff */
        /* <DEDUP_REMOVED lines=8> */
[----:B------:R-:W-:Y:S04]  /*24240*/  STL [R1+0x424], R130 ;  /* 0x0004248201007387 */ /* 0x000fe80000100800 */
[----:B------:R-:W2:Y:S04]  /*24250*/  LDL.LU.64 R78, [R1+0x1138] ;  /* 0x00113800014e7983 */ /* 0x000ea80000300a00 */
[----:B------:R-:W-:Y:S04]  /*24260*/  STL [R1+0x520], R87 ;  /* 0x0005205701007387 */ /* 0x000fe80000100800 */
[----:B-1----:R-:W3:Y:S04]  /*24270*/  LDL.LU.64 R132, [R1+0x1140] ;  /* 0x0011400001847983 */ /* 0x002ee80000300a00 */
[----:B------:R0:W-:Y:S04]  /*24280*/  STL [R1+0x524], R68 ;  /* 0x0005244401007387 */ /* 0x0001e80000100800 */
[----:B0-----:R-:W4:Y:S04]  /*24290*/  LDL.LU.64 R68, [R1+0x1148] ;  /* 0x0011480001447983 */ /* 0x001f280000300a00 */
[----:B------:R-:W4:Y:S01]  /*242a0*/  LDL.LU.64 R130, [R1+0x1150] ;  /* 0x0011500001827983 */ /* 0x000f220000300a00 */
[----:B------:R-:W-:-:S02]  /*242b0*/  IADD3 R87, P1, PT, R128, R164, RZ ;  /* 0x000000a480577210 */ /* 0x000fc40007f3e0ff */
[----:B------:R-:W-:-:S03]  /*242c0*/  IADD3 R158, P2, PT, R106, R164, RZ ;  /* 0x000000a46a9e7210 */ /* 0x000fc60007f5e0ff */
[----:B------:R0:W-:Y:S04]  /*242d0*/  STL [R1+0x570], R87 ;  /* 0x0005705701007387 */ /* 0x0001e80000100800 */
[----:B------:R1:W-:Y:S01]  /*242e0*/  STL [R1+0x574], R158 ;  /* 0x0005749e01007387 */ /* 0x0003e20000100800 */
[-C--:B0-----:R-:W-:Y:S02]  /*242f0*/  IADD3 R87, P3, PT, R126, R164.reuse, RZ ;  /* 0x000000a47e577210 */ /* 0x081fe40007f7e0ff */
[----:B-1----:R-:W-:-:S03]  /*24300*/  IADD3 R158, P6, PT, R96, R164, RZ ;  /* 0x000000a4609e7210 */ /* 0x002fc60007fde0ff */
[----:B------:R0:W-:Y:S01]  /*24310*/  STL [R1+0x5a0], R87 ;  /* 0x0005a05701007387 */ /* 0x0001e20000100800 */
[----:B------:R-:W-:-:S03]  /*24320*/  IMAD.X R128, R129, 0x1, R162, P1 ;  /* 0x0000000181807824 */ /* 0x000fc600008e06a2 */
[----:B------:R-:W-:Y:S01]  /*24330*/  STL [R1+0x5a4], R158 ;  /* 0x0005a49e01007387 */ /* 0x000fe20000100800 */
[----:B0-----:R-:W-:-:S03]  /*24340*/  IMAD.X R87, R107, 0x1, R162, P2 ;  /* 0x000000016b577824 */ /* 0x001fc600010e06a2 */
[----:B------:R-:W4:Y:S04]  /*24350*/  LDL.LU.64 R106, [R1+0x1158] ;  /* 0x00115800016a7983 */ /* 0x000f280000300a00 */
[----:B------:R0:W-:Y:S04]  /*24360*/  STL [R1+0x528], R128 ;  /* 0x0005288001007387 */ /* 0x0001e80000100800 */
[----:B0-----:R-:W4:Y:S04]  /*24370*/  LDL.LU.64 R128, [R1+0x1160] ;  /* 0x0011600001807983 */ /* 0x001f280000300a00 */
[----:B------:R0:W-:Y:S04]  /*24380*/  STL [R1+0x52c], R87 ;  /* 0x00052c5701007387 */ /* 0x0001e80000100800 */
[----:B------:R-:W4:Y:S04]  /*24390*/  LDL.LU.64 R160, [R1+0x1168] ;  /* 0x0011680001a07983 */ /* 0x000f280000300a00 */
[----:B------:R-:W4:Y:S01]  /*243a0*/  LDL.LU.64 R158, [R1+0x1170] ;  /* 0x00117000019e7983 */ /* 0x000f220000300a00 */
[----:B------:R-:W-:-:S02]  /*243b0*/  IMAD.X R126, R127, 0x1, R162, P3 ;  /* 0x000000017f7e7824 */ /* 0x000fc400018e06a2 */
[----:B0-----:R-:W-:-:S03]  /*243c0*/  IMAD.X R87, R97, 0x1, R162, P6 ;  /* 0x0000000161577824 */ /* 0x001fc600030e06a2 */
[----:B------:R3:W-:Y:S04]  /*243d0*/  STL [R1+0x530], R126 ;  /* 0x0005307e01007387 */ /* 0x0007e80000100800 */
[----:B------:R-:W-:Y:S01]  /*243e0*/  STL [R1+0x534], R87 ;  /* 0x0005345701007387 */ /* 0x000fe20000100800 */
[----:B--2---:R-:W-:-:S05]  /*243f0*/  IADD3 R96, P1, PT, R78, R164, RZ ;  /* 0x000000a44e607210 */ /* 0x004fca0007f3e0ff */
[----:B------:R0:W-:Y:S01]  /*24400*/  STL [R1+0x2f0], R96 ;  /* 0x0002f06001007387 */ /* 0x0001e20000100800 */
[----:B---3--:R-:W-:-:S03]  /*24410*/  IADD3 R126, P2, PT, R132, R164, RZ ;  /* 0x000000a4847e7210 */ /* 0x008fc60007f5e0ff */
[----:B0-----:R-:W2:Y:S04]  /*24420*/  LDL.LU.64 R96, [R1+0x1178] ;  /* 0x0011780001607983 */ /* 0x001ea80000300a00 */
[----:B------:R0:W-:Y:S01]  /*24430*/  STL [R1+0x2f4], R126 ;  /* 0x0002f47e01007387 */ /* 0x0001e20000100800 */
[----:B----4-:R-:W-:-:S03]  /*24440*/  IADD3 R87, P3, PT, R68, R164, RZ ;  /* 0x000000a444577210 */ /* 0x010fc60007f7e0ff */
[----:B0-----:R-:W3:Y:S04]  /*24450*/  LDL.LU.64 R126, [R1+0x1180] ;  /* 0x00118000017e7983 */ /* 0x001ee80000300a00 */
[----:B------:R0:W-:Y:S02]  /*24460*/  STL [R1+0x340], R87 ;  /* 0x0003405701007387 */ /* 0x0001e40000100800 */
[----:B0-----:R-:W-:-:S05]  /*24470*/  IADD3 R87, P6, PT, R130, R164, RZ ;  /* 0x000000a482577210 */ /* 0x001fca0007fde0ff */
[----:B------:R0:W-:Y:S02]  /*24480*/  STL [R1+0x344], R87 ;  /* 0x0003445701007387 */ /* 0x0001e40000100800 */
[--C-:B0-----:R-:W-:Y:S02]  /*24490*/  IMAD.X R87, R79, 0x1, R162.reuse, P1 ;  /* 0x000000014f577824 */ /* 0x101fe400008e06a2 */
[----:B------:R-:W4:Y:S04]  /*244a0*/  LDL.LU.64 R78, [R1+0x3780] ;  /* 0x00378000014e7983 */ /* 0x000f280000300a00 */
[----:B------:R0:W-:Y:S02]  /*244b0*/  STL [R1+0x10], R87 ;  /* 0x0000105701007387 */ /* 0x0001e40000100800 */
[----:B0-----:R-:W-:-:S02]  /*244c0*/  IMAD.X R87, R133, 0x1, R162, P2 ;  /* 0x0000000185577824 */ /* 0x001fc400010e06a2 */
[----:B------:R-:W4:Y:S04]  /*244d0*/  LDL.LU.64 R132, [R1+0x3778] ;  /* 0x0037780001847983 */ /* 0x000f280000300a00 */
[----:B------:R0:W-:Y:S02]  /*244e0*/  STL [R1+0x14], R87 ;  /* 0x0000145701007387 */ /* 0x0001e40000100800 */
[--C-:B0-----:R-:W-:Y:S02]  /*244f0*/  IMAD.X R87, R69, 0x1, R162.reuse, P3 ;  /* 0x0000000145577824 */ /* 0x101fe400018e06a2 */
[----:B------:R-:W4:Y:S04]  /*24500*/  LDL.LU.64 R68, [R1+0x3770] ;  /* 0x0037700001447983 */ /* 0x000f280000300a00 */
[----:B------:R0:W-:Y:S02]  /*24510*/  STL [R1+0x18], R87 ;  /* 0x0000185701007387 */ /* 0x0001e40000100800 */
[----:B0-----:R-:W-:-:S02]  /*24520*/  IMAD.X R87, R131, 0x1, R162, P6 ;  /* 0x0000000183577824 */ /* 0x001fc400030e06a2 */
[----:B------:R-:W4:Y:S04]  /*24530*/  LDL.LU.64 R130, [R1+0x3768] ;  /* 0x0037680001827983 */ /* 0x000f280000300a00 */
[----:B------:R0:W-:Y:S02]  /*24540*/  STL [R1+0x1c], R87 ;  /* 0x00001c5701007387 */ /* 0x0001e40000100800 */
[----:B0-----:R-:W-:-:S05]  /*24550*/  IADD3 R87, P1, PT, R106, R164, RZ ;  /* 0x000000a46a577210 */ /* 0x001fca0007f3e0ff */
[----:B------:R0:W-:Y:S02]  /*24560*/  STL [R1+0x380], R87 ;  /* 0x0003805701007387 */ /* 0x0001e40000100800 */
[----:B0-----:R-:W-:-:S05]  /*24570*/  IADD3 R87, P2, PT, R128, R164, RZ ;  /* 0x000000a480577210 */ /* 0x001fca0007f5e0ff */
[----:B------:R0:W-:Y:S02]  /*24580*/  STL [R1+0x384], R87 ;  /* 0x0003845701007387 */ /* 0x0001e40000100800 */
[----:B0-----:R-:W-:-:S05]  /*24590*/  IADD3 R87, P3, PT, R160, R164, RZ ;  /* 0x000000a4a0577210 */ /* 0x001fca0007f7e0ff */
[----:B------:R0:W-:Y:S02]  /*245a0*/  STL [R1+0x3d0], R87 ;  /* 0x0003d05701007387 */ /* 0x0001e40000100800 */
[----:B0-----:R-:W-:-:S05]  /*245b0*/  IADD3 R87, P6, PT, R158, R164, RZ ;  /* 0x000000a49e577210 */ /* 0x001fca0007fde0ff */
[----:B------:R0:W-:Y:S01]  /*245c0*/  STL [R1+0x3d4], R87 ;  /* 0x0003d45701007387 */ /* 0x0001e20000100800 */
[--C-:B------:R-:W-:Y:S02]  /*245d0*/  IMAD.X R161, R161, 0x1, R162.reuse, P3 ;  /* 0x00000001a1a17824 */ /* 0x100fe400018e06a2 */
[--C-:B0-----:R-:W-:Y:S02]  /*245e0*/  IMAD.X R87, R107, 0x1, R162.reuse, P1 ;  /* 0x000000016b577824 */ /* 0x101fe400008e06a2 */
[----:B------:R-:W4:Y:S04]  /*245f0*/  LDL.LU.64 R106, [R1+0x3760] ;  /* 0x00376000016a7983 */ /* 0x000f280000300a00 */
[----:B------:R0:W-:Y:S02]  /*24600*/  STL [R1+0x260], R87 ;  /* 0x0002605701007387 */ /* 0x0001e40000100800 */
[----:B0-----:R-:W-:-:S02]  /*24610*/  IMAD.X R87, R129, 0x1, R162, P2 ;  /* 0x0000000181577824 */ /* 0x001fc400010e06a2 */
[----:B------:R-:W4:Y:S04]  /*24620*/  LDL.LU.64 R128, [R1+0x3758] ;  /* 0x0037580001807983 */ /* 0x000f280000300a00 */
[----:B------:R-:W4:Y:S04]  /*24630*/  LDL.LU R160, [R1+0x3750] ;  /* 0x0037500001a07983 */ /* 0x000f280000300800 */
[----:B------:R0:W-:Y:S04]  /*24640*/  STL [R1+0x264], R87 ;  /* 0x0002645701007387 */ /* 0x0001e80000100800 */
[----:B0-----:R-:W4:Y:S04]  /*24650*/  LDL.LU R87, [R1+0x118c] ;  /* 0x00118c0001577983 */ /* 0x001f280000300800 */
[----:B------:R0:W-:Y:S02]  /*24660*/  STL [R1+0x2b0], R161 ;  /* 0x0002b0a101007387 */ /* 0x0001e40000100800 */
[----:B0-----:R-:W-:-:S02]  /*24670*/  IMAD.X R161, R159, 0x1, R162, P6 ;  /* 0x000000019fa17824 */ /* 0x001fc400030e06a2 */
[----:B------:R-:W4:Y:S04]  /*24680*/  LDL.LU.64 R158, [R1+0x3748] ;  /* 0x00374800019e7983 */ /* 0x000f280000300a00 */
[----:B------:R2:W-:Y:S01]  /*24690*/  STL [R1+0x2b4], R161 ;  /* 0x0002b4a101007387 */ /* 0x0005e20000100800 */
[----:B------:R-:W-:Y:S02]  /*246a0*/  PRMT R163, RZ, 0x7610, R163 ;  /* 0x00007610ffa37816 */ /* 0x000fe400000000a3 */
[----:B--2---:R-:W-:-:S05]  /*246b0*/  IADD3 R161, P1, PT, R96, R164, RZ ;  /* 0x000000a460a17210 */ /* 0x004fca0007f3e0ff */
[----:B------:R3:W-:Y:S02]  /*246c0*/  STL [R1], R161 ;  /* 0x000000a101007387 */ /* 0x0007e40000100800 */
[----:B---3--:R-:W-:-:S05]  /*246d0*/  IADD3 R161, P2, PT, R126, R164, RZ ;  /* 0x000000a47ea17210 */ /* 0x008fca0007f5e0ff */
[----:B------:R0:W-:Y:S04]  /*246e0*/  STL [R1+0x4], R161 ;  /* 0x000004a101007387 */ /* 0x0001e80000100800 */
[----:B0-----:R-:W2:Y:S01]  /*246f0*/  LDL.LU R161, [R1+0x3740] ;  /* 0x0037400001a17983 */ /* 0x001ea20000300800 */
[----:B----4-:R-:W-:Y:S01]  /*24700*/  VIADD R87, R87, 0x1 ;  /* 0x0000000157577836 */ /* 0x010fe20000000000 */
[----:B------:R-:W-:-:S05]  /*24710*/  IADD3 R158, P3, PT, R158, R164, RZ ;  /* 0x000000a49e9e7210 */ /* 0x000fca0007f7e0ff */
[----:B------:R0:W-:Y:S04]  /*24720*/  STL [R1+0x8], R158 ;  /* 0x0000089e01007387 */ /* 0x0001e80000100800 */
[----:B------:R-:W-:Y:S01]  /*24730*/  STL [R1+0x2028], R164 ;  /* 0x002028a401007387 */ /* 0x000fe20000100800 */
[----:B0-----:R-:W-:-:S03]  /*24740*/  IADD3 R158, P6, PT, R160, R164, RZ ;  /* 0x000000a4a09e7210 */ /* 0x001fc60007fde0ff */
[----:B------:R-:W-:Y:S01]  /*24750*/  STL [R1+0x2170], R164 ;  /* 0x002170a401007387 */ /* 0x000fe20000100800 */
[----:B------:R-:W-:-:S03]  /*24760*/  IMAD.X R160, R127, 0x1, R162, P2 ;  /* 0x000000017fa07824 */ /* 0x000fc600010e06a2 */
[----:B------:R0:W-:Y:S04]  /*24770*/  STL [R1+0xc], R158 ;  /* 0x00000c9e01007387 */ /* 0x0001e80000100800 */
[----:B------:R-:W-:Y:S01]  /*24780*/  STL [R1+0x23f8], R164 ;  /* 0x0023f8a401007387 */ /* 0x000fe20000100800 */
[----:B0-----:R-:W-:-:S03]  /*24790*/  IMAD.X R158, R97, 0x1, R162, P1 ;  /* 0x00000001619e7824 */ /* 0x001fc600008e06a2 */
[----:B------:R-:W3:Y:S04]  /*247a0*/  LDL.LU.64 R96, [R1+0x3738] ;  /* 0x0037380001607983 */ /* 0x000ee80000300a00 */
[----:B------:R-:W4:Y:S04]  /*247b0*/  LDL.LU.64 R126, [R1+0x3730] ;  /* 0x00373000017e7983 */ /* 0x000f280000300a00 */
[----:B------:R-:W-:Y:S04]  /*247c0*/  STL [R1+0x202c], R162 ;  /* 0x00202ca201007387 */ /* 0x000fe80000100800 */
[----:B------:R-:W-:Y:S04]  /*247d0*/  STL [R1+0x2174], R162 ;  /* 0x002174a201007387 */ /* 0x000fe80000100800 */
[----:B------:R-:W-:Y:S04]  /*247e0*/  STL [R1+0x23fc], R162 ;  /* 0x0023fca201007387 */ /* 0x000fe80000100800 */
[----:B------:R-:W-:Y:S04]  /*247f0*/  STL [R1+0x118c], R87 ;  /* 0x00118c5701007387 */ /* 0x000fe80000100800 */
[----:B------:R0:W-:Y:S04]  /*24800*/  STL.S16 [R1+0x17c8], R163 ;  /* 0x0017c8a301007387 */ /* 0x0001e80000100600 */
[----:B0-----:R-:W2:Y:S02]  /*24810*/  LDL.LU R163, [R1+0x372c] ;  /* 0x00372c0001a37983 */ /* 0x001ea40000300800 */
[----:B--2---:R-:W-:-:S05]  /*24820*/  PRMT R163, RZ, 0x7610, R163 ;  /* 0x00007610ffa37816 */ /* 0x004fca00000000a3 */
        /* <DEDUP_REMOVED lines=31> */
[----:B0-----:R-:W2:Y:S01]  /*24a20*/  LDL.LU R163, [R1+0x3700] ;  /* 0x0037000001a37983 */ /* 0x001ea20000300800 */
[----:B---3--:R-:W-:Y:S02]  /*24a30*/  PRMT R96, RZ, 0x7610, R96 ;  /* 0x00007610ff607816 */ /* 0x008fe40000000060 */
[----:B------:R-:W-:Y:S02]  /*24a40*/  PRMT R97, RZ, 0x7610, R97 ;  /* 0x00007610ff617816 */ /* 0x000fe40000000061 */
[----:B------:R-:W-:Y:S02]  /*24a50*/  PRMT R156, RZ, 0x7610, R156 ;  /* 0x00007610ff9c7816 */ /* 0x000fe4000000009c */
[----:B------:R-:W-:Y:S01]  /*24a60*/  PRMT R157, RZ, 0x7610, R157 ;  /* 0x00007610ff9d7816 */ /* 0x000fe2000000009d */
[----:B------:R-:W-:Y:S04]  /*24a70*/  STL [R1+0x33a0], R96 ;  /* 0x0033a06001007387 */ /* 0x000fe80000100800 */
[----:B------:R-:W-:Y:S04]  /*24a80*/  STL [R1+0x33b0], R97 ;  /* 0x0033b06101007387 */ /* 0x000fe80000100800 */
[----:B------:R-:W-:Y:S01]  /*24a90*/  STL.64 [R1+0x3390], R156 ;  /* 0x0033909c01007387 */ /* 0x000fe20000100a00 */
        /* <DEDUP_REMOVED lines=36> */
[----:B------:R-:W-:Y:S02]  /*24ce0*/  PRMT R128, RZ, 0x7610, R128 ;  /* 0x00007610ff807816 */ /* 0x000fe40000000080 */
        /* <DEDUP_REMOVED lines=42> */
[----:B--2---:R-:W-:-:S05]  /*24f90*/  PRMT R163, RZ, 0x7610, R163 ;  /* 0x00007610ffa37816 */ /* 0x004fca00000000a3 */
[----:B------:R0:W-:Y:S04]  /*24fa0*/  STL.S16 [R1+0x1984], R163 ;  /* 0x001984a301007387 */ /* 0x0001e80000100600 */
[----:B0-----:R-:W2:Y:S04]  /*24fb0*/  LDL.LU R163, [R1+0x36a0] ;  /* 0x0036a00001a37983 */ /* 0x001ea80000300800 */
[----:B------:R-:W-:Y:S04]  /*24fc0*/  STL [R1+0x32f0], R106 ;  /* 0x0032f06a01007387 */ /* 0x000fe80000100800 */
[----:B------:R-:W-:Y:S04]  /*24fd0*/  STL [R1+0x3300], R107 ;  /* 0x0033006b01007387 */ /* 0x000fe80000100800 */
[----:B------:R0:W-:Y:S04]  /*24fe0*/  STL.S16 [R1+0x1720], R165 ;  /* 0x001720a501007387 */ /* 0x0001e80000100600 */
[----:B0-----:R-:W3:Y:S02]  /*24ff0*/  LDL.LU R165, [R1+0x369c] ;  /* 0x00369c0001a57983 */ /* 0x001ee40000300800 */
[----:B---3--:R-:W-:-:S05]  /*25000*/  PRMT R165, RZ, 0x7610, R165 ;  /* 0x00007610ffa57816 */ /* 0x008fca00000000a5 */
        /* <DEDUP_REMOVED lines=22> */
[----:B0-----:R-:W3:Y:S01]  /*25170*/  LDL.LU R165, [R1+0x367c] ;  /* 0x00367c0001a57983 */ /* 0x001ee20000300800 */
[--C-:B------:R-:W-:Y:S01]  /*25180*/  IMAD.X R159, R159, 0x1, R162.reuse, P3 ;  /* 0x000000019f9f7824 */ /* 0x100fe200018e06a2 */
[----:B--2---:R-:W-:Y:S01]  /*25190*/  PRMT R163, RZ, 0x7610, R163 ;  /* 0x00007610ffa37816 */ /* 0x004fe200000000a3 */
[--C-:B------:R-:W-:Y:S01]  /*251a0*/  IMAD.X R161, R161, 0x1, R162.reuse, P6 ;  /* 0x00000001a1a17824 */ /* 0x100fe200030e06a2 */
[----:B------:R-:W-:-:S05]  /*251b0*/  PRMT R162, RZ, 0x7610, R162 ;  /* 0x00007610ffa27816 */ /* 0x000fca00000000a2 */
[----:B------:R-:W-:Y:S01]  /*251c0*/  STL.64 [R1+0x32e0], R162 ;  /* 0x0032e0a201007387 */ /* 0x000fe20000100a00 */
[----:B---3--:R-:W-:-:S05]  /*251d0*/  PRMT R165, RZ, 0x7610, R165 ;  /* 0x00007610ffa57816 */ /* 0x008fca00000000a5 */
        /* <DEDUP_REMOVED lines=36> */
[----:B------:R-:W-:-:S05]  /*25420*/  PRMT R164, RZ, 0x7610, R164 ;  /* 0x00007610ffa47816 */ /* 0x000fca00000000a4 */
[----:B------:R-:W-:Y:S01]  /*25430*/  STL [R1+0x33c8], R164 ;  /* 0x0033c8a401007387 */ /* 0x000fe20000100800 */
        /* <DEDUP_REMOVED lines=38> */
[----:B------:R-:W-:-:S05]  /*256a0*/  PRMT R15, RZ, 0x7610, R15 ;  /* 0x00007610ff0f7816 */ /* 0x000fca000000000f */
[----:B------:R-:W-:Y:S01]  /*256b0*/  STL.64 [R1+0x3260], R14 ;  /* 0x0032600e01007387 */ /* 0x000fe20000100a00 */
        /* <DEDUP_REMOVED lines=90> */
[----:B------:R-:W-:Y:S04]  /*25c60*/  STL.64 [R1+0x3140], R134 ;  /* 0x0031408601007387 */ /* 0x000fe80000100a00 */
[----:B------:R-:W-:Y:S04]  /*25c70*/  STL [R1+0x3148], R48 ;  /* 0x0031483001007387 */ /* 0x000fe80000100800 */
[----:B------:R-:W-:Y:S01]  /*25c80*/  STL [R1+0x3368], R49 ;  /* 0x0033683101007387 */ /* 0x000fe20000100800 */
        /* <DEDUP_REMOVED lines=25> */
[----:B------:R-:W-:-:S03]  /*25e20*/  PRMT R19, RZ, 0x7610, R19 ;  /* 0x00007610ff137816 */ /* 0x000fc60000000013 */
        /* <DEDUP_REMOVED lines=181> */
[----:B------:R-:W-:-:S03]  /*26980*/  PRMT R38, RZ, 0x7610, R38 ;  /* 0x00007610ff267816 */ /* 0x000fc60000000026 */
[----:B------:R-:W-:Y:S04]  /*26990*/  STL.64 [R1+0x2fa8], R108 ;  /* 0x002fa86c01007387 */ /* 0x000fe80000100a00 */
        /* <DEDUP_REMOVED lines=82> */
[----:B------:R-:W-:-:S02]  /*26ec0*/  PRMT R35, RZ, 0x7610, R35 ;  /* 0x00007610ff237816 */ /* 0x000fc40000000023 */
[----:B------:R-:W-:Y:S01]  /*26ed0*/  PRMT R33, RZ, 0x7610, R33 ;  /* 0x00007610ff217816 */ /* 0x000fe20000000021 */
[----:B------:R-:W-:Y:S04]  /*26ee0*/  STL.64 [R1+0x2f00], R58 ;  /* 0x002f003a01007387 */ /* 0x000fe80000100a00 */
[----:B------:R-:W-:Y:S04]  /*26ef0*/  STL [R1+0x2f18], R34 ;  /* 0x002f182201007387 */ /* 0x000fe80000100800 */
        /* <DEDUP_REMOVED lines=236> */
[----:B--2---:R-:W-:-:S05]  /*27dc0*/  PRMT R165, RZ, 0x7610, R165 ;  /* 0x00007610ffa57816 */ /* 0x004fca00000000a5 */
[----:B------:R0:W-:Y:S04]  /*27dd0*/  STL.S16 [R1+0x141c], R165 ;  /* 0x00141ca501007387 */ /* 0x0001e80000100600 */
[----:B------:R-:W-:Y:S04]  /*27de0*/  STL.S16 [R1+0x1418], R164 ;  /* 0x001418a401007387 */ /* 0x000fe80000100600 */
[----:B------:R-:W-:Y:S01]  /*27df0*/  STL.S16 [R1+0x1414], R163 ;  /* 0x001414a301007387 */ /* 0x000fe20000100600 */
[----:B0-----:R-:W0:Y:S03]  /*27e00*/  LDC R165, c[0x0][0x3a0] ;  /* 0x0000e800ffa57b82 */ /* 0x001e260000000800 */
[----:B------:R-:W-:Y:S04]  /*27e10*/  STL.S16 [R1+0x1410], R162 ;  /* 0x001410a201007387 */ /* 0x000fe80000100600 */
[----:B------:R-:W-:Y:S04]  /*27e20*/  STL.S16 [R1+0x140c], R157 ;  /* 0x00140c9d01007387 */ /* 0x000fe80000100600 */
[----:B------:R-:W-:Y:S04]  /*27e30*/  STL.S16 [R1+0x1408], R156 ;  /* 0x0014089c01007387 */ /* 0x000fe80000100600 */
[----:B------:R-:W-:Y:S04]  /*27e40*/  STL.S16 [R1+0x18bc], R143 ;  /* 0x0018bc8f01007387 */ /* 0x000fe80000100600 */
[----:B------:R-:W-:Y:S04]  /*27e50*/  STL.S16 [R1+0x18b8], R142 ;  /* 0x0018b88e01007387 */ /* 0x000fe80000100600 */
[----:B------:R-:W-:Y:S04]  /*27e60*/  STL.S16 [R1+0x18b4], R141 ;  /* 0x0018b48d01007387 */ /* 0x000fe80000100600 */
[----:B------:R-:W-:Y:S04]  /*27e70*/  STL.S16 [R1+0x18b0], R140 ;  /* 0x0018b08c01007387 */ /* 0x000fe80000100600 */
[----:B------:R-:W-:Y:S04]  /*27e80*/  STL.64 [R1+0x2d98], R144 ;  /* 0x002d989001007387 */ /* 0x000fe80000100a00 */
[----:B------:R-:W-:Y:S04]  /*27e90*/  STL [R1+0x2db8], R26 ;  /* 0x002db81a01007387 */ /* 0x000fe80000100800 */
[----:B------:R-:W-:Y:S04]  /*27ea0*/  STL.S16 [R1+0x13f4], R139 ;  /* 0x0013f48b01007387 */ /* 0x000fe80000100600 */
        /* <DEDUP_REMOVED lines=11> */
[----:B------:R1:W-:Y:S04]  /*27f60*/  STL.64 [R1+0x2d40], R90 ;  /* 0x002d405a01007387 */ /* 0x0003e80000100a00 */
[----:B------:R-:W-:Y:S04]  /*27f70*/  STL [R1+0x2d58], R24 ;  /* 0x002d581801007387 */ /* 0x000fe80000100800 */
[----:B------:R2:W-:Y:S04]  /*27f80*/  STL [R1+0x2dd0], R25 ;  /* 0x002dd01901007387 */ /* 0x0005e80000100800 */
[----:B------:R3:W-:Y:S04]  /*27f90*/  STL [R1+0x2d68], R23 ;  /* 0x002d681701007387 */ /* 0x0007e80000100800 */
[----:B------:R-:W-:Y:S04]  /*27fa0*/  STL.S16 [R1+0x13c4], R109 ;  /* 0x0013c46d01007387 */ /* 0x000fe80000100600 */
[----:B------:R-:W-:Y:S01]  /*27fb0*/  STL.S16 [R1+0x13c0], R108 ;  /* 0x0013c06c01007387 */ /* 0x000fe20000100600 */
[----:B-1----:R-:W-:-:S03]  /*27fc0*/  PRMT R91, RZ, 0x7610, R91 ;  /* 0x00007610ff5b7816 */ /* 0x002fc6000000005b */
[----:B------:R-:W-:Y:S01]  /*27fd0*/  STL.S16 [R1+0x13bc], R107 ;  /* 0x0013bc6b01007387 */ /* 0x000fe20000100600 */
[----:B------:R-:W-:-:S03]  /*27fe0*/  PRMT R90, RZ, 0x7610, R90 ;  /* 0x00007610ff5a7816 */ /* 0x000fc6000000005a */
        /* <DEDUP_REMOVED lines=10> */
[----:B------:R1:W-:Y:S04]  /*28090*/  STL [R1+0x2d10], R22 ;  /* 0x002d101601007387 */ /* 0x0003e80000100800 */
        /* <DEDUP_REMOVED lines=12> */
[----:B------:R-:W-:Y:S04]  /*28160*/  STL [R1+0x2c90], R100 ;  /* 0x002c906401007387 */ /* 0x000fe80000100800 */
[----:B------:R-:W-:Y:S04]  /*28170*/  STL.S16 [R1+0x1880], R57 ;  /* 0x0018803901007387 */ /* 0x000fe80000100600 */
        /* <DEDUP_REMOVED lines=16> */
[----:B------:R-:W-:Y:S04]  /*28280*/  STL.S16 [R1+0x133c], R42 ;  /* 0x00133c2a01007387 */ /* 0x000fe80000100600 */
[----:B------:R-:W-:Y:S04]  /*28290*/  STL.S16 [R1+0x1338], R41 ;  /* 0x0013382901007387 */ /* 0x000fe80000100600 */
[----:B------:R-:W-:Y:S04]  /*282a0*/  STL.S16 [R1+0x1334], R40 ;  /* 0x0013342801007387 */ /* 0x000fe80000100600 */
[----:B------:R-:W-:Y:S04]  /*282b0*/  STL.S16 [R1+0x1330], R38 ;  /* 0x0013302601007387 */ /* 0x000fe80000100600 */
[----:B------:R-:W-:Y:S04]  /*282c0*/  STL.S16 [R1+0x132c], R37 ;  /* 0x00132c2501007387 */ /* 0x000fe80000100600 */
[----:B------:R-:W-:Y:S04]  /*282d0*/  STL.S16 [R1+0x1328], R36 ;  /* 0x0013282401007387 */ /* 0x000fe80000100600 */
[----:B------:R-:W-:Y:S04]  /*282e0*/  STL.S16 [R1+0x1324], R35 ;  /* 0x0013242301007387 */ /* 0x000fe80000100600 */
[----:B------:R-:W-:Y:S01]  /*282f0*/  STL.S16 [R1+0x1320], R34 ;  /* 0x0013202201007387 */ /* 0x000fe20000100600 */
[----:B------:R-:W-:-:S03]  /*28300*/  PRMT R26, RZ, 0x7610, R26 ;  /* 0x00007610ff1a7816 */ /* 0x000fc6000000001a */
[----:B------:R-:W-:Y:S01]  /*28310*/  STL.S16 [R1+0x131c], R33 ;  /* 0x00131c2101007387 */ /* 0x000fe20000100600 */
[----:B--2---:R-:W-:-:S03]  /*28320*/  PRMT R25, RZ, 0x7610, R25 ;  /* 0x00007610ff197816 */ /* 0x004fc60000000019 */
[----:B------:R-:W-:Y:S01]  /*28330*/  STL.S16 [R1+0x1318], R32 ;  /* 0x0013182001007387 */ /* 0x000fe20000100600 */
[----:B------:R-:W-:-:S03]  /*28340*/  PRMT R24, RZ, 0x7610, R24 ;  /* 0x00007610ff187816 */ /* 0x000fc60000000018 */
[----:B------:R-:W-:Y:S01]  /*28350*/  STL.S16 [R1+0x186c], R31 ;  /* 0x00186c1f01007387 */ /* 0x000fe20000100600 */
[----:B---3--:R-:W-:-:S03]  /*28360*/  PRMT R23, RZ, 0x7610, R23 ;  /* 0x00007610ff177816 */ /* 0x008fc60000000017 */
[----:B------:R-:W-:Y:S01]  /*28370*/  STL.S16 [R1+0x1868], R30 ;  /* 0x0018681e01007387 */ /* 0x000fe20000100600 */
[----:B-1----:R-:W-:-:S03]  /*28380*/  PRMT R22, RZ, 0x7610, R22 ;  /* 0x00007610ff167816 */ /* 0x002fc60000000016 */
        /* <DEDUP_REMOVED lines=12> */
[----:B------:R-:W-:-:S03]  /*28450*/  PRMT R0, RZ, 0x7610, R0 ;  /* 0x00007610ff007816 */ /* 0x000fc60000000000 */
        /* <DEDUP_REMOVED lines=8> */
[----:B------:R1:W-:Y:S01]  /*284e0*/  STL [R1+0x2b38], R0 ;  /* 0x002b380001007387 */ /* 0x0003e20000100800 */
[----:B0-----:R-:W-:-:S03]  /*284f0*/  IMAD R165, R87, -0x100, R165 ;  /* 0xffffff0057a57824 */ /* 0x001fc600078e02a5 */
[----:B------:R-:W2:Y:S01]  /*28500*/  LDL.LU R157, [R1+0x208] ;  /* 0x00020800019d7983 */ /* 0x000ea20000300800 */
[----:B-1----:R-:W-:-:S05]  /*28510*/  PRMT R0, RZ, 0x7610, R0 ;  /* 0x00007610ff007816 */ /* 0x002fca0000000000 */
[----:B------:R-:W-:Y:S04]  /*28520*/  STL.S16 [R1+0x12d8], R0 ;  /* 0x0012d80001007387 */ /* 0x000fe80000100600 */
[----:B------:R-:W3:Y:S04]  /*28530*/  LDL.LU R97, [R1+0x1f54] ;  /* 0x001f540001617983 */ /* 0x000ee80000300800 */
[----:B------:R-:W4:Y:S04]  /*28540*/  LDL.LU R96, [R1+0x210] ;  /* 0x0002100001607983 */ /* 0x000f280000300800 */
[----:B------:R-:W4:Y:S04]  /*28550*/  LDL.LU R87, [R1+0x1f58] ;  /* 0x001f580001577983 */ /* 0x000f280000300800 */
[----:B------:R-:W-:Y:S04]  /*28560*/  STL.64 [R1+0x1b8], R66 ;  /* 0x0001b84201007387 */ /* 0x000fe80000100a00 */
[----:B------:R0:W-:Y:S04]  /*28570*/  STL.64 [R1+0x2728], R66 ;  /* 0x0027284201007387 */ /* 0x0001e80000100a00 */
[----:B------:R-:W-:Y:S04]  /*28580*/  STL.64 [R1+0x1c0], R120 ;  /* 0x0001c07801007387 */ /* 0x000fe80000100a00 */
[----:B------:R-:W-:Y:S04]  /*28590*/  STL [R1+0x2730], R121 ;  /* 0x0027307901007387 */ /* 0x000fe80000100800 */
[----:B------:R-:W-:Y:S04]  /*285a0*/  STL.64 [R1+0x2748], R120 ;  /* 0x0027487801007387 */ /* 0x000fe80000100a00 */
[----:B------:R-:W-:Y:S04]  /*285b0*/  STL.64 [R1+0x1c8], R104 ;  /* 0x0001c86801007387 */ /* 0x000fe80000100a00 */
[----:B------:R1:W-:Y:S04]  /*285c0*/  STL.64 [R1+0x2738], R104 ;  /* 0x0027386801007387 */ /* 0x0003e80000100a00 */
[----:B------:R-:W-:Y:S04]  /*285d0*/  STL.64 [R1+0x1d0], R118 ;  /* 0x0001d07601007387 */ /* 0x000fe80000100a00 */
[----:B------:R-:W-:Y:S04]  /*285e0*/  STL.64 [R1+0x2758], R118 ;  /* 0x0027587601007387 */ /* 0x000fe80000100a00 */
[----:B------:R-:W-:Y:S04]  /*285f0*/  STL.64 [R1+0x1d8], R94 ;  /* 0x0001d85e01007387 */ /* 0x000fe80000100a00 */
        /* <DEDUP_REMOVED lines=9> */
[----:B------:R-:W-:Y:S01]  /*28690*/  STL.64 [R1+0x1f8], R74 ;  /* 0x0001f84a01007387 */ /* 0x000fe20000100a00 */
[----:B--2---:R-:W-:-:S02]  /*286a0*/  IMAD.MOV.U32 R17, RZ, RZ, R157 ;  /* 0x000000ffff117224 */ /* 0x004fc400078e009d */
[----:B---3--:R-:W-:Y:S02]  /*286b0*/  IMAD.MOV.U32 R16, RZ, RZ, R97 ;  /* 0x000000ffff107224 */ /* 0x008fe400078e0061 */
[----:B----4-:R-:W-:-:S03]  /*286c0*/  IMAD.MOV.U32 R15, RZ, RZ, R96 ;  /* 0x000000ffff0f7224 */ /* 0x010fc600078e0060 */
[----:B------:R-:W-:Y:S01]  /*286d0*/  STL.64 [R1+0x208], R16 ;  /* 0x0002081001007387 */ /* 0x000fe20000100a00 */
[----:B------:R-:W-:-:S03]  /*286e0*/  IMAD.MOV.U32 R14, RZ, RZ, R87 ;  /* 0x000000ffff0e7224 */ /* 0x000fc600078e0057 */
        /* <DEDUP_REMOVED lines=11> */
[----:B------:R-:W2:Y:S04]  /*287a0*/  LDL.LU R87, [R1+0x1f80] ;  /* 0x001f800001577983 */ /* 0x000ea80000300800 */
[----:B------:R-:W0:Y:S04]  /*287b0*/  LDL.LU R130, [R1+0x270] ;  /* 0x0002700001827983 */ /* 0x000e280000300800 */
[----:B------:R-:W3:Y:S04]  /*287c0*/  LDL.LU R163, [R1+0x1f84] ;  /* 0x001f840001a37983 */ /* 0x000ee80000300800 */
[----:B------:R-:W1:Y:S04]  /*287d0*/  LDL.LU R107, [R1+0x278] ;  /* 0x00027800016b7983 */ /* 0x000e680000300800 */
[----:B------:R-:W4:Y:S04]  /*287e0*/  LDL.LU R106, [R1+0x1f10] ;  /* 0x001f1000016a7983 */ /* 0x000f280000300800 */
[----:B------:R-:W-:Y:S04]  /*287f0*/  STL.64 [R1+0x218], R64 ;  /* 0x0002184001007387 */ /* 0x000fe80000100a00 */
[----:B------:R-:W-:Y:S04]  /*28800*/  STL.64 [R1+0x27b8], R64 ;  /* 0x0027b84001007387 */ /* 0x000fe80000100a00 */
[----:B------:R-:W-:Y:S04]  /*28810*/  STL.64 [R1+0x220], R10 ;  /* 0x0002200a01007387 */ /* 0x000fe80000100a00 */
[----:B------:R-:W-:Y:S04]  /*28820*/  STL.64 [R1+0x27c8], R10 ;  /* 0x0027c80a01007387 */ /* 0x000fe80000100a00 */
[----:B------:R-:W-:Y:S04]  /*28830*/  STL.64 [R1+0x228], R8 ;  /* 0x0002280801007387 */ /* 0x000fe80000100a00 */
[----:B------:R-:W-:Y:S04]  /*28840*/  STL [R1+0x27d0], R9 ;  /* 0x0027d00901007387 */ /* 0x000fe80000100800 */
[----:B------:R-:W-:Y:S04]  /*28850*/  STL.64 [R1+0x27e8], R8 ;  /* 0x0027e80801007387 */ /* 0x000fe80000100a00 */
[----:B------:R-:W-:Y:S04]  /*28860*/  STL.64 [R1+0x230], R6 ;  /* 0x0002300601007387 */ /* 0x000fe80000100a00 */
[----:B------:R-:W-:Y:S04]  /*28870*/  STL.64 [R1+0x27d8], R6 ;  /* 0x0027d80601007387 */ /* 0x000fe80000100a00 */
        /* <DEDUP_REMOVED lines=8> */
[----:B------:R-:W-:Y:S04]  /*28900*/  STL.64 [R1+0x238], R4 ;  /* 0x0002380401007387 */ /* 0x000fe80000100a00 */
[----:B------:R0:W-:Y:S04]  /*28910*/  STL.64 [R1+0x27f8], R4 ;  /* 0x0027f80401007387 */ /* 0x0001e80000100a00 */
[----:B------:R-:W-:Y:S04]  /*28920*/  STL.64 [R1+0x240], R2 ;  /* 0x0002400201007387 */ /* 0x000fe80000100a00 */
[----:B------:R0:W-:Y:S04]  /*28930*/  STL.64 [R1+0x2808], R2 ;  /* 0x0028080201007387 */ /* 0x0001e80000100a00 */
[----:B------:R-:W-:Y:S04]  /*28940*/  STL.64 [R1+0x248], R122 ;  /* 0x0002487a01007387 */ /* 0x000fe80000100a00 */
[----:B------:R0:W-:Y:S04]  /*28950*/  STL.64 [R1+0x2818], R122 ;  /* 0x0028187a01007387 */ /* 0x0001e80000100a00 */
[----:B------:R-:W-:Y:S04]  /*28960*/  STL.64 [R1+0x250], R76 ;  /* 0x0002504c01007387 */ /* 0x000fe80000100a00 */
[----:B------:R-:W-:Y:S04]  /*28970*/  STL [R1+0x2820], R77 ;  /* 0x0028204d01007387 */ /* 0x000fe80000100800 */
[----:B------:R-:W-:Y:S04]  /*28980*/  STL.64 [R1+0x2838], R76 ;  /* 0x0028384c01007387 */ /* 0x000fe80000100a00 */
[----:B------:R-:W4:Y:S04]  /*28990*/  LDL.LU R129, [R1+0x2a0] ;  /* 0x0002a00001817983 */ /* 0x000f280000300800 */
[----:B------:R-:W4:Y:S04]  /*289a0*/  LDL.LU R128, [R1+0x1f24] ;  /* 0x001f240001807983 */ /* 0x000f280000300800 */
[----:B------:R-:W4:Y:S04]  /*289b0*/  LDL.LU R156, [R1+0x2a8] ;  /* 0x0002a800019c7983 */ /* 0x000f280000300800 */
[----:B------:R-:W4:Y:S04]  /*289c0*/  LDL.LU R157, [R1+0x1f28] ;  /* 0x001f2800019d7983 */ /* 0x000f280000300800 */
[----:B------:R-:W4:Y:S04]  /*289d0*/  LDL.LU R57, [R1+0x2c0] ;  /* 0x0002c00001397983 */ /* 0x000f280000300800 */
[----:B------:R-:W4:Y:S01]  /*289e0*/  LDL.LU R131, [R1+0x1ef8] ;  /* 0x001ef80001837983 */ /* 0x000f220000300800 */
[----:B--2---:R-:W-:-:S04]  /*289f0*/  LOP3.LUT R87, R87, R86, RZ, 0x3c, !PT ;  /* 0x0000005657577212 */ /* 0x004fc800078e3cff */
[C---:B------:R-:W-:Y:S01]  /*28a00*/  LOP3.LUT R86, R87.reuse, R86, RZ, 0x3c, !PT ;  /* 0x0000005657567212 */ /* 0x040fe200078e3cff */
[----:B0-----:R-:W-:Y:S02]  /*28a10*/  IMAD.MOV.U32 R67, RZ, RZ, R130 ;  /* 0x000000ffff437224 */ /* 0x001fe400078e0082 */
[----:B------:R-:W2:Y:S01]  /*28a20*/  LDL.LU R130, [R1+0x2c8] ;  /* 0x0002c80001827983 */ /* 0x000ea20000300800 */
[----:B---3--:R-:W-:Y:S01]  /*28a30*/  IMAD.MOV.U32 R66, RZ, RZ, R163 ;  /* 0x000000ffff427224 */ /* 0x008fe200078e00a3 */
[----:B------:R-:W-:Y:S02]  /*28a40*/  LOP3.LUT R87, R87, R86, RZ, 0x3c, !PT ;  /* 0x0000005657577212 */ /* 0x000fe400078e3cff */
[----:B------:R-:W3:Y:S01]  /*28a50*/  LDL.LU R163, [R1+0x1efc] ;  /* 0x001efc0001a37983 */ /* 0x000ee20000300800 */
[----:B-1----:R-:W-:-:S03]  /*28a60*/  IMAD.MOV.U32 R105, RZ, RZ, R107 ;  /* 0x000000ffff697224 */ /* 0x002fc600078e006b */
[----:B------:R-:W3:Y:S01]  /*28a70*/  LDL.LU R107, [R1+0x2d0] ;  /* 0x0002d000016b7983 */ /* 0x000ee20000300800 */
[----:B----4-:R-:W-:-:S03]  /*28a80*/  IMAD.MOV.U32 R104, RZ, RZ, R106 ;  /* 0x000000ffff687224 */ /* 0x010fc600078e006a */
[----:B------:R-:W4:Y:S04]  /*28a90*/  LDL.LU R106, [R1+0x1f00] ;  /* 0x001f0000016a7983 */ /* 0x000f280000300800 */
        /* <DEDUP_REMOVED lines=8> */
[----:B------:R-:W-:Y:S01]  /*28b20*/  STL [R1+0x2860], R105 ;  /* 0x0028606901007387 */ /* 0x000fe20000100800 */
[----:B------:R-:W-:-:S03]  /*28b30*/  IMAD.MOV.U32 R121, RZ, RZ, R102 ;  /* 0x000000ffff797224 */ /* 0x000fc600078e0066 */
[----:B------:R-:W-:Y:S01]  /*28b40*/  STL.64 [R1+0x2878], R104 ;  /* 0x0028786801007387 */ /* 0x000fe20000100a00 */
[----:B------:R-:W-:-:S03]  /*28b50*/  IMAD.MOV.U32 R120, RZ, RZ, R103 ;  /* 0x000000ffff787224 */ /* 0x000fc600078e0067 */
[----:B------:R-:W4:Y:S01]  /*28b60*/  LDL.LU R102, [R1+0x2d8] ;  /* 0x0002d80001667983 */ /* 0x000f220000300800 */
[----:B------:R-:W-:-:S03]  /*28b70*/  IMAD.MOV.U32 R5, RZ, RZ, R68 ;  /* 0x000000ffff057224 */ /* 0x000fc600078e0044 */
[----:B------:R-:W4:Y:S01]  /*28b80*/  LDL.LU R103, [R1+0x1f04] ;  /* 0x001f040001677983 */ /* 0x000f220000300800 */
[----:B------:R-:W-:Y:S02]  /*28b90*/  IMAD.MOV.U32 R4, RZ, RZ, R164 ;  /* 0x000000ffff047224 */ /* 0x000fe400078e00a4 */
[----:B------:R-:W-:-:S03]  /*28ba0*/  IMAD.MOV.U32 R3, RZ, RZ, R56 ;  /* 0x000000ffff037224 */ /* 0x000fc600078e0038 */
[----:B------:R-:W-:Y:S01]  /*28bb0*/  STL.64 [R1+0x288], R4 ;  /* 0x0002880401007387 */ /* 0x000fe20000100a00 */
[----:B------:R-:W-:Y:S02]  /*28bc0*/  IMAD.MOV.U32 R2, RZ, RZ, R162 ;  /* 0x000000ffff027224 */ /* 0x000fe400078e00a2 */
[----:B------:R-:W-:Y:S02]  /*28bd0*/  IMAD.MOV.U32 R119, RZ, RZ, R97 ;  /* 0x000000ffff777224 */ /* 0x000fe400078e0061 */
[----:B------:R-:W4:Y:S01]  /*28be0*/  LDL.LU R97, [R1+0x2e0] ;  /* 0x0002e00001617983 */ /* 0x000f220000300800 */
[----:B------:R-:W-:-:S03]  /*28bf0*/  IMAD.MOV.U32 R118, RZ, RZ, R96 ;  /* 0x000000ffff767224 */ /* 0x000fc600078e0060 */
[----:B------:R0:W-:Y:S04]  /*28c00*/  STL.64 [R1+0x290], R2 ;  /* 0x0002900201007387 */ /* 0x0001e80000100a00 */
[----:B------:R-:W4:Y:S04]  /*28c10*/  LDL.LU R96, [R1+0x1f08] ;  /* 0x001f080001607983 */ /* 0x000f280000300800 */
[----:B------:R-:W-:Y:S04]  /*28c20*/  STL.64 [R1+0x280], R120 ;  /* 0x0002807801007387 */ /* 0x000fe80000100a00 */
[----:B------:R1:W-:Y:S04]  /*28c30*/  STL.64 [R1+0x2868], R120 ;  /* 0x0028687801007387 */ /* 0x0003e80000100a00 */
[----:B------:R-:W-:Y:S04]  /*28c40*/  STL.64 [R1+0x298], R118 ;  /* 0x0002987601007387 */ /* 0x000fe80000100a00 */
[----:B------:R0:W-:Y:S04]  /*28c50*/  STL.64 [R1+0x2870], R118 ;  /* 0x0028707601007387 */ /* 0x0001e80000100a00 */
[----:B------:R-:W4:Y:S01]  /*28c60*/  LDL.LU R162, [R1+0x2e8] ;  /* 0x0002e80001a27983 */ /* 0x000f220000300800 */
[----:B------:R-:W-:-:S03]  /*28c70*/  IMAD.MOV.U32 R117, RZ, RZ, R129 ;  /* 0x000000ffff757224 */ /* 0x000fc600078e0081 */
[----:B------:R-:W4:Y:S01]  /*28c80*/  LDL.LU R129, [R1+0x1f0c] ;  /* 0x001f0c0001817983 */ /* 0x000f220000300800 */
[----:B------:R-:W-:-:S03]  /*28c90*/  IMAD.MOV.U32 R116, RZ, RZ, R128 ;  /* 0x000000ffff747224 */ /* 0x000fc600078e0080 */
[----:B------:R-:W0:Y:S01]  /*28ca0*/  LDL.LU R128, [R1+0x2f8] ;  /* 0x0002f80001807983 */ /* 0x000e220000300800 */
[----:B------:R-:W-:-:S03]  /*28cb0*/  IMAD.MOV.U32 R95, RZ, RZ, R156 ;  /* 0x000000ffff5f7224 */ /* 0x000fc600078e009c */
[----:B------:R-:W4:Y:S01]  /*28cc0*/  LDL.LU R156, [R1+0x1ec8] ;  /* 0x001ec800019c7983 */ /* 0x000f220000300800 */
[----:B------:R-:W-:-:S03]  /*28cd0*/  IMAD.MOV.U32 R94, RZ, RZ, R157 ;  /* 0x000000ffff5e7224 */ /* 0x000fc600078e009d */
[----:B------:R-:W4:Y:S04]  /*28ce0*/  LDL.LU R157, [R1+0x1ecc] ;  /* 0x001ecc00019d7983 */ /* 0x000f280000300800 */
[----:B------:R-:W-:Y:S01]  /*28cf0*/  STL.64 [R1+0x2a0], R116 ;  /* 0x0002a07401007387 */ /* 0x000fe20000100a00 */
[----:B------:R-:W-:-:S03]  /*28d00*/  IMAD.MOV.U32 R115, RZ, RZ, R57 ;  /* 0x000000ffff737224 */ /* 0x000fc600078e0039 */
[----:B------:R-:W-:Y:S01]  /*28d10*/  STL [R1+0x2890], R116 ;  /* 0x0028907401007387 */ /* 0x000fe20000100800 */
[----:B------:R-:W-:-:S03]  /*28d20*/  IMAD.MOV.U32 R114, RZ, RZ, R131 ;  /* 0x000000ffff727224 */ /* 0x000fc600078e0083 */
[----:B------:R-:W-:Y:S04]  /*28d30*/  STL [R1+0x2880], R117 ;  /* 0x0028807501007387 */ /* 0x000fe80000100800 */
[----:B------:R-:W-:Y:S04]  /*28d40*/  STL.64 [R1+0x28a0], R116 ;  /* 0x0028a07401007387 */ /* 0x000fe80000100a00 */
[----:B------:R-:W-:Y:S04]  /*28d50*/  STL.64 [R1+0x2a8], R94 ;  /* 0x0002a85e01007387 */ /* 0x000fe80000100a00 */
[----:B------:R0:W-:Y:S04]  /*28d60*/  STL.64 [R1+0x2888], R94 ;  /* 0x0028885e01007387 */ /* 0x0001e80000100a00 */
[----:B------:R-:W-:Y:S04]  /*28d70*/  STL.64 [R1+0x2b8], R12 ;  /* 0x0002b80c01007387 */ /* 0x000fe80000100a00 */
[----:B------:R0:W-:Y:S04]  /*28d80*/  STL.64 [R1+0x2898], R12 ;  /* 0x0028980c01007387 */ /* 0x0001e80000100a00 */
[----:B------:R-:W-:Y:S04]  /*28d90*/  STL.64 [R1+0x2c0], R114 ;  /* 0x0002c07201007387 */ /* 0x000fe80000100a00 */
[----:B------:R-:W-:Y:S01]  /*28da0*/  STL.64 [R1+0x28a8], R114 ;  /* 0x0028a87201007387 */ /* 0x000fe20000100a00 */
[----:B------:R-:W-:-:S02]  /*28db0*/  IMAD.MOV.U32 R123, RZ, RZ, R154 ;  /* 0x000000ffff7b7224 */ /* 0x000fc400078e009a */
[----:B--2---:R-:W-:Y:S02]  /*28dc0*/  IMAD.MOV.U32 R113, RZ, RZ, R130 ;  /* 0x000000ffff717224 */ /* 0x004fe400078e0082 */
[----:B---3--:R-:W-:Y:S02]  /*28dd0*/  IMAD.MOV.U32 R112, RZ, RZ, R163 ;  /* 0x000000ffff707224 */ /* 0x008fe400078e00a3 */
[----:B------:R-:W-:-:S03]  /*28de0*/  IMAD.MOV.U32 R65, RZ, RZ, R107 ;  /* 0x000000ffff417224 */ /* 0x000fc600078e006b */
[----:B------:R-:W-:Y:S01]  /*28df0*/  STL.64 [R1+0x2c8], R112 ;  /* 0x0002c87001007387 */ /* 0x000fe20000100a00 */
[----:B----4-:R-:W-:-:S03]  /*28e00*/  IMAD.MOV.U32 R64, RZ, RZ, R106 ;  /* 0x000000ffff407224 */ /* 0x010fc600078e006a */
[----:B------:R-:W-:Y:S04]  /*28e10*/  STL [R1+0x28c0], R112 ;  /* 0x0028c07001007387 */ /* 0x000fe80000100800 */
[----:B------:R-:W-:Y:S04]  /*28e20*/  STL [R1+0x28b0], R113 ;  /* 0x0028b07101007387 */ /* 0x000fe80000100800 */
[----:B------:R-:W-:Y:S04]  /*28e30*/  STL.64 [R1+0x28d8], R112 ;  /* 0x0028d87001007387 */ /* 0x000fe80000100a00 */
[----:B------:R-:W-:Y:S04]  /*28e40*/  STL.64 [R1+0x2d0], R64 ;  /* 0x0002d04001007387 */ /* 0x000fe80000100a00 */
[----:B------:R-:W-:Y:S04]  /*28e50*/  STL.64 [R1+0x28b8], R64 ;  /* 0x0028b84001007387 */ /* 0x000fe80000100a00 */
[----:B------:R-:W2:Y:S04]  /*28e60*/  LDL.LU R56, [R1+0x318] ;  /* 0x0003180001387983 */ /* 0x000ea80000300800 */
[----:B------:R-:W3:Y:S04]  /*28e70*/  LDL.LU R163, [R1+0x1ed8] ;  /* 0x001ed80001a37983 */ /* 0x000ee80000300800 */
[----:B------:R-:W4:Y:S04]  /*28e80*/  LDL.LU R107, [R1+0x320] ;  /* 0x00032000016b7983 */ /* 0x000f280000300800 */
[----:B------:R-:W2:Y:S01]  /*28e90*/  LDL.LU R106, [R1+0x1edc] ;  /* 0x001edc00016a7983 */ /* 0x000ea20000300800 */
[----:B------:R-:W-:-:S03]  /*28ea0*/  IMAD.MOV.U32 R11, RZ, RZ, R102 ;  /* 0x000000ffff0b7224 */ /* 0x000fc600078e0066 */
[----:B------:R-:W2:Y:S01]  /*28eb0*/  LDL.LU R102, [R1+0x328] ;  /* 0x0003280001667983 */ /* 0x000ea20000300800 */
[----:B------:R-:W-:-:S03]  /*28ec0*/  IMAD.MOV.U32 R10, RZ, RZ, R103 ;  /* 0x000000ffff0a7224 */ /* 0x000fc600078e0067 */
[----:B------:R-:W2:Y:S01]  /*28ed0*/  LDL.LU R103, [R1+0x1ee0] ;  /* 0x001ee00001677983 */ /* 0x000ea20000300800 */
[----:B------:R-:W-:-:S03]  /*28ee0*/  IMAD.MOV.U32 R7, RZ, RZ, R97 ;  /* 0x000000ffff077224 */ /* 0x000fc600078e0061 */
[----:B------:R-:W2:Y:S01]  /*28ef0*/  LDL.LU R97, [R1+0x330] ;  /* 0x0003300001617983 */ /* 0x000ea20000300800 */
[----:B------:R-:W-:-:S03]  /*28f00*/  IMAD.MOV.U32 R6, RZ, RZ, R96 ;  /* 0x000000ffff067224 */ /* 0x000fc600078e0060 */
[----:B------:R-:W3:Y:S04]  /*28f10*/  LDL.LU R96, [R1+0x1ee4] ;  /* 0x001ee40001607983 */ /* 0x000ee80000300800 */
[----:B------:R-:W-:Y:S04]  /*28f20*/  STL.64 [R1+0x2d8], R10 ;  /* 0x0002d80a01007387 */ /* 0x000fe80000100a00 */
[----:B------:R-:W-:Y:S04]  /*28f30*/  STL.64 [R1+0x28c8], R10 ;  /* 0x0028c80a01007387 */ /* 0x000fe80000100a00 */
[----:B------:R-:W-:Y:S04]  /*28f40*/  STL.64 [R1+0x2e0], R6 ;  /* 0x0002e00601007387 */ /* 0x000fe80000100a00 */
[----:B------:R-:W-:Y:S04]  /*28f50*/  STL.64 [R1+0x28e0], R6 ;  /* 0x0028e00601007387 */ /* 0x000fe80000100a00 */
[----:B------:R-:W4:Y:S01]  /*28f60*/  LDL.LU R154, [R1+0x33ec] ;  /* 0x0033ec00019a7983 */ /* 0x000f220000300800 */
[----:B------:R-:W-:-:S02]  /*28f70*/  IMAD.MOV.U32 R9, RZ, RZ, R162 ;  /* 0x000000ffff097224 */ /* 0x000fc400078e00a2 */
[----:B------:R-:W-:Y:S02]  /*28f80*/  IMAD.MOV.U32 R8, RZ, RZ, R129 ;  /* 0x000000ffff087224 */ /* 0x000fe400078e0081 */
[----:B0-----:R-:W-:-:S03]  /*28f90*/  IMAD.MOV.U32 R3, RZ, RZ, R128 ;  /* 0x000000ffff037224 */ /* 0x001fc600078e0080 */
[----:B------:R-:W-:Y:S01]  /*28fa0*/  STL.64 [R1+0x2e8], R8 ;  /* 0x0002e80801007387 */ /* 0x000fe20000100a00 */
[----:B------:R-:W-:-:S03]  /*28fb0*/  IMAD.MOV.U32 R2, RZ, RZ, R156 ;  /* 0x000000ffff027224 */ /* 0x000fc600078e009c */
[----:B------:R-:W-:Y:S04]  /*28fc0*/  STL.64 [R1+0x28e8], R8 ;  /* 0x0028e80801007387 */ /* 0x000fe80000100a00 */
[----:B------:R-:W-:Y:S04]  /*28fd0*/  STL.64 [R1+0x2f8], R2 ;  /* 0x0002f80201007387 */ /* 0x000fe80000100a00 */
[----:B------:R-:W-:Y:S04]  /*28fe0*/  STL.64 [R1+0x28f0], R2 ;  /* 0x0028f00201007387 */ /* 0x000fe80000100a00 */
[----:B------:R-:W4:Y:S04]  /*28ff0*/  LDL.LU R57, [R1+0x338] ;  /* 0x0003380001397983 */ /* 0x000f280000300800 */
[----:B------:R-:W4:Y:S04]  /*29000*/  LDL.LU R131, [R1+0x1ee8] ;  /* 0x001ee80001837983 */ /* 0x000f280000300800 */
[----:B------:R-:W4:Y:S04]  /*29010*/  LDL.LU R130, [R1+0x348] ;  /* 0x0003480001827983 */ /* 0x000f280000300800 */
[----:B------:R-:W1:Y:S04]  /*29020*/  LDL.LU R162, [R1+0x1eec] ;  /* 0x001eec0001a27983 */ /* 0x000e680000300800 */
[----:B------:R-:W4:Y:S04]  /*29030*/  LDL.LU R129, [R1+0x350] ;  /* 0x0003500001817983 */ /* 0x000f280000300800 */
[----:B------:R-:W4:Y:S01]  /*29040*/  LDL.LU R128, [R1+0x1ef0] ;  /* 0x001ef00001807983 */ /* 0x000f220000300800 */
[----:B------:R-:W-:-:S03]  /*29050*/  IMAD.MOV.U32 R122, RZ, RZ, R157 ;  /* 0x000000ffff7a7224 */ /* 0x000fc600078e009d */
[----:B------:R-:W4:Y:S04]  /*29060*/  LDL.LU R156, [R1+0x358] ;  /* 0x00035800019c7983 */ /* 0x000f280000300800 */
[----:B------:R-:W4:Y:S04]  /*29070*/  LDL.LU R157, [R1+0x1eac] ;  /* 0x001eac00019d7983 */ /* 0x000f280000300800 */
[----:B------:R-:W-:Y:S04]  /*29080*/  STL.64 [R1+0x300], R122 ;  /* 0x0003007a01007387 */ /* 0x000fe80000100a00 */
[----:B------:R-:W-:Y:S04]  /*29090*/  STL.64 [R1+0x2900], R122 ;  /* 0x0029007a01007387 */ /* 0x000fe80000100a00 */
[----:B------:R-:W-:Y:S04]  /*290a0*/  STL.64 [R1+0x308], R82 ;  /* 0x0003085201007387 */ /* 0x000fe80000100a00 */
[----:B------:R0:W-:Y:S01]  /*290b0*/  STL.64 [R1+0x2990], R82 ;  /* 0x0029905201007387 */ /* 0x0001e20000100a00 */
[----:B--2---:R-:W-:-:S02]  /*290c0*/  IMAD.MOV.U32 R67, RZ, RZ, R97 ;  /* 0x000000ffff437224 */ /* 0x004fc400078e0061 */
[----:B---3--:R-:W-:Y:S01]  /*290d0*/  IMAD.MOV.U32 R66, RZ, RZ, R96 ;  /* 0x000000ffff427224 */ /* 0x008fe200078e0060 */
[----:B----4-:R-:W-:Y:S04]  /*290e0*/  STL.64 [R1+0x310], R154 ;  /* 0x0003109a01007387 */ /* 0x010fe80000100a00 */
[----:B------:R-:W-:Y:S04]  /*290f0*/  STL.64 [R1+0x29a0], R154 ;  /* 0x0029a09a01007387 */ /* 0x000fe80000100a00 */
[----:B------:R-:W2:Y:S04]  /*29100*/  LDL.LU R97, [R1+0x360] ;  /* 0x0003600001617983 */ /* 0x000ea80000300800 */
[----:B------:R-:W3:Y:S01]  /*29110*/  LDL.LU R96, [R1+0x1eb0] ;  /* 0x001eb00001607983 */ /* 0x000ee20000300800 */
[----:B------:R-:W-:-:S02]  /*29120*/  IMAD.MOV.U32 R125, RZ, RZ, R56 ;  /* 0x000000ffff7d7224 */ /* 0x000fc400078e0038 */
[----:B------:R-:W-:Y:S01]  /*29130*/  IMAD.MOV.U32 R124, RZ, RZ, R163 ;  /* 0x000000ffff7c7224 */ /* 0x000fe200078e00a3 */
[----:B------:R-:W4:Y:S01]  /*29140*/  LDL.LU R56, [R1+0x368] ;  /* 0x0003680001387983 */ /* 0x000f220000300800 */
[----:B------:R-:W-:Y:S02]  /*29150*/  IMAD.MOV.U32 R75, RZ, RZ, R107 ;  /* 0x000000ffff4b7224 */ /* 0x000fe400078e006b */
[----:B------:R-:W-:Y:S01]  /*29160*/  IMAD.MOV.U32 R74, RZ, RZ, R106 ;  /* 0x000000ffff4a7224 */ /* 0x000fe200078e006a */
[----:B------:R-:W4:Y:S01]  /*29170*/  LDL.LU R163, [R1+0x1eb4] ;  /* 0x001eb40001a37983 */ /* 0x000f220000300800 */
[----:B------:R-:W-:-:S03]  /*29180*/  IMAD.MOV.U32 R77, RZ, RZ, R102 ;  /* 0x000000ffff4d7224 */ /* 0x000fc600078e0066 */
[----:B------:R-:W4:Y:S01]  /*29190*/  LDL.LU R107, [R1+0x370] ;  /* 0x00037000016b7983 */ /* 0x000f220000300800 */
[----:B------:R-:W-:-:S03]  /*291a0*/  IMAD.MOV.U32 R76, RZ, RZ, R103 ;  /* 0x000000ffff4c7224 */ /* 0x000fc600078e0067 */
[----:B------:R-:W4:Y:S04]  /*291b0*/  LDL.LU R106, [R1+0x1eb8] ;  /* 0x001eb800016a7983 */ /* 0x000f280000300800 */
[----:B------:R-:W4:Y:S04]  /*291c0*/  LDL.LU R102, [R1+0x378] ;  /* 0x0003780001667983 */ /* 0x000f280000300800 */
[----:B------:R-:W4:Y:S04]  /*291d0*/  LDL.LU R103, [R1+0x1ebc] ;  /* 0x001ebc0001677983 */ /* 0x000f280000300800 */
[----:B------:R-:W-:Y:S04]  /*291e0*/  STL.64 [R1+0x318], R124 ;  /* 0x0003187c01007387 */ /* 0x000fe80000100a00 */
[----:B------:R-:W-:Y:S04]  /*291f0*/  STL.64 [R1+0x2908], R124 ;  /* 0x0029087c01007387 */ /* 0x000fe80000100a00 */
[----:B------:R-:W-:Y:S04]  /*29200*/  STL.64 [R1+0x320], R74 ;  /* 0x0003204a01007387 */ /* 0x000fe80000100a00 */
[----:B------:R-:W-:Y:S04]  /*29210*/  STL.64 [R1+0x2910], R74 ;  /* 0x0029104a01007387 */ /* 0x000fe80000100a00 */
[----:B------:R-:W-:Y:S04]  /*29220*/  STL.64 [R1+0x328], R76 ;  /* 0x0003284c01007387 */ /* 0x000fe80000100a00 */
[----:B------:R0:W-:Y:S01]  /*29230*/  STL.64 [R1+0x2920], R76 ;  /* 0x0029204c01007387 */ /* 0x0001e20000100a00 */
[----:B------:R-:W-:-:S03]  /*29240*/  IMAD.MOV.U32 R5, RZ, RZ, R129 ;  /* 0x000000ffff057224 */ /* 0x000fc600078e0081 */
[----:B------:R-:W-:Y:S04]  /*29250*/  STL.64 [R1+0x330], R66 ;  /* 0x0003304201007387 */ /* 0x000fe80000100a00 */
[----:B------:R-:W-:Y:S04]  /*29260*/  STL [R1+0x2938], R66 ;  /* 0x0029384201007387 */ /* 0x000fe80000100800 */
[----:B------:R-:W-:Y:S04]  /*29270*/  STL [R1+0x2928], R67 ;  /* 0x0029284301007387 */ /* 0x000fe80000100800 */
[----:B------:R0:W-:Y:S01]  /*29280*/  STL.64 [R1+0x2950], R66 ;  /* 0x0029504201007387 */ /* 0x0001e20000100a00 */
[----:B------:R-:W-:-:S03]  /*29290*/  IMAD.MOV.U32 R4, RZ, RZ, R128 ;  /* 0x000000ffff047224 */ /* 0x000fc600078e0080 */
[----:B------:R-:W0:Y:S04]  /*292a0*/  LDL.LU R129, [R1+0x388] ;  /* 0x0003880001817983 */ /* 0x000e280000300800 */
[----:B------:R-:W4:Y:S01]  /*292b0*/  LDL.LU R128, [R1+0x1ec0] ;  /* 0x001ec00001807983 */ /* 0x000f220000300800 */
[----:B------:R-:W-:Y:S02]  /*292c0*/  IMAD.MOV.U32 R84, RZ, RZ, R131 ;  /* 0x000000ffff547224 */ /* 0x000fe400078e0083 */
[----:B------:R-:W-:Y:S02]  /*292d0*/  IMAD.MOV.U32 R85, RZ, RZ, R57 ;  /* 0x000000ffff557224 */ /* 0x000fe400078e0039 */
[----:B------:R-:W4:Y:S01]  /*292e0*/  LDL.LU R57, [R1+0x398] ;  /* 0x0003980001397983 */ /* 0x000f220000300800 */
[----:B-1----:R-:W-:-:S02]  /*292f0*/  IMAD.MOV.U32 R120, RZ, RZ, R162 ;  /* 0x000000ffff787224 */ /* 0x002fc400078e00a2 */
[----:B------:R-:W-:Y:S01]  /*29300*/  IMAD.MOV.U32 R121, RZ, RZ, R130 ;  /* 0x000000ffff797224 */ /* 0x000fe200078e0082 */
[----:B------:R-:W4:Y:S04]  /*29310*/  LDL.LU R131, [R1+0x1e90] ;  /* 0x001e900001837983 */ /* 0x000f280000300800 */
[----:B------:R-:W4:Y:S01]  /*29320*/  LDL.LU R130, [R1+0x3a0] ;  /* 0x0003a00001827983 */ /* 0x000f220000300800 */
[----:B------:R-:W-:-:S03]  /*29330*/  IMAD.MOV.U32 R118, RZ, RZ, R157 ;  /* 0x000000ffff767224 */ /* 0x000fc600078e009d */
[----:B------:R-:W4:Y:S01]  /*29340*/  LDL.LU R162, [R1+0x1e94] ;  /* 0x001e940001a27983 */ /* 0x000f220000300800 */
[----:B------:R-:W-:-:S03]  /*29350*/  IMAD.MOV.U32 R119, RZ, RZ, R156 ;  /* 0x000000ffff777224 */ /* 0x000fc600078e009c */
[----:B------:R-:W-:Y:S04]  /*29360*/  STL.64 [R1+0x338], R84 ;  /* 0x0003385401007387 */ /* 0x000fe80000100a00 */
[----:B------:R1:W-:Y:S04]  /*29370*/  STL.64 [R1+0x2930], R84 ;  /* 0x0029305401007387 */ /* 0x0003e80000100a00 */
[----:B------:R-:W-:Y:S04]  /*29380*/  STL.64 [R1+0x348], R120 ;  /* 0x0003487801007387 */ /* 0x000fe80000100a00 */
[----:B------:R0:W-:Y:S04]  /*29390*/  STL.64 [R1+0x2940], R120 ;  /* 0x0029407801007387 */ /* 0x0001e80000100a00 */
[----:B------:R-:W-:Y:S04]  /*293a0*/  STL.64 [R1+0x350], R4 ;  /* 0x0003500401007387 */ /* 0x000fe80000100a00 */
[----:B------:R-:W-:Y:S04]  /*293b0*/  STL [R1+0x2958], R5 ;  /* 0x0029580501007387 */ /* 0x000fe80000100800 */
[----:B------:R-:W-:Y:S04]  /*293c0*/  STL.64 [R1+0x2968], R4 ;  /* 0x0029680401007387 */ /* 0x000fe80000100a00 */
[----:B------:R-:W-:Y:S04]  /*293d0*/  STL.64 [R1+0x358], R118 ;  /* 0x0003587601007387 */ /* 0x000fe80000100a00 */
[----:B------:R-:W-:Y:S04]  /*293e0*/  STL.64 [R1+0x2960], R118 ;  /* 0x0029607601007387 */ /* 0x000fe80000100a00 */
[----:B------:R-:W-:Y:S04]  /*293f0*/  STL [R1+0x29d0], R118 ;  /* 0x0029d07601007387 */ /* 0x000fe80000100800 */
[----:B------:R-:W4:Y:S04]  /*29400*/  LDL.LU R156, [R1+0x3a8] ;  /* 0x0003a800019c7983 */ /* 0x000f280000300800 */
[----:B------:R-:W4:Y:S01]  /*29410*/  LDL.LU R157, [R1+0x1e98] ;  /* 0x001e9800019d7983 */ /* 0x000f220000300800 */
[----:B--2---:R-:W-:-:S03]  /*29420*/  IMAD.MOV.U32 R105, RZ, RZ, R97 ;  /* 0x000000ffff697224 */ /* 0x004fc600078e0061 */
[----:B------:R-:W2:Y:S01]  /*29430*/  LDL.LU R97, [R1+0x3b0] ;  /* 0x0003b00001617983 */ /* 0x000ea20000300800 */
[----:B---3--:R-:W-:-:S03]  /*29440*/  IMAD.MOV.U32 R104, RZ, RZ, R96 ;  /* 0x000000ffff687224 */ /* 0x008fc600078e0060 */
[----:B------:R-:W3:Y:S01]  /*29450*/  LDL.LU R96, [R1+0x1e9c] ;  /* 0x001e9c0001607983 */ /* 0x000ee20000300800 */
[----:B----4-:R-:W-:-:S03]  /*29460*/  IMAD.MOV.U32 R95, RZ, RZ, R56 ;  /* 0x000000ffff5f7224 */ /* 0x010fc600078e0038 */
[----:B------:R-:W-:Y:S01]  /*29470*/  STL.64 [R1+0x360], R104 ;  /* 0x0003606801007387 */ /* 0x000fe20000100a00 */
[----:B------:R-:W-:-:S03]  /*29480*/  IMAD.MOV.U32 R94, RZ, RZ, R163 ;  /* 0x000000ffff5e7224 */ /* 0x000fc600078e00a3 */
        /* <DEDUP_REMOVED lines=8> */
[----:B------:R-:W-:Y:S04]  /*29510*/  STL.64 [R1+0x370], R12 ;  /* 0x0003700c01007387 */ /* 0x000fe80000100a00 */
[----:B------:R4:W-:Y:S04]  /*29520*/  STL.64 [R1+0x29a8], R12 ;  /* 0x0029a80c01007387 */ /* 0x0009e80000100a00 */
[----:B------:R-:W-:Y:S04]  /*29530*/  STL.64 [R1+0x378], R116 ;  /* 0x0003787401007387 */ /* 0x000fe80000100a00 */
[----:B------:R0:W-:Y:S04]  /*29540*/  STL.64 [R1+0x29c0], R116 ;  /* 0x0029c07401007387 */ /* 0x0001e80000100a00 */
[----:B------:R-:W4:Y:S04]  /*29550*/  LDL.LU R56, [R1+0x3b8] ;  /* 0x0003b80001387983 */ /* 0x000f280000300800 */
[----:B------:R-:W4:Y:S04]  /*29560*/  LDL.LU R163, [R1+0x1ea0] ;  /* 0x001ea00001a37983 */ /* 0x000f280000300800 */
[----:B------:R-:W4:Y:S04]  /*29570*/  LDL.LU R107, [R1+0x3c0] ;  /* 0x0003c000016b7983 */ /* 0x000f280000300800 */
[----:B------:R-:W4:Y:S04]  /*29580*/  LDL.LU R106, [R1+0x1ea4] ;  /* 0x001ea400016a7983 */ /* 0x000f280000300800 */
[----:B------:R-:W4:Y:S04]  /*29590*/  LDL.LU R102, [R1+0x3c8] ;  /* 0x0003c80001667983 */ /* 0x000f280000300800 */
[----:B------:R-:W4:Y:S01]  /*295a0*/  LDL.LU R103, [R1+0x1ea8] ;  /* 0x001ea80001677983 */ /* 0x000f220000300800 */
[----:B0-----:R-:W-:-:S03]  /*295b0*/  IMAD.MOV.U32 R83, RZ, RZ, R129 ;  /* 0x000000ffff537224 */ /* 0x001fc600078e0081 */
[----:B------:R-:W4:Y:S01]  /*295c0*/  LDL.LU R129, [R1+0x3d8] ;  /* 0x0003d80001817983 */ /* 0x000f220000300800 */
[----:B------:R-:W-:-:S03]  /*295d0*/  IMAD.MOV.U32 R82, RZ, RZ, R128 ;  /* 0x000000ffff527224 */ /* 0x000fc600078e0080 */
[----:B------:R-:W4:Y:S04]  /*295e0*/  LDL.LU R128, [R1+0x1e64] ;  /* 0x001e640001807983 */ /* 0x000f280000300800 */
[----:B------:R-:W-:Y:S01]  /*295f0*/  STL.64 [R1+0x388], R82 ;  /* 0x0003885201007387 */ /* 0x000fe20000100a00 */
[----:B------:R-:W-:-:S03]  /*29600*/  IMAD.MOV.U32 R87, RZ, RZ, R57 ;  /* 0x000000ffff577224 */ /* 0x000fc600078e0039 */
[----:B------:R-:W-:Y:S01]  /*29610*/  STL [R1+0x29e0], R83 ;  /* 0x0029e05301007387 */ /* 0x000fe20000100800 */
[----:B------:R-:W-:-:S03]  /*29620*/  IMAD.MOV.U32 R86, RZ, RZ, R131 ;  /* 0x000000ffff567224 */ /* 0x000fc600078e0083 */
[----:B------:R-:W-:Y:S01]  /*29630*/  STL.64 [R1+0x29f8], R82 ;  /* 0x0029f85201007387 */ /* 0x000fe20000100a00 */
[----:B------:R-:W-:-:S03]  /*29640*/  IMAD.MOV.U32 R65, RZ, RZ, R130 ;  /* 0x000000ffff417224 */ /* 0x000fc600078e0082 */
[----:B------:R-:W-:Y:S01]  /*29650*/  STL.64 [R1+0x390], R152 ;  /* 0x0003909801007387 */ /* 0x000fe20000100a00 */
[----:B------:R-:W-:-:S03]  /*29660*/  IMAD.MOV.U32 R64, RZ, RZ, R162 ;  /* 0x000000ffff407224 */ /* 0x000fc600078e00a2 */
[----:B------:R0:W-:Y:S04]  /*29670*/  STL.64 [R1+0x29e8], R152 ;  /* 0x0029e89801007387 */ /* 0x0001e80000100a00 */
[----:B------:R-:W4:Y:S04]  /*29680*/  LDL.LU R57, [R1+0x3e0] ;  /* 0x0003e00001397983 */ /* 0x000f280000300800 */
[----:B------:R-:W4:Y:S04]  /*29690*/  LDL.LU R131, [R1+0x1e68] ;  /* 0x001e680001837983 */ /* 0x000f280000300800 */
[----:B------:R-:W4:Y:S04]  /*296a0*/  LDL.LU R130, [R1+0x3e8] ;  /* 0x0003e80001827983 */ /* 0x000f280000300800 */
[----:B------:R-:W4:Y:S01]  /*296b0*/  LDL.LU R162, [R1+0x1e6c] ;  /* 0x001e6c0001a27983 */ /* 0x000f220000300800 */
[----:B------:R-:W-:-:S03]  /*296c0*/  IMAD.MOV.U32 R11, RZ, RZ, R156 ;  /* 0x000000ffff0b7224 */ /* 0x000fc600078e009c */
[----:B------:R-:W4:Y:S01]  /*296d0*/  LDL.LU R156, [R1+0x3f0] ;  /* 0x0003f000019c7983 */ /* 0x000f220000300800 */
[----:B------:R-:W-:-:S03]  /*296e0*/  IMAD.MOV.U32 R10, RZ, RZ, R157 ;  /* 0x000000ffff0a7224 */ /* 0x000fc600078e009d */
[----:B------:R-:W4:Y:S01]  /*296f0*/  LDL.LU R157, [R1+0x1e70] ;  /* 0x001e7000019d7983 */ /* 0x000f220000300800 */
[----:B--2---:R-:W-:-:S03]  /*29700*/  IMAD.MOV.U32 R113, RZ, RZ, R97 ;  /* 0x000000ffff717224 */ /* 0x004fc600078e0061 */
[----:B------:R-:W1:Y:S01]  /*29710*/  LDL.LU R97, [R1+0x3f8] ;  /* 0x0003f80001617983 */ /* 0x000e620000300800 */
[----:B---3--:R-:W-:-:S03]  /*29720*/  IMAD.MOV.U32 R112, RZ, RZ, R96 ;  /* 0x000000ffff707224 */ /* 0x008fc600078e0060 */
[----:B------:R-:W2:Y:S04]  /*29730*/  LDL.LU R96, [R1+0x1e74] ;  /* 0x001e740001607983 */ /* 0x000ea80000300800 */
[----:B------:R-:W-:Y:S04]  /*29740*/  STL.64 [R1+0x398], R86 ;  /* 0x0003985601007387 */ /* 0x000fe80000100a00 */
[----:B------:R-:W-:Y:S04]  /*29750*/  STL [R1+0x2a10], R86 ;  /* 0x002a105601007387 */ /* 0x000fe80000100800 */
[----:B------:R-:W-:Y:S04]  /*29760*/  STL [R1+0x2a00], R87 ;  /* 0x002a005701007387 */ /* 0x000fe80000100800 */
[----:B------:R-:W-:Y:S04]  /*29770*/  STL.64 [R1+0x2a20], R86 ;  /* 0x002a205601007387 */ /* 0x000fe80000100a00 */
[----:B------:R-:W-:Y:S04]  /*29780*/  STL.64 [R1+0x3a0], R64 ;  /* 0x0003a04001007387 */ /* 0x000fe80000100a00 */
[----:B------:R3:W-:Y:S04]  /*29790*/  STL.64 [R1+0x2a08], R64 ;  /* 0x002a084001007387 */ /* 0x0007e80000100a00 */
[----:B------:R-:W-:Y:S04]  /*297a0*/  STL.64 [R1+0x3a8], R10 ;  /* 0x0003a80a01007387 */ /* 0x000fe80000100a00 */
[----:B------:R0:W-:Y:S04]  /*297b0*/  STL.64 [R1+0x2a18], R10 ;  /* 0x002a180a01007387 */ /* 0x0001e80000100a00 */
[----:B------:R-:W-:Y:S04]  /*297c0*/  STL.64 [R1+0x3b0], R112 ;  /* 0x0003b07001007387 */ /* 0x000fe80000100a00 */
[----:B------:R0:W-:Y:S01]  /*297d0*/  STL.64 [R1+0x2a28], R112 ;  /* 0x002a287001007387 */ /* 0x0001e20000100a00 */
[----:B----4-:R-:W-:-:S03]  /*297e0*/  IMAD.MOV.U32 R6, RZ, RZ, R163 ;  /* 0x000000ffff067224 */ /* 0x010fc600078e00a3 */
[----:B------:R-:W4:Y:S01]  /*297f0*/  LDL.LU R163, [R1+0x400] ;  /* 0x0004000001a37983 */ /* 0x000f220000300800 */
[----:B------:R-:W-:-:S03]  /*29800*/  IMAD.MOV.U32 R9, RZ, RZ, R107 ;  /* 0x000000ffff097224 */ /* 0x000fc600078e006b */
[----:B------:R-:W3:Y:S01]  /*29810*/  LDL.LU R107, [R1+0x1e78] ;  /* 0x001e7800016b7983 */ /* 0x000ee20000300800 */
        /* <DEDUP_REMOVED lines=10> */
[----:B------:R-:W-:-:S05]  /*298c0*/  IMAD.MOV.U32 R7, RZ, RZ, R56 ;  /* 0x000000ffff077224 */ /* 0x000fca00078e0038 */
[----:B------:R-:W-:Y:S04]  /*298d0*/  STL.64 [R1+0x3b8], R6 ;  /* 0x0003b80601007387 */ /* 0x000fe80000100a00 */
[----:B------:R0:W-:Y:S04]  /*298e0*/  STL.64 [R1+0x2a38], R6 ;  /* 0x002a380601007387 */ /* 0x0001e80000100a00 */
[----:B------:R-:W-:Y:S04]  /*298f0*/  STL.64 [R1+0x3c0], R8 ;  /* 0x0003c00801007387 */ /* 0x000fe80000100a00 */
[----:B------:R0:W-:Y:S04]  /*29900*/  STL.64 [R1+0x2a48], R8 ;  /* 0x002a480801007387 */ /* 0x0001e80000100a00 */
[----:B------:R-:W-:Y:S04]  /*29910*/  STL.64 [R1+0x3c8], R2 ;  /* 0x0003c80201007387 */ /* 0x000fe80000100a00 */
[----:B------:R0:W-:Y:S04]  /*29920*/  STL.64 [R1+0x2a58], R2 ;  /* 0x002a580201007387 */ /* 0x0001e80000100a00 */
[----:B------:R-:W-:Y:S04]  /*29930*/  STL.64 [R1+0x3d8], R114 ;  /* 0x0003d87201007387 */ /* 0x000fe80000100a00 */
[----:B------:R0:W-:Y:S01]  /*29940*/  STL.64 [R1+0x2a68], R114 ;  /* 0x002a687201007387 */ /* 0x0001e20000100a00 */
[----:B------:R-:W-:-:S03]  /*29950*/  IMAD.MOV.U32 R77, RZ, RZ, R156 ;  /* 0x000000ffff4d7224 */ /* 0x000fc600078e009c */
[----:B------:R-:W3:Y:S01]  /*29960*/  LDL.LU R156, [R1+0x430] ;  /* 0x00043000019c7983 */ /* 0x000ee20000300800 */
[----:B------:R-:W-:-:S03]  /*29970*/  IMAD.MOV.U32 R76, RZ, RZ, R157 ;  /* 0x000000ffff4c7224 */ /* 0x000fc600078e009d */
[----:B------:R-:W3:Y:S01]  /*29980*/  LDL.LU R157, [R1+0x1e8c] ;  /* 0x001e8c00019d7983 */ /* 0x000ee20000300800 */
[----:B------:R-:W-:Y:S02]  /*29990*/  IMAD.MOV.U32 R124, RZ, RZ, R131 ;  /* 0x000000ffff7c7224 */ /* 0x000fe400078e0083 */
[----:B------:R-:W-:Y:S02]  /*299a0*/  IMAD.MOV.U32 R125, RZ, RZ, R57 ;  /* 0x000000ffff7d7224 */ /* 0x000fe400078e0039 */
[----:B------:R-:W-:Y:S02]  /*299b0*/  IMAD.MOV.U32 R74, RZ, RZ, R162 ;  /* 0x000000ffff4a7224 */ /* 0x000fe400078e00a2 */
[----:B------:R-:W-:Y:S02]  /*299c0*/  IMAD.MOV.U32 R75, RZ, RZ, R130 ;  /* 0x000000ffff4b7224 */ /* 0x000fe400078e0082 */
[----:B------:R-:W-:Y:S02]  /*299d0*/  IMAD.MOV.U32 R67, RZ, RZ, R72 ;  /* 0x000000ffff437224 */ /* 0x000fe400078e0048 */
[----:B-1----:R-:W-:-:S02]  /*299e0*/  IMAD.MOV.U32 R85, RZ, RZ, R97 ;  /* 0x000000ffff557224 */ /* 0x002fc400078e0061 */
[----:B------:R-:W3:Y:S01]  /*299f0*/  LDL.LU R97, [R1+0x438] ;  /* 0x0004380001617983 */ /* 0x000ee20000300800 */
[----:B--2---:R-:W-:-:S03]  /*29a00*/  IMAD.MOV.U32 R84, RZ, RZ, R96 ;  /* 0x000000ffff547224 */ /* 0x004fc600078e0060 */
[----:B------:R-:W2:Y:S04]  /*29a10*/  LDL.LU R96, [R1+0x1de4] ;  /* 0x001de40001607983 */ /* 0x000ea80000300800 */
        /* <DEDUP_REMOVED lines=8> */
[----:B------:R-:W-:Y:S04]  /*29aa0*/  STL [R1+0x2ab8], R84 ;  /* 0x002ab85401007387 */ /* 0x000fe80000100800 */
[----:B------:R-:W-:Y:S01]  /*29ab0*/  STL [R1+0x2aa8], R85 ;  /* 0x002aa85501007387 */ /* 0x000fe20000100800 */
[----:B----4-:R-:W-:-:S03]  /*29ac0*/  IMAD.MOV.U32 R121, RZ, RZ, R163 ;  /* 0x000000ffff797224 */ /* 0x010fc600078e00a3 */
[----:B------:R-:W-:Y:S04]  /*29ad0*/  STL.64 [R1+0x2ad0], R84 ;  /* 0x002ad05401007387 */ /* 0x000fe80000100a00 */
[----:B------:R-:W4:Y:S04]  /*29ae0*/  LDL.LU R162, [R1+0x440] ;  /* 0x0004400001a27983 */ /* 0x000f280000300800 */
[----:B------:R-:W4:Y:S01]  /*29af0*/  LDL.LU R163, [R1+0x1de8] ;  /* 0x001de80001a37983 */ /* 0x000f220000300800 */
[----:B---3--:R-:W-:-:S03]  /*29b00*/  IMAD.MOV.U32 R120, RZ, RZ, R107 ;  /* 0x000000ffff787224 */ /* 0x008fc600078e006b */
[----:B------:R-:W3:Y:S01]  /*29b10*/  LDL.LU R72, [R1+0x33e8] ;  /* 0x0033e80001487983 */ /* 0x000ee20000300800 */
[----:B------:R-:W-:Y:S02]  /*29b20*/  IMAD.MOV.U32 R155, RZ, RZ, R106 ;  /* 0x000000ffff9b7224 */ /* 0x000fe400078e006a */
[----:B------:R-:W-:Y:S01]  /*29b30*/  IMAD.MOV.U32 R154, RZ, RZ, R102 ;  /* 0x000000ffff9a7224 */ /* 0x000fe200078e0066 */
[----:B------:R-:W4:Y:S01]  /*29b40*/  LDL.LU R107, [R1+0x448] ;  /* 0x00044800016b7983 */ /* 0x000f220000300800 */
[----:B------:R-:W-:-:S03]  /*29b50*/  IMAD.MOV.U32 R13, RZ, RZ, R103 ;  /* 0x000000ffff0d7224 */ /* 0x000fc600078e0067 */
[----:B------:R-:W4:Y:S01]  /*29b60*/  LDL.LU R106, [R1+0x1dec] ;  /* 0x001dec00016a7983 */ /* 0x000f220000300800 */
[----:B------:R-:W-:-:S03]  /*29b70*/  IMAD.MOV.U32 R12, RZ, RZ, R129 ;  /* 0x000000ffff0c7224 */ /* 0x000fc600078e0081 */
[----:B------:R-:W4:Y:S04]  /*29b80*/  LDL.LU R102, [R1+0x458] ;  /* 0x0004580001667983 */ /* 0x000f280000300800 */
        /* <DEDUP_REMOVED lines=8> */
[----:B------:R-:W-:Y:S04]  /*29c10*/  STL [R1+0x2ad8], R13 ;  /* 0x002ad80d01007387 */ /* 0x000fe80000100800 */
[----:B------:R-:W-:Y:S04]  /*29c20*/  STL [R1+0x2b48], R13 ;  /* 0x002b480d01007387 */ /* 0x000fe80000100800 */
[----:B------:R-:W-:Y:S04]  /*29c30*/  STL.64 [R1+0x418], R66 ;  /* 0x0004184201007387 */ /* 0x000fe80000100a00 */
[----:B------:R0:W-:Y:S04]  /*29c40*/  STL.64 [R1+0x2ae0], R66 ;  /* 0x002ae04201007387 */ /* 0x0001e80000100a00 */
[----:B------:R-:W4:Y:S04]  /*29c50*/  LDL.LU R56, [R1+0x460] ;  /* 0x0004600001387983 */ /* 0x000f280000300800 */
[----:B------:R-:W4:Y:S04]  /*29c60*/  LDL.LU R57, [R1+0x1df8] ;  /* 0x001df80001397983 */ /* 0x000f280000300800 */
[----:B------:R-:W0:Y:S04]  /*29c70*/  LDL.LU R129, [R1+0x468] ;  /* 0x0004680001817983 */ /* 0x000e280000300800 */
[----:B------:R-:W4:Y:S01]  /*29c80*/  LDL.LU R128, [R1+0x1dfc] ;  /* 0x001dfc0001807983 */ /* 0x000f220000300800 */
[----:B------:R-:W-:-:S03]  /*29c90*/  IMAD.MOV.U32 R117, RZ, RZ, R156 ;  /* 0x000000ffff757224 */ /* 0x000fc600078e009c */
[----:B------:R-:W4:Y:S01]  /*29ca0*/  LDL.LU R156, [R1+0x470] ;  /* 0x00047000019c7983 */ /* 0x000f220000300800 */
[----:B------:R-:W-:-:S03]  /*29cb0*/  IMAD.MOV.U32 R116, RZ, RZ, R157 ;  /* 0x000000ffff747224 */ /* 0x000fc600078e009d */
[----:B------:R-:W4:Y:S01]  /*29cc0*/  LDL.LU R157, [R1+0x1e00] ;  /* 0x001e0000019d7983 */ /* 0x000f220000300800 */
[----:B------:R-:W-:-:S03]  /*29cd0*/  IMAD.MOV.U32 R5, RZ, RZ, R97 ;  /* 0x000000ffff057224 */ /* 0x000fc600078e0061 */
[----:B------:R-:W4:Y:S01]  /*29ce0*/  LDL.LU R97, [R1+0x478] ;  /* 0x0004780001617983 */ /* 0x000f220000300800 */
[----:B--2---:R-:W-:-:S03]  /*29cf0*/  IMAD.MOV.U32 R4, RZ, RZ, R96 ;  /* 0x000000ffff047224 */ /* 0x004fc600078e0060 */
[----:B------:R-:W2:Y:S04]  /*29d00*/  LDL.LU R96, [R1+0x1e04] ;  /* 0x001e040001607983 */ /* 0x000ea80000300800 */
[----:B---3--:R-:W-:Y:S04]  /*29d10*/  STL.64 [R1+0x428], R72 ;  /* 0x0004284801007387 */ /* 0x008fe80000100a00 */
        /* <DEDUP_REMOVED lines=16> */
[----:B------:R-:W3:Y:S04]  /*29e20*/  LDL.LU R106, [R1+0x1e10] ;  /* 0x001e1000016a7983 */ /* 0x000ee80000300800 */
[----:B------:R-:W-:Y:S04]  /*29e30*/  STL.64 [R1+0x440], R94 ;  /* 0x0004405e01007387 */ /* 0x000fe80000100a00 */
[----:B------:R0:W-:Y:S04]  /*29e40*/  STL.64 [R1+0x2b10], R94 ;  /* 0x002b105e01007387 */ /* 0x0001e80000100a00 */
[----:B------:R-:W3:Y:S04]  /*29e50*/  LDL.LU R102, [R1+0x498] ;  /* 0x0004980001667983 */ /* 0x000ee80000300800 */
[----:B------:R-:W3:Y:S01]  /*29e60*/  LDL.LU R103, [R1+0x1e14] ;  /* 0x001e140001677983 */ /* 0x000ee20000300800 */
[----:B------:R-:W-:-:S03]  /*29e70*/  IMAD.MOV.U32 R105, RZ, RZ, R56 ;  /* 0x000000ffff697224 */ /* 0x000fc600078e0038 */
[----:B------:R-:W-:Y:S01]  /*29e80*/  STL.64 [R1+0x448], R122 ;  /* 0x0004487a01007387 */ /* 0x000fe20000100a00 */
[----:B------:R-:W-:-:S03]  /*29e90*/  IMAD.MOV.U32 R104, RZ, RZ, R57 ;  /* 0x000000ffff687224 */ /* 0x000fc600078e0039 */
[----:B------:R1:W-:Y:S04]  /*29ea0*/  STL.64 [R1+0x2b20], R122 ;  /* 0x002b207a01007387 */ /* 0x0003e80000100a00 */
[----:B------:R-:W-:Y:S04]  /*29eb0*/  STL.64 [R1+0x450], R62 ;  /* 0x0004503e01007387 */ /* 0x000fe80000100a00 */
[----:B------:R-:W-:Y:S01]  /*29ec0*/  STL.64 [R1+0x2b30], R62 ;  /* 0x002b303e01007387 */ /* 0x000fe20000100a00 */
[----:B0-----:R-:W-:-:S03]  /*29ed0*/  IMAD.MOV.U32 R153, RZ, RZ, R129 ;  /* 0x000000ffff997224 */ /* 0x001fc600078e0081 */
[----:B------:R-:W-:Y:S01]  /*29ee0*/  STL.64 [R1+0x458], R118 ;  /* 0x0004587601007387 */ /* 0x000fe20000100a00 */
[----:B------:R-:W-:-:S03]  /*29ef0*/  IMAD.MOV.U32 R152, RZ, RZ, R128 ;  /* 0x000000ffff987224 */ /* 0x000fc600078e0080 */
[----:B------:R-:W-:Y:S04]  /*29f00*/  STL.64 [R1+0x2b40], R118 ;  /* 0x002b407601007387 */ /* 0x000fe80000100a00 */
[----:B------:R-:W-:Y:S04]  /*29f10*/  STL.64 [R1+0x460], R104 ;  /* 0x0004606801007387 */ /* 0x000fe80000100a00 */
[----:B------:R-:W-:Y:S04]  /*29f20*/  STL.64 [R1+0x2b50], R104 ;  /* 0x002b506801007387 */ /* 0x000fe80000100a00 */
[----:B------:R-:W3:Y:S04]  /*29f30*/  LDL.LU R129, [R1+0x4a0] ;  /* 0x0004a00001817983 */ /* 0x000ee80000300800 */
[----:B------:R-:W3:Y:S01]  /*29f40*/  LDL.LU R128, [R1+0x1e18] ;  /* 0x001e180001807983 */ /* 0x000ee20000300800 */
[----:B------:R-:W-:-:S02]  /*29f50*/  IMAD.MOV.U32 R83, RZ, RZ, R156 ;  /* 0x000000ffff537224 */ /* 0x000fc400078e009c */
[----:B------:R-:W-:Y:S01]  /*29f60*/  IMAD.MOV.U32 R82, RZ, RZ, R157 ;  /* 0x000000ffff527224 */ /* 0x000fe200078e009d */
[----:B------:R-:W3:Y:S04]  /*29f70*/  LDL.LU R156, [R1+0x4a8] ;  /* 0x0004a800019c7983 */ /* 0x000ee80000300800 */
[----:B------:R-:W3:Y:S01]  /*29f80*/  LDL.LU R157, [R1+0x1e1c] ;  /* 0x001e1c00019d7983 */ /* 0x000ee20000300800 */
[----:B------:R-:W-:-:S03]  /*29f90*/  IMAD.MOV.U32 R65, RZ, RZ, R97 ;  /* 0x000000ffff417224 */ /* 0x000fc600078e0061 */
[----:B------:R-:W3:Y:S01]  /*29fa0*/  LDL.LU R97, [R1+0x4b0] ;  /* 0x0004b00001617983 */ /* 0x000ee20000300800 */
[----:B--2---:R-:W-:-:S03]  /*29fb0*/  IMAD.MOV.U32 R64, RZ, RZ, R96 ;  /* 0x000000ffff407224 */ /* 0x004fc600078e0060 */
[----:B------:R-:W2:Y:S04]  /*29fc0*/  LDL.LU R96, [R1+0x1e20] ;  /* 0x001e200001607983 */ /* 0x000ea80000300800 */
[----:B------:R-:W-:Y:S04]  /*29fd0*/  STL.64 [R1+0x468], R152 ;  /* 0x0004689801007387 */ /* 0x000fe80000100a00 */
[----:B------:R-:W-:Y:S04]  /*29fe0*/  STL [R1+0x2b68], R152 ;  /* 0x002b689801007387 */ /* 0x000fe80000100800 */
[----:B------:R-:W-:Y:S04]  /*29ff0*/  STL [R1+0x2b58], R153 ;  /* 0x002b589901007387 */ /* 0x000fe80000100800 */
[----:B------:R-:W-:Y:S04]  /*2a000*/  STL.64 [R1+0x470], R82 ;  /* 0x0004705201007387 */ /* 0x000fe80000100a00 */
[----:B------:R0:W-:Y:S04]  /*2a010*/  STL.64 [R1+0x2b60], R82 ;  /* 0x002b605201007387 */ /* 0x0001e80000100a00 */
[----:B------:R-:W-:Y:S04]  /*2a020*/  STL.64 [R1+0x478], R64 ;  /* 0x0004784001007387 */ /* 0x000fe80000100a00 */
[----:B------:R0:W-:Y:S01]  /*2a030*/  STL.64 [R1+0x2b70], R64 ;  /* 0x002b704001007387 */ /* 0x0001e20000100a00 */
[----:B----4-:R-:W-:-:S02]  /*2a040*/  IMAD.MOV.U32 R11, RZ, RZ, R131 ;  /* 0x000000ffff0b7224 */ /* 0x010fc400078e0083 */
[----:B---3--:R-:W-:-:S05]  /*2a050*/  IMAD.MOV.U32 R10, RZ, RZ, R130 ;  /* 0x000000ffff0a7224 */ /* 0x008fca00078e0082 */
[----:B------:R-:W-:Y:S04]  /*2a060*/  STL.64 [R1+0x480], R10 ;  /* 0x0004800a01007387 */ /* 0x000fe80000100a00 */
[----:B------:R-:W-:Y:S04]  /*2a070*/  STL [R1+0x2b90], R10 ;  /* 0x002b900a01007387 */ /* 0x000fe80000100800 */
[----:B------:R-:W-:Y:S04]  /*2a080*/  STL [R1+0x2b78], R11 ;  /* 0x002b780b01007387 */ /* 0x000fe80000100800 */
[----:B------:R-:W1:Y:S01]  /*2a090*/  LDL.LU R131, [R1+0x4c0] ;  /* 0x0004c00001837983 */ /* 0x000e620000300800 */
[----:B------:R-:W-:-:S03]  /*2a0a0*/  IMAD.MOV.U32 R87, RZ, RZ, R162 ;  /* 0x000000ffff577224 */ /* 0x000fc600078e00a2 */
[----:B------:R-:W3:Y:S01]  /*2a0b0*/  LDL.LU R130, [R1+0x1e28] ;  /* 0x001e280001827983 */ /* 0x000ee20000300800 */
[----:B------:R-:W-:Y:S02]  /*2a0c0*/  IMAD.MOV.U32 R86, RZ, RZ, R163 ;  /* 0x000000ffff567224 */ /* 0x000fe400078e00a3 */
[----:B------:R-:W-:Y:S01]  /*2a0d0*/  IMAD.MOV.U32 R113, RZ, RZ, R107 ;  /* 0x000000ffff717224 */ /* 0x000fe200078e006b */
[----:B------:R-:W4:Y:S01]  /*2a0e0*/  LDL.LU R162, [R1+0x4c8] ;  /* 0x0004c80001a27983 */ /* 0x000f220000300800 */
[----:B------:R-:W-:-:S03]  /*2a0f0*/  IMAD.MOV.U32 R112, RZ, RZ, R106 ;  /* 0x000000ffff707224 */ /* 0x000fc600078e006a */
        /* <DEDUP_REMOVED lines=8> */
[----:B------:R0:W-:Y:S04]  /*2a180*/  STL.64 [R1+0x2b80], R86 ;  /* 0x002b805601007387 */ /* 0x0001e80000100a00 */
[----:B------:R-:W-:Y:S04]  /*2a190*/  STL.64 [R1+0x490], R112 ;  /* 0x0004907001007387 */ /* 0x000fe80000100a00 */
[----:B------:R0:W-:Y:S04]  /*2a1a0*/  STL.64 [R1+0x2b88], R112 ;  /* 0x002b887001007387 */ /* 0x0001e80000100a00 */
[----:B------:R-:W-:Y:S01]  /*2a1b0*/  STL.64 [R1+0x498], R6 ;  /* 0x0004980601007387 */ /* 0x000fe20000100a00 */
[----:B------:R-:W-:-:S02]  /*2a1c0*/  IMAD.MOV.U32 R9, RZ, RZ, R129 ;  /* 0x000000ffff097224 */ /* 0x000fc400078e0081 */
[----:B------:R-:W-:Y:S01]  /*2a1d0*/  IMAD.MOV.U32 R8, RZ, RZ, R128 ;  /* 0x000000ffff087224 */ /* 0x000fe200078e0080 */
[----:B------:R0:W-:Y:S04]  /*2a1e0*/  STL.64 [R1+0x2b98], R6 ;  /* 0x002b980601007387 */ /* 0x0001e80000100a00 */
[----:B------:R-:W-:Y:S04]  /*2a1f0*/  STL.64 [R1+0x4a0], R8 ;  /* 0x0004a00801007387 */ /* 0x000fe80000100a00 */
[----:B------:R-:W-:Y:S04]  /*2a200*/  STL [R1+0x2bb0], R8 ;  /* 0x002bb00801007387 */ /* 0x000fe80000100800 */
[----:B------:R-:W-:Y:S04]  /*2a210*/  STL [R1+0x2ba0], R9 ;  /* 0x002ba00901007387 */ /* 0x000fe80000100800 */
[----:B------:R-:W4:Y:S04]  /*2a220*/  LDL.LU R56, [R1+0x4e0] ;  /* 0x0004e00001387983 */ /* 0x000f280000300800 */
[----:B------:R-:W4:Y:S01]  /*2a230*/  LDL.LU R57, [R1+0x1e38] ;  /* 0x001e380001397983 */ /* 0x000f220000300800 */
[----:B------:R-:W-:-:S03]  /*2a240*/  IMAD.MOV.U32 R3, RZ, RZ, R156 ;  /* 0x000000ffff037224 */ /* 0x000fc600078e009c */
[----:B------:R-:W4:Y:S01]  /*2a250*/  LDL.LU R129, [R1+0x4e8] ;  /* 0x0004e80001817983 */ /* 0x000f220000300800 */
[----:B------:R-:W-:-:S03]  /*2a260*/  IMAD.MOV.U32 R2, RZ, RZ, R157 ;  /* 0x000000ffff027224 */ /* 0x000fc600078e009d */
[----:B------:R-:W4:Y:S04]  /*2a270*/  LDL.LU R128, [R1+0x1e3c] ;  /* 0x001e3c0001807983 */ /* 0x000f280000300800 */
[----:B------:R-:W4:Y:S04]  /*2a280*/  LDL.LU R156, [R1+0x4f0] ;  /* 0x0004f000019c7983 */ /* 0x000f280000300800 */
[----:B------:R-:W4:Y:S01]  /*2a290*/  LDL.LU R157, [R1+0x1e40] ;  /* 0x001e4000019d7983 */ /* 0x000f220000300800 */
[----:B------:R-:W-:-:S03]  /*2a2a0*/  IMAD.MOV.U32 R115, RZ, RZ, R97 ;  /* 0x000000ffff737224 */ /* 0x000fc600078e0061 */
[----:B------:R-:W4:Y:S01]  /*2a2b0*/  LDL.LU R97, [R1+0x4f8] ;  /* 0x0004f80001617983 */ /* 0x000f220000300800 */
[----:B--2---:R-:W-:-:S03]  /*2a2c0*/  IMAD.MOV.U32 R114, RZ, RZ, R96 ;  /* 0x000000ffff727224 */ /* 0x004fc600078e0060 */
[----:B------:R-:W2:Y:S04]  /*2a2d0*/  LDL.LU R96, [R1+0x1e44] ;  /* 0x001e440001607983 */ /* 0x000ea80000300800 */
[----:B------:R-:W-:Y:S04]  /*2a2e0*/  STL.64 [R1+0x4a8], R2 ;  /* 0x0004a80201007387 */ /* 0x000fe80000100a00 */
[----:B------:R-:W-:Y:S04]  /*2a2f0*/  STL.64 [R1+0x2ba8], R2 ;  /* 0x002ba80201007387 */ /* 0x000fe80000100a00 */
[----:B------:R-:W-:Y:S04]  /*2a300*/  STL.64 [R1+0x4b0], R114 ;  /* 0x0004b07201007387 */ /* 0x000fe80000100a00 */
[----:B------:R-:W-:Y:S04]  /*2a310*/  STL.64 [R1+0x2bb8], R114 ;  /* 0x002bb87201007387 */ /* 0x000fe80000100a00 */
[----:B------:R-:W-:Y:S04]  /*2a320*/  STL.64 [R1+0x4b8], R60 ;  /* 0x0004b83c01007387 */ /* 0x000fe80000100a00 */
[----:B------:R-:W-:Y:S04]  /*2a330*/  STL [R1+0x2bd8], R60 ;  /* 0x002bd83c01007387 */ /* 0x000fe80000100800 */
[----:B------:R-:W-:Y:S01]  /*2a340*/  STL [R1+0x2bc0], R61 ;  /* 0x002bc03d01007387 */ /* 0x000fe20000100800 */
[----:B-1----:R-:W-:-:S02]  /*2a350*/  IMAD.MOV.U32 R125, RZ, RZ, R131 ;  /* 0x000000ffff7d7224 */ /* 0x002fc400078e0083 */
[----:B---3--:R-:W-:-:S05]  /*2a360*/  IMAD.MOV.U32 R124, RZ, RZ, R130 ;  /* 0x000000ffff7c7224 */ /* 0x008fca00078e0082 */
[----:B------:R-:W-:Y:S04]  /*2a370*/  STL.64 [R1+0x4c0], R124 ;  /* 0x0004c07c01007387 */ /* 0x000fe80000100a00 */
[----:B------:R-:W-:Y:S04]  /*2a380*/  STL.64 [R1+0x2bc8], R124 ;  /* 0x002bc87c01007387 */ /* 0x000fe80000100a00 */
[----:B------:R-:W3:Y:S04]  /*2a390*/  LDL.LU R131, [R1+0x500] ;  /* 0x0005000001837983 */ /* 0x000ee80000300800 */
[----:B------:R-:W3:Y:S01]  /*2a3a0*/  LDL.LU R130, [R1+0x1e48] ;  /* 0x001e480001827983 */ /* 0x000ee20000300800 */
[----:B----4-:R-:W-:-:S02]  /*2a3b0*/  IMAD.MOV.U32 R77, RZ, RZ, R162 ;  /* 0x000000ffff4d7224 */ /* 0x010fc400078e00a2 */
        /* <DEDUP_REMOVED lines=20> */
[----:B------:R0:W-:Y:S04]  /*2a500*/  STL.64 [R1+0x2bf0], R154 ;  /* 0x002bf09a01007387 */ /* 0x0001e80000100a00 */
[----:B------:R-:W0:Y:S04]  /*2a510*/  LDL.LU R56, [R1+0x538] ;  /* 0x0005380001387983 */ /* 0x000e280000300800 */
[----:B------:R-:W4:Y:S01]  /*2a520*/  LDL.LU R57, [R1+0x1db8] ;  /* 0x001db80001397983 */ /* 0x000f220000300800 */
[----:B------:R-:W-:-:S02]  /*2a530*/  IMAD.MOV.U32 R85, RZ, RZ, R129 ;  /* 0x000000ffff557224 */ /* 0x000fc400078e0081 */
[----:B------:R-:W-:Y:S01]  /*2a540*/  IMAD.MOV.U32 R84, RZ, RZ, R128 ;  /* 0x000000ffff547224 */ /* 0x000fe200078e0080 */
[----:B------:R-:W4:Y:S01]  /*2a550*/  LDL.LU R129, [R1+0x540] ;  /* 0x0005400001817983 */ /* 0x000f220000300800 */
[----:B------:R-:W-:Y:S02]  /*2a560*/  IMAD.MOV.U32 R67, RZ, RZ, R156 ;  /* 0x000000ffff437224 */ /* 0x000fe400078e009c */
[----:B------:R-:W-:Y:S01]  /*2a570*/  IMAD.MOV.U32 R66, RZ, RZ, R157 ;  /* 0x000000ffff427224 */ /* 0x000fe200078e009d */
        /* <DEDUP_REMOVED lines=12> */
[----:B------:R-:W-:Y:S01]  /*2a640*/  STL.64 [R1+0x2c10], R72 ;  /* 0x002c104801007387 */ /* 0x000fe20000100a00 */
[----:B---3--:R-:W-:-:S02]  /*2a650*/  IMAD.MOV.U32 R117, RZ, RZ, R131 ;  /* 0x000000ffff757224 */ /* 0x008fc400078e0083 */
[----:B------:R-:W-:-:S05]  /*2a660*/  IMAD.MOV.U32 R116, RZ, RZ, R130 ;  /* 0x000000ffff747224 */ /* 0x000fca00078e0082 */
[----:B------:R-:W-:Y:S04]  /*2a670*/  STL.64 [R1+0x500], R116 ;  /* 0x0005007401007387 */ /* 0x000fe80000100a00 */
[----:B------:R-:W-:Y:S04]  /*2a680*/  STL [R1+0x2c28], R116 ;  /* 0x002c287401007387 */ /* 0x000fe80000100800 */
[----:B------:R-:W-:Y:S04]  /*2a690*/  STL [R1+0x2c18], R117 ;  /* 0x002c187501007387 */ /* 0x000fe80000100800 */
[----:B------:R-:W3:Y:S01]  /*2a6a0*/  LDL.LU R131, [R1+0x558] ;  /* 0x0005580001837983 */ /* 0x000ee20000300800 */
[----:B----4-:R-:W-:-:S03]  /*2a6b0*/  IMAD.MOV.U32 R5, RZ, RZ, R162 ;  /* 0x000000ffff057224 */ /* 0x010fc600078e00a2 */
[----:B------:R-:W4:Y:S01]  /*2a6c0*/  LDL.LU R130, [R1+0x1dc8] ;  /* 0x001dc80001827983 */ /* 0x000f220000300800 */
[----:B------:R-:W-:Y:S02]  /*2a6d0*/  IMAD.MOV.U32 R4, RZ, RZ, R163 ;  /* 0x000000ffff047224 */ /* 0x000fe400078e00a3 */
[----:B------:R-:W-:Y:S01]  /*2a6e0*/  IMAD.MOV.U32 R95, RZ, RZ, R107 ;  /* 0x000000ffff5f7224 */ /* 0x000fe200078e006b */
[----:B------:R-:W1:Y:S01]  /*2a6f0*/  LDL.LU R162, [R1+0x578] ;  /* 0x0005780001a27983 */ /* 0x000e620000300800 */
        /* <DEDUP_REMOVED lines=13> */
[----:B0-----:R-:W-:-:S02]  /*2a7d0*/  IMAD.MOV.U32 R83, RZ, RZ, R56 ;  /* 0x000000ffff537224 */ /* 0x001fc400078e0038 */
[----:B------:R-:W-:Y:S01]  /*2a7e0*/  IMAD.MOV.U32 R82, RZ, RZ, R57 ;  /* 0x000000ffff527224 */ /* 0x000fe200078e0039 */
[----:B------:R0:W-:Y:S04]  /*2a7f0*/  STL.64 [R1+0x2c38], R122 ;  /* 0x002c387a01007387 */ /* 0x0001e80000100a00 */
[----:B------:R-:W-:Y:S04]  /*2a800*/  STL.64 [R1+0x538], R82 ;  /* 0x0005385201007387 */ /* 0x000fe80000100a00 */
[----:B------:R0:W-:Y:S04]  /*2a810*/  STL.64 [R1+0x2c40], R82 ;  /* 0x002c405201007387 */ /* 0x0001e80000100a00 */
[----:B------:R-:W4:Y:S04]  /*2a820*/  LDL.LU R56, [R1+0x590] ;  /* 0x0005900001387983 */ /* 0x000f280000300800 */
        /* <DEDUP_REMOVED lines=14> */
[----:B------:R0:W-:Y:S04]  /*2a910*/  STL.64 [R1+0x2c50], R64 ;  /* 0x002c504001007387 */ /* 0x0001e80000100a00 */
[----:B------:R-:W-:Y:S04]  /*2a920*/  STL.64 [R1+0x548], R86 ;  /* 0x0005485601007387 */ /* 0x000fe80000100a00 */
[----:B------:R-:W-:Y:S04]  /*2a930*/  STL.64 [R1+0x2c58], R86 ;  /* 0x002c585601007387 */ /* 0x000fe80000100a00 */
[----:B------:R-:W-:Y:S04]  /*2a940*/  STL.64 [R1+0x550], R112 ;  /* 0x0005507001007387 */ /* 0x000fe80000100a00 */
[----:B------:R-:W-:Y:S01]  /*2a950*/  STL.64 [R1+0x2c60], R112 ;  /* 0x002c607001007387 */ /* 0x000fe20000100a00 */
[----:B---3--:R-:W-:-:S02]  /*2a960*/  IMAD.MOV.U32 R7, RZ, RZ, R131 ;  /* 0x000000ffff077224 */ /* 0x008fc400078e0083 */
[----:B----4-:R-:W-:-:S05]  /*2a970*/  IMAD.MOV.U32 R6, RZ, RZ, R130 ;  /* 0x000000ffff067224 */ /* 0x010fca00078e0082 */
[----:B------:R-:W-:Y:S04]  /*2a980*/  STL.64 [R1+0x558], R6 ;  /* 0x0005580601007387 */ /* 0x000fe80000100a00 */
[----:B------:R-:W-:Y:S04]  /*2a990*/  STL.64 [R1+0x2c68], R6 ;  /* 0x002c680601007387 */ /* 0x000fe80000100a00 */
[----:B------:R-:W3:Y:S01]  /*2a9a0*/  LDL.LU R131, [R1+0x5c8] ;  /* 0x0005c80001837983 */ /* 0x000ee20000300800 */
[----:B-1----:R-:W-:-:S03]  /*2a9b0*/  IMAD.MOV.U32 R77, RZ, RZ, R162 ;  /* 0x000000ffff4d7224 */ /* 0x002fc600078e00a2 */
[----:B------:R-:W4:Y:S01]  /*2a9c0*/  LDL.LU R130, [R1+0x1d68] ;  /* 0x001d680001827983 */ /* 0x000f220000300800 */
        /* <DEDUP_REMOVED lines=25> */
[----:B------:R-:W0:Y:S01]  /*2ab60*/  LDL.LU R129, [R1+0x608] ;  /* 0x0006080001817983 */ /* 0x000e220000300800 */
        /* <DEDUP_REMOVED lines=12> */
[----:B------:R0:W-:Y:S04]  /*2ac30*/  STL.64 [R1+0x2ca8], R2 ;  /* 0x002ca80201007387 */ /* 0x0001e80000100a00 */
[----:B------:R-:W-:Y:S04]  /*2ac40*/  STL.64 [R1+0x5c0], R8 ;  /* 0x0005c00801007387 */ /* 0x000fe80000100a00 */
[----:B------:R-:W-:Y:S01]  /*2ac50*/  STL.64 [R1+0x2cb0], R8 ;  /* 0x002cb00801007387 */ /* 0x000fe20000100a00 */
[----:B---3--:R-:W-:-:S02]  /*2ac60*/  IMAD.MOV.U32 R61, RZ, RZ, R131 ;  /* 0x000000ffff3d7224 */ /* 0x008fc400078e0083 */
[----:B----4-:R-:W-:-:S05]  /*2ac70*/  IMAD.MOV.U32 R60, RZ, RZ, R130 ;  /* 0x000000ffff3c7224 */ /* 0x010fca00078e0082 */
[----:B------:R-:W-:Y:S04]  /*2ac80*/  STL.64 [R1+0x5c8], R60 ;  /* 0x0005c83c01007387 */ /* 0x000fe80000100a00 */
[----:B------:R-:W-:Y:S01]  /*2ac90*/  STL.64 [R1+0x2cb8], R60 ;  /* 0x002cb83c01007387 */ /* 0x000fe20000100a00 */
[----:B------:R-:W-:-:S03]  /*2aca0*/  IMAD.MOV.U32 R125, RZ, RZ, R162 ;  /* 0x000000ffff7d7224 */ /* 0x000fc600078e00a2 */
[----:B------:R-:W3:Y:S01]  /*2acb0*/  LDL.LU R131, [R1+0x638] ;  /* 0x0006380001837983 */ /* 0x000ee20000300800 */
[----:B------:R-:W-:-:S03]  /*2acc0*/  IMAD.MOV.U32 R124, RZ, RZ, R163 ;  /* 0x000000ffff7c7224 */ /* 0x000fc600078e00a3 */
[----:B------:R-:W4:Y:S01]  /*2acd0*/  LDL.LU R130, [R1+0x1d08] ;  /* 0x001d080001827983 */ /* 0x000f220000300800 */
[----:B------:R-:W-:-:S03]  /*2ace0*/  IMAD.MOV.U32 R111, RZ, RZ, R107 ;  /* 0x000000ffff6f7224 */ /* 0x000fc600078e006b */
        /* <DEDUP_REMOVED lines=12> */
[----:B------:R-:W-:Y:S04]  /*2adb0*/  STL [R1+0x2cc8], R111 ;  /* 0x002cc86f01007387 */ /* 0x000fe80000100800 */
[----:B------:R-:W-:Y:S01]  /*2adc0*/  STL [R1+0x2da0], R110 ;  /* 0x002da06e01007387 */ /* 0x000fe20000100800 */
[----:B------:R-:W-:-:S03]  /*2add0*/  IMAD.MOV.U32 R95, RZ, RZ, R56 ;  /* 0x000000ffff5f7224 */ /* 0x000fc600078e0038 */
[----:B------:R-:W-:Y:S01]  /*2ade0*/  STL.64 [R1+0x5f8], R4 ;  /* 0x0005f80401007387 */ /* 0x000fe20000100a00 */
[----:B------:R-:W-:-:S03]  /*2adf0*/  IMAD.MOV.U32 R94, RZ, RZ, R57 ;  /* 0x000000ffff5e7224 */ /* 0x000fc600078e0039 */
[----:B------:R0:W-:Y:S04]  /*2ae00*/  STL.64 [R1+0x2cd0], R4 ;  /* 0x002cd00401007387 */ /* 0x0001e80000100a00 */
[----:B------:R-:W-:Y:S04]  /*2ae10*/  STL.64 [R1+0x600], R94 ;  /* 0x0006005e01007387 */ /* 0x000fe80000100a00 */
[----:B------:R1:W-:Y:S04]  /*2ae20*/  STL.64 [R1+0x2cd8], R94 ;  /* 0x002cd85e01007387 */ /* 0x0003e80000100a00 */
[----:B------:R-:W4:Y:S04]  /*2ae30*/  LDL.LU R56, [R1+0x658] ;  /* 0x0006580001387983 */ /* 0x000f280000300800 */
[----:B------:R-:W4:Y:S01]  /*2ae40*/  LDL.LU R57, [R1+0x1d18] ;  /* 0x001d180001397983 */ /* 0x000f220000300800 */
[----:B0-----:R-:W-:-:S02]  /*2ae50*/  IMAD.MOV.U32 R123, RZ, RZ, R129 ;  /* 0x000000ffff7b7224 */ /* 0x001fc400078e0081 */
[----:B------:R-:W-:Y:S01]  /*2ae60*/  IMAD.MOV.U32 R122, RZ, RZ, R128 ;  /* 0x000000ffff7a7224 */ /* 0x000fe200078e0080 */
[----:B------:R-:W1:Y:S01]  /*2ae70*/  LDL.LU R129, [R1+0x678] ;  /* 0x0006780001817983 */ /* 0x000e620000300800 */
        /* <DEDUP_REMOVED lines=14> */
[----:B------:R0:W-:Y:S01]  /*2af60*/  STL.64 [R1+0x2cf8], R148 ;  /* 0x002cf89401007387 */ /* 0x0001e20000100a00 */
[----:B---3--:R-:W-:-:S02]  /*2af70*/  IMAD.MOV.U32 R11, RZ, RZ, R131 ;  /* 0x000000ffff0b7224 */ /* 0x008fc400078e0083 */
[----:B----4-:R-:W-:-:S05]  /*2af80*/  IMAD.MOV.U32 R10, RZ, RZ, R130 ;  /* 0x000000ffff0a7224 */ /* 0x010fca00078e0082 */
[----:B------:R-:W-:Y:S04]  /*2af90*/  STL.64 [R1+0x638], R10 ;  /* 0x0006380a01007387 */ /* 0x000fe80000100a00 */
[----:B------:R-:W-:Y:S04]  /*2afa0*/  STL.64 [R1+0x2d00], R10 ;  /* 0x002d000a01007387 */ /* 0x000fe80000100a00 */
[----:B------:R-:W3:Y:S01]  /*2afb0*/  LDL.LU R131, [R1+0x690] ;  /* 0x0006900001837983 */ /* 0x000ee20000300800 */
[----:B------:R-:W-:-:S03]  /*2afc0*/  IMAD.MOV.U32 R67, RZ, RZ, R162 ;  /* 0x000000ffff437224 */ /* 0x000fc600078e00a2 */
        /* <DEDUP_REMOVED lines=24> */
[----:B-1----:R-:W-:-:S02]  /*2b150*/  IMAD.MOV.U32 R77, RZ, RZ, R129 ;  /* 0x000000ffff4d7224 */ /* 0x002fc400078e0081 */
        /* <DEDUP_REMOVED lines=26> */
[----:B------:R-:W0:Y:S01]  /*2b300*/  LDL.LU R162, [R1+0x708] ;  /* 0x0007080001a27983 */ /* 0x000e220000300800 */
        /* <DEDUP_REMOVED lines=43> */
[----:B0-----:R-:W-:-:S03]  /*2b5c0*/  IMAD.MOV.U32 R123, RZ, RZ, R162 ;  /* 0x000000ffff7b7224 */ /* 0x001fc600078e00a2 */
        /* <DEDUP_REMOVED lines=10> */
[----:B------:R-:W1:Y:S04]  /*2b670*/  LDL.LU R102, [R1+0x788] ;  /* 0x0007880001667983 */ /* 0x000e680000300800 */
        /* <DEDUP_REMOVED lines=43> */
[----:B-1----:R-:W-:-:S03]  /*2b930*/  IMAD.MOV.U32 R77, RZ, RZ, R102 ;  /* 0x000000ffff4d7224 */ /* 0x002fc600078e0066 */
[----:B------:R-:W4:Y:S01]  /*2b940*/  LDL.LU R107, [R1+0x7d8] ;  /* 0x0007d800016b7983 */ /* 0x000f220000300800 */
[----:B------:R-:W-:-:S03]  /*2b950*/  IMAD.MOV.U32 R76, RZ, RZ, R103 ;  /* 0x000000ffff4c7224 */ /* 0x000fc600078e0067 */
[----:B------:R-:W4:Y:S04]  /*2b960*/  LDL.LU R106, [R1+0x1c10] ;  /* 0x001c1000016a7983 */ /* 0x000f280000300800 */
[----:B------:R-:W4:Y:S04]  /*2b970*/  LDL.LU R102, [R1+0x7f8] ;  /* 0x0007f80001667983 */ /* 0x000f280000300800 */
[----:B------:R-:W4:Y:S04]  /*2b980*/  LDL.LU R103, [R1+0x1bd4] ;  /* 0x001bd40001677983 */ /* 0x000f280000300800 */
[----:B------:R-:W-:Y:S04]  /*2b990*/  STL.64 [R1+0x778], R84 ;  /* 0x0007785401007387 */ /* 0x000fe80000100a00 */
[----:B------:R-:W-:Y:S04]  /*2b9a0*/  STL [R1+0x2e20], R85 ;  /* 0x002e205501007387 */ /* 0x000fe80000100800 */
[----:B------:R-:W-:Y:S04]  /*2b9b0*/  STL [R1+0x2e60], R84 ;  /* 0x002e605401007387 */ /* 0x000fe80000100800 */
[----:B------:R-:W-:Y:S04]  /*2b9c0*/  STL.64 [R1+0x780], R64 ;  /* 0x0007804001007387 */ /* 0x000fe80000100a00 */
[----:B------:R-:W-:Y:S01]  /*2b9d0*/  STL.64 [R1+0x2e28], R64 ;  /* 0x002e284001007387 */ /* 0x000fe20000100a00 */
        /* <DEDUP_REMOVED lines=16> */
[----:B------:R-:W-:-:S02]  /*2bae0*/  IMAD.MOV.U32 R105, RZ, RZ, R97 ;  /* 0x000000ffff697224 */ /* 0x000fc400078e0061 */
[----:B--2---:R-:W-:Y:S01]  /*2baf0*/  IMAD.MOV.U32 R104, RZ, RZ, R96 ;  /* 0x000000ffff687224 */ /* 0x004fe200078e0060 */
[----:B------:R-:W2:Y:S04]  /*2bb00*/  LDL.LU R97, [R1+0x818] ;  /* 0x0008180001617983 */ /* 0x000ea80000300800 */
        /* <DEDUP_REMOVED lines=43> */
[----:B------:R-:W0:Y:S04]  /*2bdc0*/  LDL.LU R156, [R1+0x880] ;  /* 0x00088000019c7983 */ /* 0x000e280000300800 */
[----:B------:R-:W4:Y:S01]  /*2bdd0*/  LDL.LU R157, [R1+0x1b80] ;  /* 0x001b8000019d7983 */ /* 0x000f220000300800 */
[----:B--2---:R-:W-:-:S02]  /*2bde0*/  IMAD.MOV.U32 R145, RZ, RZ, R97 ;  /* 0x000000ffff917224 */ /* 0x004fc400078e0061 */
[----:B------:R-:W-:Y:S01]  /*2bdf0*/  IMAD.MOV.U32 R144, RZ, RZ, R96 ;  /* 0x000000ffff907224 */ /* 0x000fe200078e0060 */
        /* <DEDUP_REMOVED lines=41> */
[----:B0-----:R-:W-:Y:S02]  /*2c090*/  IMAD.MOV.U32 R147, RZ, RZ, R156 ;  /* 0x000000ffff937224 */ /* 0x001fe400078e009c */
[----:B------:R-:W-:Y:S01]  /*2c0a0*/  IMAD.MOV.U32 R146, RZ, RZ, R157 ;  /* 0x000000ffff927224 */ /* 0x000fe200078e009d */
[----:B------:R-:W4:Y:S04]  /*2c0b0*/  LDL.LU R128, [R1+0x1b5c] ;  /* 0x001b5c0001807983 */ /* 0x000f280000300800 */
[----:B------:R-:W4:Y:S04]  /*2c0c0*/  LDL.LU R156, [R1+0x8d8] ;  /* 0x0008d800019c7983 */ /* 0x000f280000300800 */
[----:B------:R-:W4:Y:S01]  /*2c0d0*/  LDL.LU R157, [R1+0x1b60] ;  /* 0x001b6000019d7983 */ /* 0x000f220000300800 */
[----:B--2---:R-:W-:-:S02]  /*2c0e0*/  IMAD.MOV.U32 R9, RZ, RZ, R97 ;  /* 0x000000ffff097224 */ /* 0x004fc400078e0061 */
[----:B------:R-:W-:Y:S01]  /*2c0f0*/  IMAD.MOV.U32 R8, RZ, RZ, R96 ;  /* 0x000000ffff087224 */ /* 0x000fe200078e0060 */
[----:B------:R-:W1:Y:S04]  /*2c100*/  LDL.LU R97, [R1+0x8f8] ;  /* 0x0008f80001617983 */ /* 0x000e680000300800 */
        /* <DEDUP_REMOVED lines=45> */
[----:B-1----:R-:W-:-:S02]  /*2c3e0*/  IMAD.MOV.U32 R77, RZ, RZ, R97 ;  /* 0x000000ffff4d7224 */ /* 0x002fc400078e0061 */
        /* <DEDUP_REMOVED lines=12> */
[----:B------:R3:W-:Y:S04]  /*2c4b0*/  STL.64 [R1+0x2f68], R74 ;  /* 0x002f684a01007387 */ /* 0x0007e80000100a00 */
[----:B------:R-:W4:Y:S01]  /*2c4c0*/  LDL.LU R131, [R1+0x958] ;  /* 0x0009580001837983 */ /* 0x000f220000300800 */
[----:B------:R-:W-:-:S03]  /*2c4d0*/  IMAD.MOV.U32 R91, RZ, RZ, R162 ;  /* 0x000000ffff5b7224 */ /* 0x000fc600078e00a2 */
[----:B------:R-:W3:Y:S01]  /*2c4e0*/  LDL.LU R130, [R1+0x1b08] ;  /* 0x001b080001827983 */ /* 0x000ee20000300800 */
[----:B------:R-:W-:Y:S02]  /*2c4f0*/  IMAD.MOV.U32 R90, RZ, RZ, R163 ;  /* 0x000000ffff5a7224 */ /* 0x000fe400078e00a3 */
[----:B------:R-:W-:Y:S01]  /*2c500*/  IMAD.MOV.U32 R67, RZ, RZ, R107 ;  /* 0x000000ffff437224 */ /* 0x000fe200078e006b */
[----:B------:R-:W3:Y:S01]  /*2c510*/  LDL.LU R162, [R1+0x978] ;  /* 0x0009780001a27983 */ /* 0x000ee20000300800 */
[----:B------:R-:W-:-:S03]  /*2c520*/  IMAD.MOV.U32 R66, RZ, RZ, R106 ;  /* 0x000000ffff427224 */ /* 0x000fc600078e006a */
[----:B------:R-:W3:Y:S01]  /*2c530*/  LDL.LU R163, [R1+0x1acc] ;  /* 0x001acc0001a37983 */ /* 0x000ee20000300800 */
[----:B------:R-:W-:-:S03]  /*2c540*/  IMAD.MOV.U32 R143, RZ, RZ, R102 ;  /* 0x000000ffff8f7224 */ /* 0x000fc600078e0066 */
[----:B------:R-:W3:Y:S01]  /*2c550*/  LDL.LU R107, [R1+0x980] ;  /* 0x00098000016b7983 */ /* 0x000ee20000300800 */
[----:B------:R-:W-:-:S03]  /*2c560*/  IMAD.MOV.U32 R142, RZ, RZ, R103 ;  /* 0x000000ffff8e7224 */ /* 0x000fc600078e0067 */
[----:B------:R-:W3:Y:S04]  /*2c570*/  LDL.LU R106, [R1+0x1ad0] ;  /* 0x001ad000016a7983 */ /* 0x000ee80000300800 */
[----:B------:R-:W3:Y:S04]  /*2c580*/  LDL.LU R102, [R1+0x988] ;  /* 0x0009880001667983 */ /* 0x000ee80000300800 */
[----:B------:R-:W3:Y:S04]  /*2c590*/  LDL.LU R103, [R1+0x1ad4] ;  /* 0x001ad40001677983 */ /* 0x000ee80000300800 */
[----:B------:R-:W-:Y:S04]  /*2c5a0*/  STL.64 [R1+0x908], R90 ;  /* 0x0009085a01007387 */ /* 0x000fe80000100a00 */
[----:B------:R-:W-:Y:S04]  /*2c5b0*/  STL.64 [R1+0x2f70], R90 ;  /* 0x002f705a01007387 */ /* 0x000fe80000100a00 */
[----:B------:R-:W-:Y:S04]  /*2c5c0*/  STL.64 [R1+0x910], R66 ;  /* 0x0009104201007387 */ /* 0x000fe80000100a00 */
[----:B------:R-:W-:Y:S04]  /*2c5d0*/  STL.64 [R1+0x2f78], R66 ;  /* 0x002f784201007387 */ /* 0x000fe80000100a00 */
[----:B------:R-:W-:Y:S01]  /*2c5e0*/  STL.64 [R1+0x918], R142 ;  /* 0x0009188e01007387 */ /* 0x000fe20000100a00 */
[----:B------:R-:W-:-:S02]  /*2c5f0*/  IMAD.MOV.U32 R65, RZ, RZ, R56 ;  /* 0x000000ffff417224 */ /* 0x000fc400078e0038 */
[----:B------:R-:W-:Y:S01]  /*2c600*/  IMAD.MOV.U32 R64, RZ, RZ, R57 ;  /* 0x000000ffff407224 */ /* 0x000fe200078e0039 */
[----:B------:R-:W-:Y:S04]  /*2c610*/  STL.64 [R1+0x2f80], R142 ;  /* 0x002f808e01007387 */ /* 0x000fe80000100a00 */
[----:B------:R-:W-:Y:S04]  /*2c620*/  STL.64 [R1+0x938], R64 ;  /* 0x0009384001007387 */ /* 0x000fe80000100a00 */
[----:B------:R0:W-:Y:S04]  /*2c630*/  STL.64 [R1+0x2f98], R64 ;  /* 0x002f984001007387 */ /* 0x0001e80000100a00 */
[----:B------:R-:W3:Y:S04]  /*2c640*/  LDL.LU R56, [R1+0x990] ;  /* 0x0009900001387983 */ /* 0x000ee80000300800 */
[----:B------:R-:W3:Y:S01]  /*2c650*/  LDL.LU R57, [R1+0x1ad8] ;  /* 0x001ad80001397983 */ /* 0x000ee20000300800 */
[----:B------:R-:W-:-:S02]  /*2c660*/  IMAD.MOV.U32 R105, RZ, RZ, R129 ;  /* 0x000000ffff697224 */ /* 0x000fc400078e0081 */
[----:B------:R-:W-:Y:S01]  /*2c670*/  IMAD.MOV.U32 R104, RZ, RZ, R128 ;  /* 0x000000ffff687224 */ /* 0x000fe200078e0080 */
[----:B------:R-:W3:Y:S01]  /*2c680*/  LDL.LU R129, [R1+0x998] ;  /* 0x0009980001817983 */ /* 0x000ee20000300800 */
[----:B------:R-:W-:Y:S02]  /*2c690*/  IMAD.MOV.U32 R119, RZ, RZ, R156 ;  /* 0x000000ffff777224 */ /* 0x000fe400078e009c */
[----:B------:R-:W-:Y:S01]  /*2c6a0*/  IMAD.MOV.U32 R118, RZ, RZ, R157 ;  /* 0x000000ffff767224 */ /* 0x000fe200078e009d */
[----:B------:R-:W3:Y:S04]  /*2c6b0*/  LDL.LU R128, [R1+0x1adc] ;  /* 0x001adc0001807983 */ /* 0x000ee80000300800 */
[----:B------:R-:W3:Y:S04]  /*2c6c0*/  LDL.LU R156, [R1+0x9b8] ;  /* 0x0009b800019c7983 */ /* 0x000ee80000300800 */
[----:B------:R-:W3:Y:S01]  /*2c6d0*/  LDL.LU R157, [R1+0x1aa0] ;  /* 0x001aa000019d7983 */ /* 0x000ee20000300800 */
        /* <DEDUP_REMOVED lines=10> */
[----:B----4-:R-:W-:-:S02]  /*2c780*/  IMAD.MOV.U32 R85, RZ, RZ, R131 ;  /* 0x000000ffff557224 */ /* 0x010fc400078e0083 */
[----:B---3--:R-:W-:-:S05]  /*2c790*/  IMAD.MOV.U32 R84, RZ, RZ, R130 ;  /* 0x000000ffff547224 */ /* 0x008fca00078e0082 */
        /* <DEDUP_REMOVED lines=76> */
[----:B0-----:R-:W-:-:S02]  /*2cc60*/  IMAD.MOV.U32 R25, RZ, RZ, R129 ;  /* 0x000000ffff197224 */ /* 0x001fc400078e0081 */
        /* <DEDUP_REMOVED lines=239> */
[----:B0-----:R-:W-:-:S02]  /*2db60*/  IMAD.MOV.U32 R25, RZ, RZ, R129 ;  /* 0x000000ffff197224 */ /* 0x001fc400078e0081 */
        /* <DEDUP_REMOVED lines=108> */
[----:B------:R-:W-:Y:S04]  /*2e230*/  STL.64 [R1+0x32c0], R148 ;  /* 0x0032c09401007387 */ /* 0x000fe80000100a00 */
[----:B------:R-:W-:Y:S04]  /*2e240*/  STL.64 [R1+0xcd8], R152 ;  /* 0x000cd89801007387 */ /* 0x000fe80000100a00 */
[----:B------:R-:W-:Y:S04]  /*2e250*/  STL.64 [R1+0x32c8], R152 ;  /* 0x0032c89801007387 */ /* 0x000fe80000100a00 */
[----:B------:R-:W-:Y:S04]  /*2e260*/  STL.64 [R1+0xcf8], R80 ;  /* 0x000cf85001007387 */ /* 0x000fe80000100a00 */
[----:B------:R0:W-:Y:S01]  /*2e270*/  STL.64 [R1+0x32d0], R80 ;  /* 0x0032d05001007387 */ /* 0x0001e20000100a00 */
[----:B----4-:R-:W-:-:S02]  /*2e280*/  IMAD.MOV.U32 R45, RZ, RZ, R131 ;  /* 0x000000ffff2d7224 */ /* 0x010fc400078e0083 */
[----:B---3--:R-:W-:-:S05]  /*2e290*/  IMAD.MOV.U32 R44, RZ, RZ, R130 ;  /* 0x000000ffff2c7224 */ /* 0x008fca00078e0082 */
[----:B------:R-:W-:Y:S04]  /*2e2a0*/  STL.64 [R1+0xd00], R44 ;  /* 0x000d002c01007387 */ /* 0x000fe80000100a00 */
[----:B------:R3:W-:Y:S01]  /*2e2b0*/  STL.64 [R1+0x32e8], R44 ;  /* 0x0032e82c01007387 */ /* 0x0007e20000100a00 */
[----:B------:R-:W-:-:S03]  /*2e2c0*/  IMAD.MOV.U32 R83, RZ, RZ, R162 ;  /* 0x000000ffff537224 */ /* 0x000fc600078e00a2 */
[----:B------:R-:W4:Y:S01]  /*2e2d0*/  LDL.LU R56, [R1+0xd58] ;  /* 0x000d580001387983 */ /* 0x000f220000300800 */
[----:B------:R-:W-:-:S03]  /*2e2e0*/  IMAD.MOV.U32 R82, RZ, RZ, R163 ;  /* 0x000000ffff527224 */ /* 0x000fc600078e00a3 */
[----:B------:R-:W3:Y:S04]  /*2e2f0*/  LDL.LU R57, [R1+0x11f0] ;  /* 0x0011f00001397983 */ /* 0x000ee80000300800 */
        /* <DEDUP_REMOVED lines=11> */
[----:B------:R-:W3:Y:S04]  /*2e3b0*/  LDL.LU R103, [R1+0x11c0] ;  /* 0x0011c00001677983 */ /* 0x000ee80000300800 */
[----:B------:R-:W-:Y:S04]  /*2e3c0*/  STL.64 [R1+0xd08], R82 ;  /* 0x000d085201007387 */ /* 0x000fe80000100a00 */
[----:B------:R0:W-:Y:S04]  /*2e3d0*/  STL.64 [R1+0x32f8], R82 ;  /* 0x0032f85201007387 */ /* 0x0001e80000100a00 */
[----:B------:R-:W-:Y:S01]  /*2e3e0*/  STL.64 [R1+0xd10], R74 ;  /* 0x000d104a01007387 */ /* 0x000fe20000100a00 */
[----:B------:R-:W-:-:S03]  /*2e3f0*/  IMAD.MOV.U32 R35, RZ, RZ, R68 ;  /* 0x000000ffff237224 */ /* 0x000fc600078e0044 */
[----:B------:R0:W-:Y:S01]  /*2e400*/  STL.64 [R1+0x3308], R74 ;  /* 0x0033084a01007387 */ /* 0x0001e20000100a00 */
[----:B------:R-:W-:-:S03]  /*2e410*/  IMAD.MOV.U32 R34, RZ, RZ, R164 ;  /* 0x000000ffff227224 */ /* 0x000fc600078e00a4 */
[----:B------:R-:W-:Y:S04]  /*2e420*/  STL.64 [R1+0xd18], R88 ;  /* 0x000d185801007387 */ /* 0x000fe80000100a00 */
[----:B------:R-:W-:Y:S01]  /*2e430*/  STL.64 [R1+0x3310], R88 ;  /* 0x0033105801007387 */ /* 0x000fe20000100a00 */
[----:B------:R-:W-:-:S03]  /*2e440*/  IMAD.MOV.U32 R61, RZ, RZ, R129 ;  /* 0x000000ffff3d7224 */ /* 0x000fc600078e0081 */
[----:B------:R-:W-:Y:S01]  /*2e450*/  STL.64 [R1+0xd38], R34 ;  /* 0x000d382201007387 */ /* 0x000fe20000100a00 */
[----:B------:R-:W-:-:S03]  /*2e460*/  IMAD.MOV.U32 R60, RZ, RZ, R128 ;  /* 0x000000ffff3c7224 */ /* 0x000fc600078e0080 */
[----:B------:R-:W-:Y:S01]  /*2e470*/  STL.64 [R1+0x3318], R34 ;  /* 0x0033182201007387 */ /* 0x000fe20000100a00 */
[----:B------:R-:W-:-:S03]  /*2e480*/  IMAD.MOV.U32 R77, RZ, RZ, R156 ;  /* 0x000000ffff4d7224 */ /* 0x000fc600078e009c */
[----:B------:R-:W3:Y:S01]  /*2e490*/  LDL.LU R129, [R1+0xd98] ;  /* 0x000d980001817983 */ /* 0x000ee20000300800 */
[----:B------:R-:W-:-:S03]  /*2e4a0*/  IMAD.MOV.U32 R76, RZ, RZ, R157 ;  /* 0x000000ffff4c7224 */ /* 0x000fc600078e009d */
[----:B------:R-:W3:Y:S04]  /*2e4b0*/  LDL.LU R128, [R1+0x11c4] ;  /* 0x0011c40001807983 */ /* 0x000ee80000300800 */
[----:B------:R-:W3:Y:S04]  /*2e4c0*/  LDL.LU R156, [R1+0xda8] ;  /* 0x000da800019c7983 */ /* 0x000ee80000300800 */
[----:B------:R-:W3:Y:S01]  /*2e4d0*/  LDL.LU R157, [R1+0xdb8] ;  /* 0x000db800019d7983 */ /* 0x000ee20000300800 */
[----:B--2---:R-:W-:Y:S02]  /*2e4e0*/  IMAD.MOV.U32 R141, RZ, RZ, R97 ;  /* 0x000000ffff8d7224 */ /* 0x004fe400078e0061 */
[----:B------:R-:W-:Y:S01]  /*2e4f0*/  IMAD.MOV.U32 R140, RZ, RZ, R96 ;  /* 0x000000ffff8c7224 */ /* 0x000fe200078e0060 */
[----:B------:R-:W2:Y:S04]  /*2e500*/  LDL.LU R97, [R1+0xdac] ;  /* 0x000dac0001617983 */ /* 0x000ea80000300800 */
[----:B------:R-:W2:Y:S04]  /*2e510*/  LDL.LU R96, [R1+0xdc0] ;  /* 0x000dc00001607983 */ /* 0x000ea80000300800 */
[----:B------:R-:W-:Y:S04]  /*2e520*/  STL.64 [R1+0xd40], R60 ;  /* 0x000d403c01007387 */ /* 0x000fe80000100a00 */
[----:B------:R-:W-:Y:S04]  /*2e530*/  STL.64 [R1+0x3320], R60 ;  /* 0x0033203c01007387 */ /* 0x000fe80000100a00 */
[----:B------:R-:W-:Y:S04]  /*2e540*/  STL.64 [R1+0xd48], R76 ;  /* 0x000d484c01007387 */ /* 0x000fe80000100a00 */
[----:B------:R0:W-:Y:S04]  /*2e550*/  STL.64 [R1+0x3328], R76 ;  /* 0x0033284c01007387 */ /* 0x0001e80000100a00 */
[----:B------:R-:W-:Y:S04]  /*2e560*/  STL.64 [R1+0xd50], R140 ;  /* 0x000d508c01007387 */ /* 0x000fe80000100a00 */
[----:B------:R0:W-:Y:S01]  /*2e570*/  STL.64 [R1+0x3330], R140 ;  /* 0x0033308c01007387 */ /* 0x0001e20000100a00 */
[----:B----4-:R-:W-:-:S02]  /*2e580*/  IMAD.MOV.U32 R151, RZ, RZ, R56 ;  /* 0x000000ffff977224 */ /* 0x010fc400078e0038 */
[----:B---3--:R-:W-:Y:S02]  /*2e590*/  IMAD.MOV.U32 R150, RZ, RZ, R57 ;  /* 0x000000ffff967224 */ /* 0x008fe400078e0039 */
[----:B------:R-:W-:-:S03]  /*2e5a0*/  IMAD.MOV.U32 R109, RZ, RZ, R131 ;  /* 0x000000ffff6d7224 */ /* 0x000fc600078e0083 */
[----:B------:R-:W-:Y:S01]  /*2e5b0*/  STL.64 [R1+0xd58], R150 ;  /* 0x000d589601007387 */ /* 0x000fe20000100a00 */
[----:B------:R-:W-:-:S03]  /*2e5c0*/  IMAD.MOV.U32 R108, RZ, RZ, R130 ;  /* 0x000000ffff6c7224 */ /* 0x000fc600078e0082 */
[----:B------:R3:W-:Y:S01]  /*2e5d0*/  STL.64 [R1+0x3340], R150 ;  /* 0x0033409601007387 */ /* 0x0007e20000100a00 */
[----:B------:R-:W-:-:S03]  /*2e5e0*/  IMAD.MOV.U32 R47, RZ, RZ, R162 ;  /* 0x000000ffff2f7224 */ /* 0x000fc600078e00a2 */
[----:B------:R-:W-:Y:S01]  /*2e5f0*/  STL.64 [R1+0xd78], R108 ;  /* 0x000d786c01007387 */ /* 0x000fe20000100a00 */
[----:B------:R-:W-:-:S03]  /*2e600*/  IMAD.MOV.U32 R46, RZ, RZ, R163 ;  /* 0x000000ffff2e7224 */ /* 0x000fc600078e00a3 */
[----:B------:R-:W-:Y:S04]  /*2e610*/  STL.64 [R1+0x3350], R108 ;  /* 0x0033506c01007387 */ /* 0x000fe80000100a00 */
[----:B------:R-:W-:Y:S04]  /*2e620*/  STL.64 [R1+0xd80], R46 ;  /* 0x000d802e01007387 */ /* 0x000fe80000100a00 */
[----:B------:R-:W-:Y:S01]  /*2e630*/  STL.64 [R1+0x3360], R46 ;  /* 0x0033602e01007387 */ /* 0x000fe20000100a00 */
[----:B------:R-:W-:-:S03]  /*2e640*/  IMAD.MOV.U32 R90, RZ, RZ, R106 ;  /* 0x000000ffff5a7224 */ /* 0x000fc600078e006a */
[----:B------:R-:W4:Y:S01]  /*2e650*/  LDL.LU R15, [R1+0xdb0] ;  /* 0x000db000010f7983 */ /* 0x000f220000300800 */
[----:B------:R-:W-:-:S03]  /*2e660*/  IMAD.MOV.U32 R91, RZ, RZ, R107 ;  /* 0x000000ffff5b7224 */ /* 0x000fc600078e006b */
[----:B------:R-:W3:Y:S04]  /*2e670*/  LDL.LU R54, [R1+0xdc8] ;  /* 0x000dc80001367983 */ /* 0x000ee80000300800 */
[----:B------:R-:W3:Y:S04]  /*2e680*/  LDL.LU R55, [R1+0xdb4] ;  /* 0x000db40001377983 */ /* 0x000ee80000300800 */
        /* <DEDUP_REMOVED lines=8> */
[----:B------:R-:W-:Y:S01]  /*2e710*/  STL.64 [R1+0x3370], R90 ;  /* 0x0033705a01007387 */ /* 0x000fe20000100a00 */
[----:B------:R-:W-:-:S03]  /*2e720*/  IMAD.MOV.U32 R23, RZ, RZ, R156 ;  /* 0x000000ffff177224 */ /* 0x000fc600078e009c */
[----:B------:R-:W3:Y:S01]  /*2e730*/  LDL.LU R156, [R1+0xcf4] ;  /* 0x000cf400019c7983 */ /* 0x000ee20000300800 */
[----:B------:R-:W-:-:S03]  /*2e740*/  IMAD.MOV.U32 R22, RZ, RZ, R157 ;  /* 0x000000ffff167224 */ /* 0x000fc600078e009d */
[----:B------:R-:W3:Y:S04]  /*2e750*/  LDL.LU R157, [R1+0xd64] ;  /* 0x000d6400019d7983 */ /* 0x000ee80000300800 */
[----:B------:R-:W-:Y:S04]  /*2e760*/  STL.64 [R1+0xd90], R118 ;  /* 0x000d907601007387 */ /* 0x000fe80000100a00 */
[----:B------:R-:W-:Y:S04]  /*2e770*/  STL.64 [R1+0x3378], R118 ;  /* 0x0033787601007387 */ /* 0x000fe80000100a00 */
[----:B------:R-:W3:Y:S04]  /*2e780*/  LDL.LU R131, [R1+0xd20] ;  /* 0x000d200001837983 */ /* 0x000ee80000300800 */
[----:B------:R-:W3:Y:S04]  /*2e790*/  LDL.LU R130, [R1+0xd68] ;  /* 0x000d680001827983 */ /* 0x000ee80000300800 */
[----:B------:R-:W3:Y:S04]  /*2e7a0*/  LDL.LU R162, [R1+0xd24] ;  /* 0x000d240001a27983 */ /* 0x000ee80000300800 */
[----:B------:R-:W3:Y:S04]  /*2e7b0*/  LDL.LU R163, [R1+0xd6c] ;  /* 0x000d6c0001a37983 */ /* 0x000ee80000300800 */
[----:B------:R-:W3:Y:S04]  /*2e7c0*/  LDL.LU R107, [R1+0xd28] ;  /* 0x000d2800016b7983 */ /* 0x000ee80000300800 */
[----:B------:R-:W3:Y:S01]  /*2e7d0*/  LDL.LU R106, [R1+0xd70] ;  /* 0x000d7000016a7983 */ /* 0x000ee20000300800 */
[----:B------:R-:W-:-:S03]  /*2e7e0*/  IMAD.MOV.U32 R135, RZ, RZ, R129 ;  /* 0x000000ffff877224 */ /* 0x000fc600078e0081 */
[----:B------:R-:W3:Y:S01]  /*2e7f0*/  LDL.LU R102, [R1+0xc60] ;  /* 0x000c600001667983 */ /* 0x000ee20000300800 */
[----:B------:R-:W-:-:S03]  /*2e800*/  IMAD.MOV.U32 R134, RZ, RZ, R128 ;  /* 0x000000ffff867224 */ /* 0x000fc600078e0080 */
[----:B------:R-:W3:Y:S01]  /*2e810*/  LDL.LU R103, [R1+0xca8] ;  /* 0x000ca80001677983 */ /* 0x000ee20000300800 */
[----:B--2---:R-:W-:-:S03]  /*2e820*/  IMAD.MOV.U32 R27, RZ, RZ, R97 ;  /* 0x000000ffff1b7224 */ /* 0x004fc600078e0061 */
[----:B------:R-:W2:Y:S01]  /*2e830*/  LDL.LU R129, [R1+0xc64] ;  /* 0x000c640001817983 */ /* 0x000ea20000300800 */
[----:B------:R-:W-:-:S03]  /*2e840*/  IMAD.MOV.U32 R26, RZ, RZ, R96 ;  /* 0x000000ffff1a7224 */ /* 0x000fc600078e0060 */
[----:B------:R-:W2:Y:S04]  /*2e850*/  LDL.LU R128, [R1+0xcac] ;  /* 0x000cac0001807983 */ /* 0x000ea80000300800 */
        /* <DEDUP_REMOVED lines=17> */
[----:B------:R4:W-:Y:S01]  /*2e970*/  STL.64 [R1+0x33b8], R64 ;  /* 0x0033b84001007387 */ /* 0x0009e20000100a00 */
[----:B------:R-:W-:-:S03]  /*2e980*/  IMAD.MOV.U32 R115, RZ, RZ, R56 ;  /* 0x000000ffff737224 */ /* 0x000fc600078e0038 */
[----:B------:R-:W-:Y:S01]  /*2e990*/  STL.64 [R1+0xdd8], R66 ;  /* 0x000dd84201007387 */ /* 0x000fe20000100a00 */
[----:B------:R-:W-:-:S03]  /*2e9a0*/  IMAD.MOV.U32 R114, RZ, RZ, R57 ;  /* 0x000000ffff727224 */ /* 0x000fc600078e0039 */
[----:B------:R-:W-:Y:S01]  /*2e9b0*/  STL.64 [R1+0x33c0], R66 ;  /* 0x0033c04201007387 */ /* 0x000fe20000100a00 */
[----:B------:R-:W-:-:S03]  /*2e9c0*/  IMAD.MOV.U32 R71, RZ, RZ, R156 ;  /* 0x000000ffff477224 */ /* 0x000fc600078e009c */
[----:B------:R-:W3:Y:S01]  /*2e9d0*/  LDL.LU R156, [R1+0xc6c] ;  /* 0x000c6c00019c7983 */ /* 0x000ee20000300800 */
[----:B------:R-:W-:-:S03]  /*2e9e0*/  IMAD.MOV.U32 R70, RZ, RZ, R157 ;  /* 0x000000ffff467224 */ /* 0x000fc600078e009d */
[----:B------:R-:W4:Y:S04]  /*2e9f0*/  LDL.LU R157, [R1+0xcb4] ;  /* 0x000cb400019d7983 */ /* 0x000f280000300800 */
[----:B------:R-:W-:Y:S04]  /*2ea00*/  STL.64 [R1+0xdf8], R114 ;  /* 0x000df87201007387 */ /* 0x000fe80000100a00 */
[----:B------:R-:W-:Y:S01]  /*2ea10*/  STL.64 [R1+0x33d0], R114 ;  /* 0x0033d07201007387 */ /* 0x000fe20000100a00 */
[----:B------:R-:W-:Y:S02]  /*2ea20*/  IMAD.MOV.U32 R11, RZ, RZ, R131 ;  /* 0x000000ffff0b7224 */ /* 0x000fe400078e0083 */
[----:B------:R-:W-:Y:S01]  /*2ea30*/  IMAD.MOV.U32 R10, RZ, RZ, R130 ;  /* 0x000000ffff0a7224 */ /* 0x000fe200078e0082 */
[----:B------:R-:W-:Y:S01]  /*2ea40*/  STL.64 [R1+0xe00], R70 ;  /* 0x000e004601007387 */ /* 0x000fe20000100a00 */
[----:B------:R-:W-:-:S03]  /*2ea50*/  IMAD.MOV.U32 R139, RZ, RZ, R162 ;  /* 0x000000ffff8b7224 */ /* 0x000fc600078e00a2 */
[----:B------:R-:W-:Y:S01]  /*2ea60*/  STL.64 [R1+0x33d8], R70 ;  /* 0x0033d84601007387 */ /* 0x000fe20000100a00 */
[----:B------:R-:W-:-:S03]  /*2ea70*/  IMAD.MOV.U32 R138, RZ, RZ, R163 ;  /* 0x000000ffff8a7224 */ /* 0x000fc600078e00a3 */
[----:B------:R-:W-:Y:S01]  /*2ea80*/  STL.64 [R1+0xe08], R10 ;  /* 0x000e080a01007387 */ /* 0x000fe20000100a00 */
[----:B------:R-:W-:-:S03]  /*2ea90*/  IMAD.MOV.U32 R13, RZ, RZ, R107 ;  /* 0x000000ffff0d7224 */ /* 0x000fc600078e006b */
[----:B------:R0:W-:Y:S01]  /*2eaa0*/  STL.64 [R1+0x33e0], R10 ;  /* 0x0033e00a01007387 */ /* 0x0001e20000100a00 */
[----:B------:R-:W-:-:S03]  /*2eab0*/  IMAD.MOV.U32 R12, RZ, RZ, R106 ;  /* 0x000000ffff0c7224 */ /* 0x000fc600078e006a */
        /* <DEDUP_REMOVED lines=12> */
[----:B--2---:R-:W-:-:S03]  /*2eb80*/  IMAD.MOV.U32 R105, RZ, RZ, R97 ;  /* 0x000000ffff697224 */ /* 0x004fc600078e0061 */
[----:B------:R-:W2:Y:S04]  /*2eb90*/  LDL.LU R55, [R1+0xbe0] ;  /* 0x000be00001377983 */ /* 0x000ea80000300800 */
[----:B------:R-:W0:Y:S01]  /*2eba0*/  LDL.LU R69, [R1+0xc28] ;  /* 0x000c280001457983 */ /* 0x000e220000300800 */
[----:B------:R-:W-:-:S03]  /*2ebb0*/  IMAD.MOV.U32 R104, RZ, RZ, R96 ;  /* 0x000000ffff687224 */ /* 0x000fc600078e0060 */
[----:B------:R-:W2:Y:S04]  /*2ebc0*/  LDL.LU R68, [R1+0xaf0] ;  /* 0x000af00001447983 */ /* 0x000ea80000300800 */
[----:B------:R-:W2:Y:S04]  /*2ebd0*/  LDL.LU R164, [R1+0xb60] ;  /* 0x000b600001a47983 */ /* 0x000ea80000300800 */
[----:B------:R-:W2:Y:S04]  /*2ebe0*/  LDL.LU R97, [R1+0xaf4] ;  /* 0x000af40001617983 */ /* 0x000ea80000300800 */
[----:B------:R-:W2:Y:S01]  /*2ebf0*/  LDL.LU R96, [R1+0xb64] ;  /* 0x000b640001607983 */ /* 0x000ea20000300800 */
[----:B------:R-:W-:-:S02]  /*2ec00*/  IMAD.MOV.U32 R84, RZ, RZ, R103 ;  /* 0x000000ffff547224 */ /* 0x000fc400078e0067 */
[----:B------:R-:W-:-:S05]  /*2ec10*/  IMAD.MOV.U32 R85, RZ, RZ, R102 ;  /* 0x000000ffff557224 */ /* 0x000fca00078e0066 */
[----:B------:R-:W-:Y:S04]  /*2ec20*/  STL.64 [R1+0xe38], R84 ;  /* 0x000e385401007387 */ /* 0x000fe80000100a00 */
[----:B------:R-:W2:Y:S04]  /*2ec30*/  LDL.LU R56, [R1+0xb20] ;  /* 0x000b200001387983 */ /* 0x000ea80000300800 */
[----:B------:R-:W2:Y:S04]  /*2ec40*/  LDL.LU R57, [R1+0xb68] ;  /* 0x000b680001397983 */ /* 0x000ea80000300800 */
[----:B------:R-:W2:Y:S04]  /*2ec50*/  LDL.LU R131, [R1+0xb24] ;  /* 0x000b240001837983 */ /* 0x000ea80000300800 */
[----:B------:R-:W2:Y:S04]  /*2ec60*/  LDL.LU R130, [R1+0xb6c] ;  /* 0x000b6c0001827983 */ /* 0x000ea80000300800 */
[----:B------:R-:W2:Y:S04]  /*2ec70*/  LDL.LU R162, [R1+0xb28] ;  /* 0x000b280001a27983 */ /* 0x000ea80000300800 */
[----:B------:R-:W2:Y:S04]  /*2ec80*/  LDL.LU R163, [R1+0xb70] ;  /* 0x000b700001a37983 */ /* 0x000ea80000300800 */
[----:B------:R-:W2:Y:S04]  /*2ec90*/  LDL.LU R107, [R1+0xa60] ;  /* 0x000a6000016b7983 */ /* 0x000ea80000300800 */
[----:B------:R-:W2:Y:S01]  /*2eca0*/  LDL.LU R106, [R1+0xaa8] ;  /* 0x000aa800016a7983 */ /* 0x000ea20000300800 */
[----:B------:R-:W-:-:S03]  /*2ecb0*/  IMAD.MOV.U32 R101, RZ, RZ, R129 ;  /* 0x000000ffff657224 */ /* 0x000fc600078e0081 */
[----:B------:R-:W2:Y:S01]  /*2ecc0*/  LDL.LU R102, [R1+0xa64] ;  /* 0x000a640001667983 */ /* 0x000ea20000300800 */
[----:B------:R-:W-:-:S03]  /*2ecd0*/  IMAD.MOV.U32 R100, RZ, RZ, R128 ;  /* 0x000000ffff647224 */ /* 0x000fc600078e0080 */
[----:B------:R-:W2:Y:S04]  /*2ece0*/  LDL.LU R103, [R1+0xaac] ;  /* 0x000aac0001677983 */ /* 0x000ea80000300800 */
[----:B------:R-:W2:Y:S04]  /*2ecf0*/  LDL.LU R129, [R1+0xa68] ;  /* 0x000a680001817983 */ /* 0x000ea80000300800 */
[----:B------:R-:W2:Y:S01]  /*2ed00*/  LDL.LU R128, [R1+0xab0] ;  /* 0x000ab00001807983 */ /* 0x000ea20000300800 */
[----:B---3--:R-:W-:-:S03]  /*2ed10*/  IMAD.MOV.U32 R113, RZ, RZ, R156 ;  /* 0x000000ffff717224 */ /* 0x008fc600078e009c */
[----:B------:R-:W3:Y:S01]  /*2ed20*/  LDL.LU R156, [R1+0xa6c] ;  /* 0x000a6c00019c7983 */ /* 0x000ee20000300800 */
[----:B----4-:R-:W-:-:S03]  /*2ed30*/  IMAD.MOV.U32 R112, RZ, RZ, R157 ;  /* 0x000000ffff707224 */ /* 0x010fc600078e009d */
[----:B------:R-:W4:Y:S04]  /*2ed40*/  LDL.LU R157, [R1+0xab4] ;  /* 0x000ab400019d7983 */ /* 0x000f280000300800 */
[----:B------:R-:W-:Y:S04]  /*2ed50*/  STL.64 [R1+0xe40], R100 ;  /* 0x000e406401007387 */ /* 0x000fe80000100a00 */
[----:B------:R-:W-:Y:S04]  /*2ed60*/  STL.64 [R1+0xe48], R104 ;  /* 0x000e486801007387 */ /* 0x000fe80000100a00 */
[----:B------:R-:W-:Y:S01]  /*2ed70*/  STL.64 [R1+0xe50], R112 ;  /* 0x000e507001007387 */ /* 0x000fe20000100a00 */
[----:B------:R-:W-:-:S02]  /*2ed80*/  IMAD.MOV.U32 R125, RZ, RZ, R78 ;  /* 0x000000ffff7d7224 */ /* 0x000fc400078e004e */
[----:B------:R-:W-:Y:S02]  /*2ed90*/  IMAD.MOV.U32 R124, RZ, RZ, R16 ;  /* 0x000000ffff7c7224 */ /* 0x000fe400078e0010 */
[----:B------:R-:W-:Y:S02]  /*2eda0*/  IMAD.MOV.U32 R73, RZ, RZ, R17 ;  /* 0x000000ffff497224 */ /* 0x000fe400078e0011 */
[----:B------:R-:W-:Y:S01]  /*2edb0*/  IMAD.MOV.U32 R72, RZ, RZ, R52 ;  /* 0x000000ffff487224 */ /* 0x000fe200078e0034 */
[----:B------:R-:W-:Y:S01]  /*2edc0*/  STL.64 [R1+0xe58], R124 ;  /* 0x000e587c01007387 */ /* 0x000fe20000100a00 */
[----:B------:R-:W-:Y:S02]  /*2edd0*/  IMAD.MOV.U32 R51, RZ, RZ, R53 ;  /* 0x000000ffff337224 */ /* 0x000fe400078e0035 */
[----:B------:R-:W-:Y:S01]  /*2ede0*/  IMAD.MOV.U32 R50, RZ, RZ, R133 ;  /* 0x000000ffff327224 */ /* 0x000fe200078e0085 */
[----:B------:R-:W-:Y:S01]  /*2edf0*/  STL.64 [R1+0xe78], R72 ;  /* 0x000e784801007387 */ /* 0x000fe20000100a00 */
[----:B------:R-:W-:-:S02]  /*2ee00*/  IMAD.MOV.U32 R5, RZ, RZ, R132 ;  /* 0x000000ffff057224 */ /* 0x000fc400078e0084 */
[----:B------:R-:W-:Y:S01]  /*2ee10*/  IMAD.MOV.U32 R4, RZ, RZ, R14 ;  /* 0x000000ffff047224 */ /* 0x000fe200078e000e */
[----:B------:R-:W-:Y:S01]  /*2ee20*/  STL.64 [R1+0xe80], R50 ;  /* 0x000e803201007387 */ /* 0x000fe20000100a00 */
[----:B------:R-:W-:Y:S02]  /*2ee30*/  IMAD.MOV.U32 R41, RZ, RZ, R15 ;  /* 0x000000ffff297224 */ /* 0x000fe400078e000f */
[----:B------:R-:W-:Y:S01]  /*2ee40*/  IMAD.MOV.U32 R40, RZ, RZ, R54 ;  /* 0x000000ffff287224 */ /* 0x000fe200078e0036 */
[----:B------:R-:W-:Y:S04]  /*2ee50*/  STL.64 [R1+0xe88], R4 ;  /* 0x000e880401007387 */ /* 0x000fe80000100a00 */
[----:B------:R-:W-:Y:S01]  /*2ee60*/  STL.64 [R1+0xe90], R40 ;  /* 0x000e902801007387 */ /* 0x000fe20000100a00 */
[----:B--2---:R-:W-:-:S03]  /*2ee70*/  IMAD.MOV.U32 R31, RZ, RZ, R97 ;  /* 0x000000ffff1f7224 */ /* 0x004fc600078e0061 */
[----:B------:R-:W2:Y:S01]  /*2ee80*/  LDL.LU R97, [R1+0xa70] ;  /* 0x000a700001617983 */ /* 0x000ea20000300800 */
[----:B------:R-:W-:-:S03]  /*2ee90*/  IMAD.MOV.U32 R30, RZ, RZ, R96 ;  /* 0x000000ffff1e7224 */ /* 0x000fc600078e0060 */
[----:B------:R-:W2:Y:S01]  /*2eea0*/  LDL.LU R96, [R1+0xae0] ;  /* 0x000ae00001607983 */ /* 0x000ea20000300800 */
[----:B0-----:R-:W-:Y:S02]  /*2eeb0*/  IMAD.MOV.U32 R24, RZ, RZ, R69 ;  /* 0x000000ffff187224 */ /* 0x001fe400078e0045 */
[----:B------:R-:W-:Y:S02]  /*2eec0*/  IMAD.MOV.U32 R25, RZ, RZ, R55 ;  /* 0x000000ffff197224 */ /* 0x000fe400078e0037 */
[----:B------:R-:W-:Y:S02]  /*2eed0*/  IMAD.MOV.U32 R6, RZ, RZ, R164 ;  /* 0x000000ffff067224 */ /* 0x000fe400078e00a4 */
[----:B------:R-:W-:Y:S01]  /*2eee0*/  IMAD.MOV.U32 R7, RZ, RZ, R68 ;  /* 0x000000ffff077224 */ /* 0x000fe200078e0044 */
[----:B------:R-:W-:Y:S01]  /*2eef0*/  STL.64 [R1+0xe98], R24 ;  /* 0x000e981801007387 */ /* 0x000fe20000100a00 */
[----:B------:R-:W-:-:S03]  /*2ef00*/  IMAD.MOV.U32 R33, RZ, RZ, R56 ;  /* 0x000000ffff217224 */ /* 0x000fc600078e0038 */
[----:B------:R-:W-:Y:S01]  /*2ef10*/  STL.64 [R1+0xeb8], R6 ;  /* 0x000eb80601007387 */ /* 0x000fe20000100a00 */
[----:B------:R-:W-:-:S03]  /*2ef20*/  IMAD.MOV.U32 R32, RZ, RZ, R57 ;  /* 0x000000ffff207224 */ /* 0x000fc600078e0039 */
[----:B------:R-:W-:Y:S01]  /*2ef30*/  STL.64 [R1+0xec0], R30 ;  /* 0x000ec01e01007387 */ /* 0x000fe20000100a00 */
[----:B------:R-:W-:Y:S02]  /*2ef40*/  IMAD.MOV.U32 R87, RZ, RZ, R131 ;  /* 0x000000ffff577224 */ /* 0x000fe400078e0083 */
[----:B------:R-:W-:Y:S01]  /*2ef50*/  IMAD.MOV.U32 R86, RZ, RZ, R130 ;  /* 0x000000ffff567224 */ /* 0x000fe200078e0082 */
[----:B------:R-:W-:Y:S01]  /*2ef60*/  STL.64 [R1+0xec8], R32 ;  /* 0x000ec82001007387 */ /* 0x000fe20000100a00 */
[----:B------:R-:W-:Y:S02]  /*2ef70*/  IMAD.MOV.U32 R143, RZ, RZ, R162 ;  /* 0x000000ffff8f7224 */ /* 0x000fe400078e00a2 */
[----:B------:R-:W-:Y:S01]  /*2ef80*/  IMAD.MOV.U32 R142, RZ, RZ, R163 ;  /* 0x000000ffff8e7224 */ /* 0x000fe200078e00a3 */
[----:B------:R-:W-:Y:S01]  /*2ef90*/  STL.64 [R1+0xed0], R86 ;  /* 0x000ed05601007387 */ /* 0x000fe20000100a00 */
[----:B------:R-:W-:Y:S02]  /*2efa0*/  IMAD.MOV.U32 R111, RZ, RZ, R107 ;  /* 0x000000ffff6f7224 */ /* 0x000fe400078e006b */
[----:B------:R-:W-:Y:S01]  /*2efb0*/  IMAD.MOV.U32 R110, RZ, RZ, R106 ;  /* 0x000000ffff6e7224 */ /* 0x000fe200078e006a */
[----:B------:R-:W-:Y:S04]  /*2efc0*/  STL.64 [R1+0xed8], R142 ;  /* 0x000ed88e01007387 */ /* 0x000fe80000100a00 */
        /* <DEDUP_REMOVED lines=8> */
[----:B------:R-:W2:Y:S04]  /*2f050*/  LDL.LU R14, [R1+0xa24] ;  /* 0x000a2400010e7983 */ /* 0x000ea80000300800 */
[----:B------:R-:W1:Y:S04]  /*2f060*/  LDL.LU R15, [R1+0x9e0] ;  /* 0x0009e000010f7983 */ /* 0x000e680000300800 */
[----:B------:R-:W2:Y:S04]  /*2f070*/  LDL.LU R54, [R1+0xa28] ;  /* 0x000a280001367983 */ /* 0x000ea80000300800 */
[----:B------:R-:W2:Y:S01]  /*2f080*/  LDL.LU R55, [R1+0x8f0] ;  /* 0x0008f00001377983 */ /* 0x000ea20000300800 */
[----:B------:R-:W-:-:S02]  /*2f090*/  IMAD.MOV.U32 R52, RZ, RZ, R103 ;  /* 0x000000ffff347224 */ /* 0x000fc400078e0067 */
[----:B------:R-:W-:Y:S01]  /*2f0a0*/  IMAD.MOV.U32 R53, RZ, RZ, R102 ;  /* 0x000000ffff357224 */ /* 0x000fe200078e0066 */
[----:B------:R-:W2:Y:S04]  /*2f0b0*/  LDL.LU R69, [R1+0x960] ;  /* 0x0009600001457983 */ /* 0x000ea80000300800 */
[----:B------:R-:W2:Y:S04]  /*2f0c0*/  LDL.LU R68, [R1+0x8f4] ;  /* 0x0008f40001447983 */ /* 0x000ea80000300800 */
[----:B------:R-:W2:Y:S01]  /*2f0d0*/  LDL.LU R164, [R1+0x964] ;  /* 0x0009640001a47983 */ /* 0x000ea20000300800 */
[----:B------:R-:W-:-:S02]  /*2f0e0*/  IMAD.MOV.U32 R121, RZ, RZ, R129 ;  /* 0x000000ffff797224 */ /* 0x000fc400078e0081 */
[----:B------:R-:W-:Y:S02]  /*2f0f0*/  IMAD.MOV.U32 R120, RZ, RZ, R128 ;  /* 0x000000ffff787224 */ /* 0x000fe400078e0080 */
[----:B---3--:R-:W-:Y:S02]  /*2f100*/  IMAD.MOV.U32 R145, RZ, RZ, R156 ;  /* 0x000000ffff917224 */ /* 0x008fe400078e009c */
[----:B------:R-:W3:Y:S01]  /*2f110*/  LDL.LU R156, [R1+0x920] ;  /* 0x00092000019c7983 */ /* 0x000ee20000300800 */
[----:B----4-:R-:W-:-:S03]  /*2f120*/  IMAD.MOV.U32 R144, RZ, RZ, R157 ;  /* 0x000000ffff907224 */ /* 0x010fc600078e009d */
[----:B------:R-:W4:Y:S04]  /*2f130*/  LDL.LU R157, [R1+0x968] ;  /* 0x00096800019d7983 */ /* 0x000f280000300800 */
        /* <DEDUP_REMOVED lines=14> */
[----:B------:R-:W2:Y:S01]  /*2f220*/  LDL.LU R97, [R1+0x870] ;  /* 0x0008700001617983 */ /* 0x000ea20000300800 */
[----:B------:R-:W-:-:S03]  /*2f230*/  IMAD.MOV.U32 R2, RZ, RZ, R96 ;  /* 0x000000ffff027224 */ /* 0x000fc600078e0060 */
[----:B------:R-:W2:Y:S04]  /*2f240*/  LDL.LU R96, [R1+0x8e0] ;  /* 0x0008e00001607983 */ /* 0x000ea80000300800 */
[----:B------:R-:W-:Y:S04]  /*2f250*/  STL.64 [R1+0xf08], R120 ;  /* 0x000f087801007387 */ /* 0x000fe80000100a00 */
[----:B------:R-:W-:Y:S04]  /*2f260*/  STL.64 [R1+0xf10], R144 ;  /* 0x000f109001007387 */ /* 0x000fe80000100a00 */
[----:B------:R-:W-:Y:S01]  /*2f270*/  STL.64 [R1+0xf18], R2 ;  /* 0x000f180201007387 */ /* 0x000fe20000100a00 */
[----:B------:R-:W-:-:S02]  /*2f280*/  IMAD.MOV.U32 R20, RZ, RZ, R79 ;  /* 0x000000ffff147224 */ /* 0x000fc400078e004f */
[----:B------:R-:W-:Y:S02]  /*2f290*/  IMAD.MOV.U32 R59, RZ, RZ, R78 ;  /* 0x000000ffff3b7224 */ /* 0x000fe400078e004e */
[----:B------:R-:W-:Y:S02]  /*2f2a0*/  IMAD.MOV.U32 R58, RZ, RZ, R16 ;  /* 0x000000ffff3a7224 */ /* 0x000fe400078e0010 */
[----:B------:R-:W-:Y:S02]  /*2f2b0*/  IMAD.MOV.U32 R99, RZ, RZ, R17 ;  /* 0x000000ffff637224 */ /* 0x000fe400078e0011 */
[----:B------:R-:W-:Y:S02]  /*2f2c0*/  IMAD.MOV.U32 R98, RZ, RZ, R133 ;  /* 0x000000ffff627224 */ /* 0x000fe400078e0085 */
[----:B------:R-:W-:Y:S02]  /*2f2d0*/  IMAD.MOV.U32 R147, RZ, RZ, R132 ;  /* 0x000000ffff937224 */ /* 0x000fe400078e0084 */
[----:B------:R-:W-:-:S02]  /*2f2e0*/  IMAD.MOV.U32 R146, RZ, RZ, R14 ;  /* 0x000000ffff927224 */ /* 0x000fc400078e000e */
[----:B-1----:R-:W-:Y:S02]  /*2f2f0*/  IMAD.MOV.U32 R155, RZ, RZ, R15 ;  /* 0x000000ffff9b7224 */ /* 0x002fe400078e000f */
[----:B------:R-:W-:Y:S01]  /*2f300*/  IMAD.MOV.U32 R154, RZ, RZ, R54 ;  /* 0x000000ffff9a7224 */ /* 0x000fe200078e0036 */
[----:B------:R-:W-:Y:S04]  /*2f310*/  STL.64 [R1+0xf38], R20 ;  /* 0x000f381401007387 */ /* 0x000fe80000100a00 */
[----:B------:R-:W-:Y:S04]  /*2f320*/  STL.64 [R1+0xf40], R58 ;  /* 0x000f403a01007387 */ /* 0x000fe80000100a00 */
[----:B------:R-:W-:Y:S01]  /*2f330*/  STL.64 [R1+0xf48], R98 ;  /* 0x000f486201007387 */ /* 0x000fe20000100a00 */
[----:B------:R-:W-:-:S02]  /*2f340*/  IMAD.MOV.U32 R116, RZ, RZ, R69 ;  /* 0x000000ffff747224 */ /* 0x000fc400078e0045 */
[----:B------:R-:W-:Y:S01]  /*2f350*/  IMAD.MOV.U32 R117, RZ, RZ, R55 ;  /* 0x000000ffff757224 */ /* 0x000fe200078e0037 */
[----:B------:R-:W-:Y:S01]  /*2f360*/  STL.64 [R1+0xf50], R146 ;  /* 0x000f509201007387 */ /* 0x000fe20000100a00 */
[----:B------:R-:W-:Y:S02]  /*2f370*/  IMAD.MOV.U32 R54, RZ, RZ, R164 ;  /* 0x000000ffff367224 */ /* 0x000fe400078e00a4 */
[----:B------:R-:W-:Y:S01]  /*2f380*/  IMAD.MOV.U32 R55, RZ, RZ, R68 ;  /* 0x000000ffff377224 */ /* 0x000fe200078e0044 */
[----:B------:R-:W-:Y:S01]  /*2f390*/  STL.64 [R1+0xf58], R154 ;  /* 0x000f589a01007387 */ /* 0x000fe20000100a00 */
[----:B---3--:R-:W-:-:S03]  /*2f3a0*/  IMAD.MOV.U32 R137, RZ, RZ, R156 ;  /* 0x000000ffff897224 */ /* 0x008fc600078e009c */
[----:B------:R-:W3:Y:S01]  /*2f3b0*/  LDL.LU R156, [R1+0x7a8] ;  /* 0x0007a800019c7983 */ /* 0x000ee20000300800 */
[----:B----4-:R-:W-:Y:S02]  /*2f3c0*/  IMAD.MOV.U32 R136, RZ, RZ, R157 ;  /* 0x000000ffff887224 */ /* 0x010fe400078e009d */
[----:B------:R-:W-:Y:S02]  /*2f3d0*/  IMAD.MOV.U32 R9, RZ, RZ, R56 ;  /* 0x000000ffff097224 */ /* 0x000fe400078e0038 */
[----:B------:R-:W-:Y:S01]  /*2f3e0*/  IMAD.MOV.U32 R8, RZ, RZ, R57 ;  /* 0x000000ffff087224 */ /* 0x000fe200078e0039 */
[----:B------:R-:W4:Y:S01]  /*2f3f0*/  LDL.LU R157, [R1+0x7f0] ;  /* 0x0007f000019d7983 */ /* 0x000f220000300800 */
        /* <DEDUP_REMOVED lines=9> */
[----:B------:R-:W-:Y:S04]  /*2f490*/  STL.64 [R1+0xf90], R8 ;  /* 0x000f900801007387 */ /* 0x000fe80000100a00 */
[----:B------:R-:W-:Y:S04]  /*2f4a0*/  STL.64 [R1+0xf98], R122 ;  /* 0x000f987a01007387 */ /* 0x000fe80000100a00 */
[----:B------:R-:W-:Y:S04]  /*2f4b0*/  STL.64 [R1+0xfb8], R16 ;  /* 0x000fb81001007387 */ /* 0x000fe80000100a00 */
[----:B------:R-:W-:Y:S01]  /*2f4c0*/  STL.64 [R1+0xfc0], R42 ;  /* 0x000fc02a01007387 */ /* 0x000fe20000100a00 */
[----:B--2---:R-:W-:-:S03]  /*2f4d0*/  IMAD.MOV.U32 R19, RZ, RZ, R97 ;  /* 0x000000ffff137224 */ /* 0x004fc600078e0061 */
[----:B------:R-:W2:Y:S01]  /*2f4e0*/  LDL.LU R97, [R1+0x7ac] ;  /* 0x0007ac0001617983 */ /* 0x000ea20000300800 */
[----:B------:R-:W-:-:S03]  /*2f4f0*/  IMAD.MOV.U32 R18, RZ, RZ, R96 ;  /* 0x000000ffff127224 */ /* 0x000fc600078e0060 */
        /* <DEDUP_REMOVED lines=10> */
[----:B------:R-:W-:-:S02]  /*2f5a0*/  IMAD.MOV.U32 R62, RZ, RZ, R103 ;  /* 0x000000ffff3e7224 */ /* 0x000fc400078e0067 */
[----:B------:R-:W-:Y:S01]  /*2f5b0*/  IMAD.MOV.U32 R63, RZ, RZ, R102 ;  /* 0x000000ffff3f7224 */ /* 0x000fe200078e0066 */
[----:B------:R-:W2:Y:S04]  /*2f5c0*/  LDL.LU R133, [R1+0x764] ;  /* 0x0007640001857983 */ /* 0x000ea80000300800 */
[----:B------:R-:W2:Y:S04]  /*2f5d0*/  LDL.LU R132, [R1+0x720] ;  /* 0x0007200001847983 */ /* 0x000ea80000300800 */
[----:B------:R-:W2:Y:S01]  /*2f5e0*/  LDL.LU R14, [R1+0x768] ;  /* 0x00076800010e7983 */ /* 0x000ea20000300800 */
[----:B------:R-:W-:-:S03]  /*2f5f0*/  IMAD.MOV.U32 R95, RZ, RZ, R129 ;  /* 0x000000ffff5f7224 */ /* 0x000fc600078e0081 */
[----:B------:R-:W2:Y:S04]  /*2f600*/  LDL.LU R106, [R1+0x724] ;  /* 0x00072400016a7983 */ /* 0x000ea80000300800 */
[----:B------:R-:W2:Y:S04]  /*2f610*/  LDL.LU R129, [R1+0x76c] ;  /* 0x00076c0001817983 */ /* 0x000ea80000300800 */
        /* <DEDUP_REMOVED lines=10> */
[----:B------:R-:W2:Y:S04]  /*2f6c0*/  LDL.LU R107, [R1+0x66c] ;  /* 0x00066c00016b7983 */ /* 0x000ea80000300800 */
[----:B------:R-:W2:Y:S01]  /*2f6d0*/  LDL.LU R128, [R1+0x6b4] ;  /* 0x0006b40001807983 */ /* 0x000ea20000300800 */
[----:B---3--:R-:W-:-:S03]  /*2f6e0*/  IMAD.MOV.U32 R81, RZ, RZ, R156 ;  /* 0x000000ffff517224 */ /* 0x008fc600078e009c */
[----:B------:R-:W3:Y:S01]  /*2f6f0*/  LDL.LU R156, [R1+0x670] ;  /* 0x00067000019c7983 */ /* 0x000ee20000300800 */
[----:B----4-:R-:W-:-:S03]  /*2f700*/  IMAD.MOV.U32 R80, RZ, RZ, R157 ;  /* 0x000000ffff507224 */ /* 0x010fc600078e009d */
[----:B------:R-:W4:Y:S04]  /*2f710*/  LDL.LU R157, [R1+0x6e0] ;  /* 0x0006e000019d7983 */ /* 0x000f280000300800 */
[----:B------:R-:W-:Y:S04]  /*2f720*/  STL.64 [R1+0xfd0], R94 ;  /* 0x000fd05e01007387 */ /* 0x000fe80000100a00 */
[----:B------:R-:W-:Y:S01]  /*2f730*/  STL.64 [R1+0xfd8], R18 ;  /* 0x000fd81201007387 */ /* 0x000fe20000100a00 */
[----:B--2---:R-:W-:-:S03]  /*2f740*/  IMAD.MOV.U32 R57, RZ, RZ, R97 ;  /* 0x000000ffff397224 */ /* 0x004fc600078e0061 */
[----:B------:R-:W2:Y:S01]  /*2f750*/  LDL.LU R97, [R1+0x5a8] ;  /* 0x0005a80001617983 */ /* 0x000ea20000300800 */
[----:B------:R-:W-:-:S03]  /*2f760*/  IMAD.MOV.U32 R56, RZ, RZ, R96 ;  /* 0x000000ffff387224 */ /* 0x000fc600078e0060 */
[----:B------:R-:W3:Y:S01]  /*2f770*/  LDL.LU R96, [R1+0x5f0] ;  /* 0x0005f00001607983 */ /* 0x000ee20000300800 */
[----:B------:R-:W-:-:S04]  /*2f780*/  LOP3.LUT R163, R163, R162, RZ, 0x3c, !PT ;  /* 0x000000a2a3a37212 */ /* 0x000fc800078e3cff */
[C---:B------:R-:W-:Y:S01]  /*2f790*/  LOP3.LUT R162, R163.reuse, R162, RZ, 0x3c, !PT ;  /* 0x000000a2a3a27212 */ /* 0x040fe200078e3cff */
[----:B------:R-:W-:Y:S02]  /*2f7a0*/  IMAD.MOV.U32 R44, RZ, RZ, R28 ;  /* 0x000000ffff2c7224 */ /* 0x000fe400078e001c */
[----:B------:R-:W-:Y:S01]  /*2f7b0*/  IMAD.MOV.U32 R45, RZ, RZ, R29 ;  /* 0x000000ffff2d7224 */ /* 0x000fe200078e001d */
[----:B------:R-:W-:Y:S01]  /*2f7c0*/  LOP3.LUT R163, R163, R162, RZ, 0x3c, !PT ;  /* 0x000000a2a3a37212 */ /* 0x000fe200078e3cff */
[----:B------:R-:W-:Y:S02]  /*2f7d0*/  IMAD.MOV.U32 R82, RZ, RZ, R49 ;  /* 0x000000ffff527224 */ /* 0x000fe400078e0031 */
[----:B------:R-:W-:Y:S01]  /*2f7e0*/  IMAD.MOV.U32 R83, RZ, RZ, R38 ;  /* 0x000000ffff537224 */ /* 0x000fe200078e0026 */
[----:B------:R-:W-:Y:S01]  /*2f7f0*/  STL.64 [R1+0xff8], R80 ;  /* 0x000ff85001007387 */ /* 0x000fe20000100a00 */
[----:B------:R-:W-:Y:S02]  /*2f800*/  IMAD.MOV.U32 R28, RZ, RZ, R79 ;  /* 0x000000ffff1c7224 */ /* 0x000fe400078e004f */
[----:B------:R-:W-:Y:S01]  /*2f810*/  IMAD.MOV.U32 R29, RZ, RZ, R48 ;  /* 0x000000ffff1d7224 */ /* 0x000fe200078e0030 */
[----:B------:R-:W-:Y:S04]  /*2f820*/  STL.64 [R1+0x1000], R56 ;  /* 0x0010003801007387 */ /* 0x000fe80000100a00 */
[----:B------:R-:W-:Y:S04]  /*2f830*/  STL.64 [R1+0x1008], R162 ;  /* 0x001008a201007387 */ /* 0x000fe80000100a00 */
[----:B------:R-:W-:Y:S01]  /*2f840*/  STL.64 [R1+0x1010], R44 ;  /* 0x0010102c01007387 */ /* 0x000fe20000100a00 */
[----:B------:R-:W-:-:S02]  /*2f850*/  IMAD.MOV.U32 R74, RZ, RZ, R133 ;  /* 0x000000ffff4a7224 */ /* 0x000fc400078e0085 */
[----:B------:R-:W-:Y:S01]  /*2f860*/  IMAD.MOV.U32 R75, RZ, RZ, R78 ;  /* 0x000000ffff4b7224 */ /* 0x000fe200078e004e */
[----:B------:R-:W-:Y:S01]  /*2f870*/  STL.64 [R1+0x1018], R82 ;  /* 0x0010185201007387 */ /* 0x000fe20000100a00 */
[----:B------:R-:W-:Y:S01]  /*2f880*/  IMAD.MOV.U32 R78, RZ, RZ, R14 ;  /* 0x000000ffff4e7224 */ /* 0x000fe200078e000e */
[-C--:B------:R-:W-:Y:S01]  /*2f890*/  LOP3.LUT R103, R103, R102.reuse, RZ, 0x3c, !PT ;  /* 0x0000006667677212 */ /* 0x080fe200078e3cff */
[----:B------:R-:W-:Y:S01]  /*2f8a0*/  IMAD.MOV.U32 R79, RZ, RZ, R132 ;  /* 0x000000ffff4f7224 */ /* 0x000fe200078e0084 */
[----:B------:R-:W-:Y:S01]  /*2f8b0*/  STL.64 [R1+0x1038], R28 ;  /* 0x0010381c01007387 */ /* 0x000fe20000100a00 */
[----:B------:R-:W-:Y:S02]  /*2f8c0*/  IMAD.MOV.U32 R148, RZ, RZ, R129 ;  /* 0x000000ffff947224 */ /* 0x000fe400078e0081 */
[----:B------:R-:W-:Y:S01]  /*2f8d0*/  IMAD.MOV.U32 R149, RZ, RZ, R106 ;  /* 0x000000ffff957224 */ /* 0x000fe200078e006a */
[----:B------:R-:W-:Y:S01]  /*2f8e0*/  LOP3.LUT R102, R103, R102, RZ, 0x3c, !PT ;  /* 0x0000006667667212 */ /* 0x000fe200078e3cff */
[----:B------:R-:W4:Y:S01]  /*2f8f0*/  LDL.LU R106, [R1+0x5ac] ;  /* 0x0005ac00016a7983 */ /* 0x000f220000300800 */
[----:B------:R-:W-:-:S02]  /*2f900*/  IMAD.MOV.U32 R152, RZ, RZ, R69 ;  /* 0x000000ffff987224 */ /* 0x000fc400078e0045 */
[----:B------:R-:W-:Y:S01]  /*2f910*/  IMAD.MOV.U32 R153, RZ, RZ, R15 ;  /* 0x000000ffff997224 */ /* 0x000fe200078e000f */
[----:B------:R-:W4:Y:S01]  /*2f920*/  LDL.LU R129, [R1+0x5f4] ;  /* 0x0005f40001817983 */ /* 0x000f220000300800 */
[----:B------:R-:W-:Y:S02]  /*2f930*/  IMAD.MOV.U32 R76, RZ, RZ, R164 ;  /* 0x000000ffff4c7224 */ /* 0x000fe400078e00a4 */
[----:B------:R-:W-:Y:S01]  /*2f940*/  IMAD.MOV.U32 R77, RZ, RZ, R68 ;  /* 0x000000ffff4d7224 */ /* 0x000fe200078e0044 */
[----:B------:R-:W-:Y:S01]  /*2f950*/  STL.64 [R1+0x1040], R74 ;  /* 0x0010404a01007387 */ /* 0x000fe20000100a00 */
[----:B------:R-:W-:Y:S02]  /*2f960*/  IMAD.MOV.U32 R140, RZ, RZ, R130 ;  /* 0x000000ffff8c7224 */ /* 0x000fe400078e0082 */
[----:B------:R-:W-:Y:S01]  /*2f970*/  IMAD.MOV.U32 R141, RZ, RZ, R131 ;  /* 0x000000ffff8d7224 */ /* 0x000fe200078e0083 */
[----:B------:R-:W-:Y:S01]  /*2f980*/  STL.64 [R1+0x1048], R78 ;  /* 0x0010484e01007387 */ /* 0x000fe20000100a00 */
[----:B------:R-:W-:-:S03]  /*2f990*/  LOP3.LUT R103, R103, R102, RZ, 0x3c, !PT ;  /* 0x0000006667677212 */ /* 0x000fc600078e3cff */
[----:B------:R-:W-:Y:S04]  /*2f9a0*/  STL.64 [R1+0x1050], R148 ;  /* 0x0010509401007387 */ /* 0x000fe80000100a00 */
[----:B------:R-:W-:Y:S04]  /*2f9b0*/  STL.64 [R1+0x1058], R152 ;  /* 0x0010589801007387 */ /* 0x000fe80000100a00 */
[----:B------:R-:W-:Y:S04]  /*2f9c0*/  STL.64 [R1+0x1078], R76 ;  /* 0x0010784c01007387 */ /* 0x000fe80000100a00 */
[----:B------:R-:W-:Y:S04]  /*2f9d0*/  STL.64 [R1+0x1080], R140 ;  /* 0x0010808c01007387 */ /* 0x000fe80000100a00 */
[----:B------:R-:W-:Y:S01]  /*2f9e0*/  STL.64 [R1+0x1088], R102 ;  /* 0x0010886601007387 */ /* 0x000fe20000100a00 */
[----:B------:R-:W-:-:S03]  /*2f9f0*/  IMAD.MOV.U32 R150, RZ, RZ, R128 ;  /* 0x000000ffff967224 */ /* 0x000fc600078e0080 */
[----:B------:R-:W4:Y:S04]  /*2fa00*/  LDL.LU R89, [R1+0x5b0] ;  /* 0x0005b00001597983 */ /* 0x000f280000300800 */
[----:B------:R-:W4:Y:S04]  /*2fa10*/  LDL.LU R128, [R1+0x620] ;  /* 0x0006200001807983 */ /* 0x000f280000300800 */
[----:B------:R-:W4:Y:S01]  /*2fa20*/  LDL.LU R49, [R1+0x5b4] ;  /* 0x0005b40001317983 */ /* 0x000f220000300800 */
[----:B--2---:R-:W-:-:S03]  /*2fa30*/  IMAD.MOV.U32 R35, RZ, RZ, R97 ;  /* 0x000000ffff237224 */ /* 0x004fc600078e0061 */
[----:B------:R-:W2:Y:S04]  /*2fa40*/  LDL.LU R97, [R1+0x624] ;  /* 0x0006240001617983 */ /* 0x000ea80000300800 */
[----:B------:R-:W2:Y:S01]  /*2fa50*/  LDL.LU R48, [R1+0x5e0] ;  /* 0x0005e00001307983 */ /* 0x000ea20000300800 */
[----:B---3--:R-:W-:-:S03]  /*2fa60*/  IMAD.MOV.U32 R34, RZ, RZ, R96 ;  /* 0x000000ffff227224 */ /* 0x008fc600078e0060 */
[----:B------:R-:W3:Y:S04]  /*2fa70*/  LDL.LU R96, [R1+0x628] ;  /* 0x0006280001607983 */ /* 0x000ee80000300800 */
[----:B------:R-:W3:Y:S04]  /*2fa80*/  LDL.LU R135, [R1+0x420] ;  /* 0x0004200001877983 */ /* 0x000ee80000300800 */
[----:B------:R-:W3:Y:S04]  /*2fa90*/  LDL.LU R118, [R1+0x560] ;  /* 0x0005600001767983 */ /* 0x000ee80000300800 */
[----:B------:R-:W3:Y:S01]  /*2faa0*/  LDL.LU R119, [R1+0x424] ;  /* 0x0004240001777983 */ /* 0x000ee20000300800 */
[----:B------:R-:W-:-:S03]  /*2fab0*/  IMAD.MOV.U32 R109, RZ, RZ, R156 ;  /* 0x000000ffff6d7224 */ /* 0x000fc600078e009c */
[----:B------:R-:W3:Y:S01]  /*2fac0*/  LDL.LU R90, [R1+0x564] ;  /* 0x00056400015a7983 */ /* 0x000ee20000300800 */
[----:B----4-:R-:W-:-:S03]  /*2fad0*/  IMAD.MOV.U32 R108, RZ, RZ, R157 ;  /* 0x000000ffff6c7224 */ /* 0x010fc600078e009d */
[----:B------:R-:W4:Y:S01]  /*2fae0*/  LDL.LU R156, [R1+0x520] ;  /* 0x00052000019c7983 */ /* 0x000f220000300800 */
[----:B------:R-:W-:-:S03]  /*2faf0*/  IMAD.MOV.U32 R151, RZ, RZ, R107 ;  /* 0x000000ffff977224 */ /* 0x000fc600078e006b */
[----:B------:R-:W4:Y:S04]  /*2fb00*/  LDL.LU R157, [R1+0x568] ;  /* 0x00056800019d7983 */ /* 0x000f280000300800 */
[----:B------:R-:W4:Y:S04]  /*2fb10*/  LDL.LU R91, [R1+0x524] ;  /* 0x00052400015b7983 */ /* 0x000f280000300800 */
[----:B------:R-:W4:Y:S04]  /*2fb20*/  LDL.LU R0, [R1+0x56c] ;  /* 0x00056c0001007983 */ /* 0x000f280000300800 */
[----:B------:R-:W4:Y:S04]  /*2fb30*/  LDL.LU R38, [R1+0x528] ;  /* 0x0005280001267983 */ /* 0x000f280000300800 */
        /* <DEDUP_REMOVED lines=12> */
[----:B------:R-:W4:Y:S01]  /*2fc00*/  LDL.LU R106, [R1+0x380] ;  /* 0x00038000016a7983 */ /* 0x000f220000300800 */
[----:B------:R-:W-:-:S03]  /*2fc10*/  IMAD.MOV.U32 R46, RZ, RZ, R129 ;  /* 0x000000ffff2e7224 */ /* 0x000fc600078e0081 */
[----:B------:R-:W4:Y:S04]  /*2fc20*/  LDL.LU R129, [R1] ;  /* 0x0000000001817983 */ /* 0x000f280000300800 */
[----:B------:R-:W-:Y:S04]  /*2fc30*/  STL.64 [R1+0x1098], R108 ;  /* 0x0010986c01007387 */ /* 0x000fe80000100a00 */
[----:B------:R-:W-:Y:S01]  /*2fc40*/  STL.64 [R1+0x10b8], R34 ;  /* 0x0010b82201007387 */ /* 0x000fe20000100a00 */
[----:B------:R-:W-:-:S03]  /*2fc50*/  IMAD.MOV.U32 R60, RZ, RZ, R128 ;  /* 0x000000ffff3c7224 */ /* 0x000fc600078e0080 */
[----:B------:R-:W4:Y:S01]  /*2fc60*/  LDL.LU R128, [R1+0x4] ;  /* 0x0000040001807983 */ /* 0x000f220000300800 */
[----:B------:R-:W-:Y:S02]  /*2fc70*/  IMAD.MOV.U32 R61, RZ, RZ, R89 ;  /* 0x000000ffff3d7224 */ /* 0x000fe400078e0059 */
[----:B------:R-:W-:Y:S01]  /*2fc80*/  IMAD.MOV.U32 R89, RZ, RZ, R49 ;  /* 0x000000ffff597224 */ /* 0x000fe200078e0031 */
[----:B------:R-:W-:Y:S01]  /*2fc90*/  STL.64 [R1+0x10c0], R46 ;  /* 0x0010c02e01007387 */ /* 0x000fe20000100a00 */
[----:B--2---:R-:W-:Y:S02]  /*2fca0*/  IMAD.MOV.U32 R88, RZ, RZ, R97 ;  /* 0x000000ffff587224 */ /* 0x004fe400078e0061 */
[----:B------:R-:W-:Y:S01]  /*2fcb0*/  IMAD.MOV.U32 R49, RZ, RZ, R48 ;  /* 0x000000ffff317224 */ /* 0x000fe200078e0030 */
[----:B------:R-:W2:Y:S01]  /*2fcc0*/  LDL.LU R97, [R1+0x8] ;  /* 0x0000080001617983 */ /* 0x000ea20000300800 */
[----:B---3--:R-:W-:-:S03]  /*2fcd0*/  IMAD.MOV.U32 R48, RZ, RZ, R96 ;  /* 0x000000ffff307224 */ /* 0x008fc600078e0060 */
[----:B------:R-:W3:Y:S01]  /*2fce0*/  LDL.LU R96, [R1+0xc] ;  /* 0x00000c0001607983 */ /* 0x000ee20000300800 */
[----:B------:R-:W-:Y:S01]  /*2fcf0*/  IMAD.MOV.U32 R134, RZ, RZ, R118 ;  /* 0x000000ffff867224 */ /* 0x000fe200078e0076 */
[----:B----4-:R-:W-:Y:S01]  /*2fd00*/  LOP3.LUT R157, R157, R156, RZ, 0x3c, !PT ;  /* 0x0000009c9d9d7212 */ /* 0x010fe200078e3cff */
[----:B------:R-:W-:-:S03]  /*2fd10*/  IMAD.MOV.U32 R22, RZ, RZ, R90 ;  /* 0x000000ffff167224 */ /* 0x000fc600078e005a */
[----:B------:R-:W-:Y:S02]  /*2fd20*/  LOP3.LUT R156, R157, R156, RZ, 0x3c, !PT ;  /* 0x0000009c9d9c7212 */ /* 0x000fe400078e3cff */
[----:B------:R-:W-:Y:S01]  /*2fd30*/  LOP3.LUT R15, R15, R14, RZ, 0x3c, !PT ;  /* 0x0000000e0f0f7212 */ /* 0x000fe200078e3cff */
[----:B------:R-:W-:Y:S01]  /*2fd40*/  IMAD.MOV.U32 R23, RZ, RZ, R119 ;  /* 0x000000ffff177224 */ /* 0x000fe200078e0077 */
[----:B------:R-:W-:Y:S01]  /*2fd50*/  STL.64 [R1+0x10c8], R60 ;  /* 0x0010c83c01007387 */ /* 0x000fe20000100a00 */
[----:B------:R-:W-:Y:S02]  /*2fd60*/  LOP3.LUT R157, R157, R156, RZ, 0x3c, !PT ;  /* 0x0000009c9d9d7212 */ /* 0x000fe400078e3cff */
[----:B------:R-:W-:Y:S01]  /*2fd70*/  LOP3.LUT R14, R15, R14, RZ, 0x3c, !PT ;  /* 0x0000000e0f0e7212 */ /* 0x000fe200078e3cff */
[----:B------:R-:W-:Y:S01]  /*2fd80*/  STL.64 [R1+0x10d0], R88 ;  /* 0x0010d05801007387 */ /* 0x000fe20000100a00 */
[----:B------:R-:W-:Y:S02]  /*2fd90*/  IMAD.MOV.U32 R26, RZ, RZ, R0 ;  /* 0x000000ffff1a7224 */ /* 0x000fe400078e0000 */
[----:B------:R-:W-:Y:S01]  /*2fda0*/  IMAD.MOV.U32 R27, RZ, RZ, R91 ;  /* 0x000000ffff1b7224 */ /* 0x000fe200078e005b */
[----:B------:R-:W-:Y:S01]  /*2fdb0*/  STL.64 [R1+0x10d8], R48 ;  /* 0x0010d83001007387 */ /* 0x000fe20000100a00 */
[----:B------:R-:W-:-:S02]  /*2fdc0*/  IMAD.MOV.U32 R36, RZ, RZ, R133 ;  /* 0x000000ffff247224 */ /* 0x000fc400078e0085 */
[----:B------:R-:W-:Y:S01]  /*2fdd0*/  IMAD.MOV.U32 R37, RZ, RZ, R38 ;  /* 0x000000ffff257224 */ /* 0x000fe200078e0026 */
[----:B------:R-:W-:Y:S01]  /*2fde0*/  STL.64 [R1+0x10f8], R134 ;  /* 0x0010f88601007387 */ /* 0x000fe20000100a00 */
[----:B------:R-:W-:-:S03]  /*2fdf0*/  LOP3.LUT R15, R15, R14, RZ, 0x3c, !PT ;  /* 0x0000000e0f0f7212 */ /* 0x000fc600078e3cff */
        /* <DEDUP_REMOVED lines=12> */
[----:B------:R-:W-:Y:S04]  /*2fec0*/  STL.64 [R1+0x1138], R14 ;  /* 0x0011380e01007387 */ /* 0x000fe80000100a00 */
[----:B------:R-:W-:Y:S04]  /*2fed0*/  STL.64 [R1+0x1140], R64 ;  /* 0x0011404001007387 */ /* 0x000fe80000100a00 */
[----:B------:R-:W-:Y:S04]  /*2fee0*/  STL.64 [R1+0x1148], R90 ;  /* 0x0011485a01007387 */ /* 0x000fe80000100a00 */
[----:B------:R-:W-:Y:S01]  /*2fef0*/  STL.64 [R1+0x1150], R118 ;  /* 0x0011507601007387 */ /* 0x000fe20000100a00 */
[----:B------:R-:W-:-:S02]  /*2ff00*/  IMAD.MOV.U32 R70, RZ, RZ, R129 ;  /* 0x000000ffff467224 */ /* 0x000fc400078e0081 */
[----:B------:R-:W-:Y:S01]  /*2ff10*/  IMAD.MOV.U32 R71, RZ, RZ, R158 ;  /* 0x000000ffff477224 */ /* 0x000fe200078e009e */
[----:B------:R0:W-:Y:S04]  /*2ff20*/  STL.64 [R1+0x1158], R10 ;  /* 0x0011580a01007387 */ /* 0x0001e80000100a00 */
[----:B------:R-:W-:Y:S01]  /*2ff30*/  STL.64 [R1+0x1178], R70 ;  /* 0x0011784601007387 */ /* 0x000fe20000100a00 */
[----:B0-----:R-:W-:Y:S02]  /*2ff40*/  IMAD.MOV.U32 R10, RZ, RZ, R128 ;  /* 0x000000ffff0a7224 */ /* 0x001fe400078e0080 */
[----:B------:R-:W-:-:S05]  /*2ff50*/  IMAD.MOV.U32 R11, RZ, RZ, R160 ;  /* 0x000000ffff0b7224 */ /* 0x000fca00078e00a0 */
[----:B------:R-:W-:Y:S04]  /*2ff60*/  STL.64 [R1+0x1180], R10 ;  /* 0x0011800a01007387 */ /* 0x000fe80000100a00 */
[----:B------:R-:W4:Y:S04]  /*2ff70*/  LDL.LU R66, [R1+0x2b0] ;  /* 0x0002b00001427983 */ /* 0x000f280000300800 */
[----:B------:R-:W4:Y:S04]  /*2ff80*/  LDL.LU R67, [R1+0x3d0] ;  /* 0x0003d00001437983 */ /* 0x000f280000300800 */
[----:B------:R-:W4:Y:S04]  /*2ff90*/  LDL.LU R114, [R1+0x2b4] ;  /* 0x0002b40001727983 */ /* 0x000f280000300800 */
[----:B------:R-:W4:Y:S01]  /*2ffa0*/  LDL.LU R115, [R1+0x3d4] ;  /* 0x0003d40001737983 */ /* 0x000f220000300800 */
[----:B------:R-:W-:-:S03]  /*2ffb0*/  ISETP.GT.AND P6, PT, R165, RZ, PT ;  /* 0x000000ffa500720c */ /* 0x000fc60003fc4270 */
[----:B------:R-:W4:Y:S04]  /*2ffc0*/  LDL R164, [R1+0x17c8] ;  /* 0x0017c80001a47983 */ /* 0x000f280000100800 */
[----:B------:R-:W4:Y:S04]  /*2ffd0*/  LDL R128, [R1+0x17c4] ;  /* 0x0017c40001807983 */ /* 0x000f280000100800 */
[----:B------:R-:W4:Y:S04]  /*2ffe0*/  LDL R0, [R1+0x17c0] ;  /* 0x0017c00001007983 */ /* 0x000f280000100800 */
[----:B------:R-:W4:Y:S04]  /*2fff0*/  LDL R38, [R1+0x17bc] ;  /* 0x0017bc0001267983 */ /* 0x000f280000100800 */
[----:B------:R-:W4:Y:S04]  /*30000*/  LDL R133, [R1+0x17b8] ;  /* 0x0017b80001857983 */ /* 0x000f280000100800 */
[----:B------:R-:W4:Y:S01]  /*30010*/  LDL R132, [R1+0x17b4] ;  /* 0x0017b40001847983 */ /* 0x000f220000100800 */
[----:B------:R-:W-:-:S02]  /*30020*/  PRMT R126, RZ, 0x7610, R126 ;  /* 0x00007610ff7e7816 */ /* 0x000fc4000000007e */
[----:B------:R-:W-:Y:S01]  /*30030*/  PRMT R127, RZ, 0x7610, R127 ;  /* 0x00007610ff7f7816 */ /* 0x000fe2000000007f */
[----:B--2---:R-:W-:Y:S02]  /*30040*/  IMAD.MOV.U32 R158, RZ, RZ, R97 ;  /* 0x000000ffff9e7224 */ /* 0x004fe400078e0061 */
[----:B------:R-:W2:Y:S04]  /*30050*/  LDL R97, [R1+0x17b0] ;  /* 0x0017b00001617983 */ /* 0x000ea80000100800 */
[----:B------:R-:W2:Y:S01]  /*30060*/  @P6 LDG.E.U16 R127, desc[UR6][R158.64] ;  /* 0x000000069e7f6981 */ /* 0x000ea2000c1e1500 */
[----:B---3--:R-:W-:-:S03]  /*30070*/  IMAD.MOV.U32 R160, RZ, RZ, R96 ;  /* 0x000000ffffa07224 */ /* 0x008fc600078e0060 */
[----:B------:R-:W3:Y:S04]  /*30080*/  LDL R96, [R1+0x17ac] ;  /* 0x0017ac0001607983 */ /* 0x000ee80000100800 */
[----:B------:R-:W3:Y:S04]  /*30090*/  LDL.LU R69, [R1+0x52c] ;  /* 0x00052c0001457983 */ /* 0x000ee80000300800 */
[----:B------:R-:W3:Y:S04]  /*300a0*/  LDL.LU R68, [R1+0x574] ;  /* 0x0005740001447983 */ /* 0x000ee80000300800 */
[----:B------:R-:W3:Y:S04]  /*300b0*/  LDL.LU R131, [R1+0x530] ;  /* 0x0005300001837983 */ /* 0x000ee80000300800 */
[----:B------:R-:W3:Y:S04]  /*300c0*/  LDL.LU R130, [R1+0x5a0] ;  /* 0x0005a00001827983 */ /* 0x000ee80000300800 */
[----:B------:R-:W3:Y:S04]  /*300d0*/  LDL.LU R107, [R1+0x534] ;  /* 0x00053400016b7983 */ /* 0x000ee80000300800 */
[----:B------:R-:W3:Y:S04]  /*300e0*/  LDL.LU R106, [R1+0x5a4] ;  /* 0x0005a400016a7983 */ /* 0x000ee80000300800 */
[----:B------:R-:W-:Y:S04]  /*300f0*/  STL [R1+0x2034], R160 ;  /* 0x002034a001007387 */ /* 0x000fe80000100800 */
[----:B------:R-:W-:Y:S04]  /*30100*/  STL [R1+0x2178], R160 ;  /* 0x002178a001007387 */ /* 0x000fe80000100800 */
[----:B------:R-:W-:Y:S04]  /*30110*/  STL [R1+0x2400], R160 ;  /* 0x002400a001007387 */ /* 0x000fe80000100800 */
[----:B------:R-:W-:Y:S04]  /*30120*/  STL [R1+0x2030], R161 ;  /* 0x002030a101007387 */ /* 0x000fe80000100800 */
[----:B------:R-:W-:Y:S04]  /*30130*/  STL [R1+0x217c], R161 ;  /* 0x00217ca101007387 */ /* 0x000fe80000100800 */
[----:B------:R-:W3:Y:S04]  /*30140*/  @P6 LDG.E.U16 R126, desc[UR6][R160.64] ;  /* 0x00000006a07e6981 */ /* 0x000ee8000c1e1500 */
[----:B------:R0:W-:Y:S04]  /*30150*/  STL [R1+0x2404], R161 ;  /* 0x002404a101007387 */ /* 0x0001e80000100800 */
[----:B0-----:R-:W3:Y:S04]  /*30160*/  LDL.64 R160, [R1+0x1158] ;  /* 0x0011580001a07983 */ /* 0x001ee80000100a00 */
[----:B------:R-:W-:Y:S04]  /*30170*/  STL [R1+0x203c], R158 ;  /* 0x00203c9e01007387 */ /* 0x000fe80000100800 */
[----:B------:R-:W-:Y:S04]  /*30180*/  STL [R1+0x2180], R158 ;  /* 0x0021809e01007387 */ /* 0x000fe80000100800 */
[----:B------:R0:W-:Y:S04]  /*30190*/  STL [R1+0x2408], R158 ;  /* 0x0024089e01007387 */ /* 0x0001e80000100800 */
[----:B0-----:R-:W3:Y:S04]  /*301a0*/  LDL.LU R158, [R1+0x384] ;  /* 0x00038400019e7983 */ /* 0x001ee80000300800 */
[----:B------:R-:W-:Y:S04]  /*301b0*/  STL [R1+0x2038], R159 ;  /* 0x0020389f01007387 */ /* 0x000fe80000100800 */
[----:B------:R-:W-:Y:S04]  /*301c0*/  STL [R1+0x2184], R159 ;  /* 0x0021849f01007387 */ /* 0x000fe80000100800 */
[----:B------:R0:W-:Y:S04]  /*301d0*/  STL [R1+0x240c], R159 ;  /* 0x00240c9f01007387 */ /* 0x0001e80000100800 */
[----:B0-----:R-:W3:Y:S01]  /*301e0*/  LDL.LU R159, [R1+0x264] ;  /* 0x00026400019f7983 */ /* 0x001ee20000300800 */
[----:B------:R-:W-:-:S02]  /*301f0*/  ISETP.GT.AND P1, PT, R165, 0x2, PT ;  /* 0x00000002a500780c */ /* 0x000fc40003f24270 */
[C---:B------:R-:W-:Y:S02]  /*30200*/  ISETP.GT.AND P3, PT, R165.reuse, 0x1, PT ;  /* 0x00000001a500780c */ /* 0x040fe40003f64270 */
[----:B------:R-:W-:Y:S02]  /*30210*/  PRMT R92, RZ, 0x7610, R92 ;  /* 0x00007610ff5c7816 */ /* 0x000fe4000000005c */
[----:B------:R-:W-:Y:S02]  /*30220*/  PRMT R93, RZ, 0x7610, R93 ;  /* 0x00007610ff5d7816 */ /* 0x000fe4000000005d */
[----:B------:R-:W-:Y:S02]  /*30230*/  ISETP.GT.AND P2, PT, R165, 0x3, PT ;  /* 0x00000003a500780c */ /* 0x000fe40003f44270 */
[----:B----4-:R-:W-:Y:S02]  /*30240*/  LOP3.LUT R115, R115, R114, RZ, 0x3c, !PT ;  /* 0x0000007273737212 */ /* 0x010fe400078e3cff */
[----:B------:R-:W-:-:S02]  /*30250*/  LOP3.LUT R67, R67, R66, RZ, 0x3c, !PT ;  /* 0x0000004243437212 */ /* 0x000fc400078e3cff */
[----:B------:R-:W-:Y:S01]  /*30260*/  ISETP.GT.AND P6, PT, R165, 0x4, PT ;  /* 0x00000004a500780c */ /* 0x000fe20003fc4270 */
[----:B------:R-:W4:Y:S01]  /*30270*/  @P3 LDG.E.U16 R92, desc[UR6][R10.64] ;  /* 0x000000060a5c3981 */ /* 0x000f22000c1e1500 */
[----:B------:R-:W-:Y:S02]  /*30280*/  LOP3.LUT R114, R115, R114, RZ, 0x3c, !PT ;  /* 0x0000007273727212 */ /* 0x000fe400078e3cff */
[----:B------:R-:W-:Y:S01]  /*30290*/  LOP3.LUT R66, R67, R66, RZ, 0x3c, !PT ;  /* 0x0000004243427212 */ /* 0x000fe200078e3cff */
[----:B------:R-:W4:Y:S01]  /*302a0*/  @P3 LDG.E.U16 R93, desc[UR6][R70.64] ;  /* 0x00000006465d3981 */ /* 0x000f22000c1e1500 */
[----:B------:R-:W-:Y:S02]  /*302b0*/  LOP3.LUT R115, R115, R114, RZ, 0x3c, !PT ;  /* 0x0000007273737212 */ /* 0x000fe400078e3cff */
[----:B------:R-:W-:Y:S02]  /*302c0*/  LOP3.LUT R67, R67, R66, RZ, 0x3c, !PT ;  /* 0x0000004243437212 */ /* 0x000fe400078e3cff */
[C---:B------:R-:W-:Y:S01]  /*302d0*/  ISETP.GT.AND P3, PT, R165.reuse, 0x5, PT ;  /* 0x00000005a500780c */ /* 0x040fe20003f64270 */
[----:B------:R-:W4:Y:S04]  /*302e0*/  @P1 LDG.E.U16 R164, desc[UR6][R114.64] ;  /* 0x0000000672a41981 */ /* 0x000f28000c1e1500 */
[----:B------:R-:W4:Y:S04]  /*302f0*/  @P1 LDG.E.U16 R128, desc[UR6][R66.64] ;  /* 0x0000000642801981 */ /* 0x000f28000c1e1500 */
[----:B------:R-:W4:Y:S04]  /*30300*/  @P6 LDG.E.U16 R132, desc[UR6][R90.64] ;  /* 0x000000065a846981 */ /* 0x000f28000c1e1500 */
[----:B------:R-:W4:Y:S04]  /*30310*/  @P6 LDG.E.U16 R133, desc[UR6][R118.64] ;  /* 0x0000000676856981 */ /* 0x000f28000c1e1500 */
[----:B------:R-:W4:Y:S04]  /*30320*/  LDL.LU.64 R10, [R1+0x33e0] ;  /* 0x0033e000010a7983 */ /* 0x000f280000300a00 */
[----:B------:R-:W4:Y:S04]  /*30330*/  LDL.LU.64 R70, [R1+0x33d8] ;  /* 0x0033d80001467983 */ /* 0x000f280000300a00 */
[----:B------:R-:W4:Y:S04]  /*30340*/  LDL R129, [R1+0x17a8] ;  /* 0x0017a80001817983 */ /* 0x000f280000100800 */
[----:B--2---:R-:W2:Y:S04]  /*30350*/  @P3 LDG.E.U16 R97, desc[UR6][R64.64] ;  /* 0x0000000640613981 */ /* 0x004ea8000c1e1500 */
[----:B---3--:R-:W3:Y:S04]  /*30360*/  @P3 LDG.E.U16 R96, desc[UR6][R14.64] ;  /* 0x000000060e603981 */ /* 0x008ee8000c1e1500 */
[----:B------:R-:W2:Y:S04]  /*30370*/  @P2 LDG.E.U16 R38, desc[UR6][R160.64] ;  /* 0x00000006a0262981 */ /* 0x000ea8000c1e1500 */
[----:B------:R-:W3:Y:S04]  /*30380*/  @P2 LDG.E.U16 R0, desc[UR6][R158.64] ;  /* 0x000000069e002981 */ /* 0x000ee8000c1e1500 */
[----:B------:R0:W-:Y:S04]  /*30390*/  STL.64 [R1+0x1170], R114 ;  /* 0x0011707201007387 */ /* 0x0001e80000100a00 */
[----:B0-----:R-:W3:Y:S04]  /*303a0*/  LDL.LU.64 R114, [R1+0x33d0] ;  /* 0x0033d00001727983 */ /* 0x001ee80000300a00 */
[----:B----4-:R0:W-:Y:S04]  /*303b0*/  @P1 STL [R1+0x17c8], R164 ;  /* 0x0017c8a401001387 */ /* 0x0101e80000100800 */
[----:B0-----:R-:W4:Y:S04]  /*303c0*/  LDL.LU R164, [R1+0x33c8] ;  /* 0x0033c80001a47983 */ /* 0x001f280000300800 */
[----:B------:R-:W-:Y:S04]  /*303d0*/  STL.64 [R1+0x1160], R158 ;  /* 0x0011609e01007387 */ /* 0x000fe80000100a00 */
[----:B------:R0:W-:Y:S04]  /*303e0*/  STL.64 [R1+0x1168], R66 ;  /* 0x0011684201007387 */ /* 0x0001e80000100a00 */
[----:B0-----:R-:W4:Y:S04]  /*303f0*/  LDL.LU.64 R66, [R1+0x33c0] ;  /* 0x0033c00001427983 */ /* 0x001f280000300a00 */
[----:B------:R0:W-:Y:S04]  /*30400*/  @P1 STL [R1+0x17c4], R128 ;  /* 0x0017c48001001387 */ /* 0x0001e80000100800 */
[----:B0-----:R-:W4:Y:S04]  /*30410*/  LDL R128, [R1+0x17a4] ;  /* 0x0017a40001807983 */ /* 0x001f280000100800 */
[----:B--2---:R-:W-:Y:S04]  /*30420*/  @P2 STL [R1+0x17bc], R38 ;  /* 0x0017bc2601002387 */ /* 0x004fe80000100800 */
[----:B---3--:R-:W-:Y:S04]  /*30430*/  @P2 STL [R1+0x17c0], R0 ;  /* 0x0017c00001002387 */ /* 0x008fe80000100800 */
[----:B------:R-:W-:Y:S04]  /*30440*/  @P6 STL [R1+0x17b4], R132 ;  /* 0x0017b48401006387 */ /* 0x000fe80000100800 */
[----:B------:R-:W-:Y:S04]  /*30450*/  @P6 STL [R1+0x17b8], R133 ;  /* 0x0017b88501006387 */ /* 0x000fe80000100800 */
[----:B------:R0:W-:Y:S04]  /*30460*/  @P3 STL [R1+0x17b0], R97 ;  /* 0x0017b06101003387 */ /* 0x0001e80000100800 */
[----:B0-----:R-:W2:Y:S04]  /*30470*/  LDL R97, [R1+0x1998] ;  /* 0x0019980001617983 */ /* 0x001ea80000100800 */
[----:B------:R0:W-:Y:S04]  /*30480*/  @P3 STL [R1+0x17ac], R96 ;  /* 0x0017ac6001003387 */ /* 0x0001e80000100800 */
[----:B0-----:R-:W3:Y:S01]  /*30490*/  LDL R96, [R1+0x1994] ;  /* 0x0019940001607983 */ /* 0x001ee20000100800 */
[----:B------:R-:W-:Y:S01]  /*304a0*/  ISETP.GT.AND P1, PT, R165, 0x6, PT ;  /* 0x00000006a500780c */ /* 0x000fe20003f24270 */
[----:B------:R-:W-:-:S02]  /*304b0*/  IMAD.MOV.U32 R14, RZ, RZ, R106 ;  /* 0x000000ffff0e7224 */ /* 0x000fc400078e006a */
[----:B------:R-:W-:Y:S02]  /*304c0*/  IMAD.MOV.U32 R15, RZ, RZ, R107 ;  /* 0x000000ffff0f7224 */ /* 0x000fe400078e006b */
[----:B------:R-:W-:Y:S02]  /*304d0*/  IMAD.MOV.U32 R64, RZ, RZ, R68 ;  /* 0x000000ffff407224 */ /* 0x000fe400078e0044 */
[----:B------:R-:W-:Y:S02]  /*304e0*/  IMAD.MOV.U32 R65, RZ, RZ, R69 ;  /* 0x000000ffff417224 */ /* 0x000fe400078e0045 */
[----:B------:R-:W-:Y:S02]  /*304f0*/  IMAD.MOV.U32 R68, RZ, RZ, R130 ;  /* 0x000000ffff447224 */ /* 0x000fe400078e0082 */
[----:B------:R-:W-:Y:S01]  /*30500*/  IMAD.MOV.U32 R69, RZ, RZ, R131 ;  /* 0x000000ffff457224 */ /* 0x000fe200078e0083 */
[C---:B------:R-:W-:Y:S01]  /*30510*/  ISETP.GT.AND P2, PT, R165.reuse, 0x7, PT ;  /* 0x00000007a500780c */ /* 0x040fe20003f44270 */
[----:B------:R-:W3:Y:S04]  /*30520*/  LDL.LU R161, [R1+0x5e4] ;  /* 0x0005e40001a17983 */ /* 0x000ee80000300800 */
[----:B------:R-:W3:Y:S04]  /*30530*/  @P1 LDG.E.U16 R129, desc[UR6][R14.64] ;  /* 0x000000060e811981 */ /* 0x000ee8000c1e1500 */
[----:B----4-:R-:W4:Y:S04]  /*30540*/  @P1 LDG.E.U16 R128, desc[UR6][R68.64] ;  /* 0x0000000644801981 */ /* 0x010f28000c1e1500 */
[----:B--2---:R-:W2:Y:S04]  /*30550*/  @P2 LDG.E.U16 R97, desc[UR6][R64.64] ;  /* 0x0000000640612981 */ /* 0x004ea8000c1e1500 */
[----:B---3--:R-:W3:Y:S04]  /*30560*/  @P2 LDG.E.U16 R96, desc[UR6][R36.64] ;  /* 0x0000000624602981 */ /* 0x008ee8000c1e1500 */
[----:B------:R-:W-:Y:S04]  /*30570*/  STL.64 [R1+0x1120], R64 ;  /* 0x0011204001007387 */ /* 0x000fe80000100a00 */
[----:B------:R-:W-:Y:S04]  /*30580*/  STL.64 [R1+0x1128], R68 ;  /* 0x0011284401007387 */ /* 0x000fe80000100a00 */
[----:B------:R0:W-:Y:S04]  /*30590*/  STL.64 [R1+0x1130], R14 ;  /* 0x0011300e01007387 */ /* 0x0001e80000100a00 */
[----:B------:R-:W3:Y:S04]  /*305a0*/  LDL.LU R160, [R1+0x62c] ;  /* 0x00062c0001a07983 */ /* 0x000ee80000300800 */
[----:B------:R-:W3:Y:S04]  /*305b0*/  LDL.LU R90, [R1+0x5e8] ;  /* 0x0005e800015a7983 */ /* 0x000ee80000300800 */
[----:B------:R-:W3:Y:S04]  /*305c0*/  LDL.LU R91, [R1+0x630] ;  /* 0x00063000015b7983 */ /* 0x000ee80000300800 */
[----:B------:R-:W3:Y:S04]  /*305d0*/  LDL.LU R118, [R1+0x5ec] ;  /* 0x0005ec0001767983 */ /* 0x000ee80000300800 */
[----:B------:R-:W3:Y:S04]  /*305e0*/  LDL.LU R119, [R1+0x634] ;  /* 0x0006340001777983 */ /* 0x000ee80000300800 */
[----:B------:R-:W3:Y:S04]  /*305f0*/  LDL R158, [R1+0x1790] ;  /* 0x00179000019e7983 */ /* 0x000ee80000100800 */
[----:B------:R-:W3:Y:S04]  /*30600*/  LDL R0, [R1+0x178c] ;  /* 0x00178c0001007983 */ /* 0x000ee80000100800 */
[----:B------:R-:W3:Y:S04]  /*30610*/  LDL R38, [R1+0x1788] ;  /* 0x0017880001267983 */ /* 0x000ee80000100800 */
[----:B------:R-:W3:Y:S04]  /*30620*/  LDL R133, [R1+0x1784] ;  /* 0x0017840001857983 */ /* 0x000ee80000100800 */
[----:B------:R-:W3:Y:S04]  /*30630*/  LDL R132, [R1+0x1780] ;  /* 0x0017800001847983 */ /* 0x000ee80000100800 */
[----:B0-----:R-:W3:Y:S04]  /*30640*/  LDL R14, [R1+0x177c] ;  /* 0x00177c00010e7983 */ /* 0x001ee80000100800 */
[----:B------:R-:W3:Y:S04]  /*30650*/  LDL.LU R159, [R1+0x176c] ;  /* 0x00176c00019f7983 */ /* 0x000ee80000300800 */
[----:B------:R0:W-:Y:S04]  /*30660*/  @P1 STL [R1+0x17a8], R129 ;  /* 0x0017a88101001387 */ /* 0x0001e80000100800 */
[----:B0-----:R-:W3:Y:S04]  /*30670*/  LDL R129, [R1+0x1778] ;  /* 0x0017780001817983 */ /* 0x001ee80000100800 */
[----:B----4-:R0:W-:Y:S04]  /*30680*/  @P1 STL [R1+0x17a4], R128 ;  /* 0x0017a48001001387 */ /* 0x0101e80000100800 */
[----:B0-----:R-:W4:Y:S04]  /*30690*/  LDL R128, [R1+0x1774] ;  /* 0x0017740001807983 */ /* 0x001f280000100800 */
[----:B------:R-:W4:Y:S04]  /*306a0*/  LDL.LU R15, [R1+0x674] ;  /* 0x00067400010f7983 */ /* 0x000f280000300800 */
[----:B------:R-:W4:Y:S04]  /*306b0*/  LDL.LU R69, [R1+0x6e4] ;  /* 0x0006e40001457983 */ /* 0x000f280000300800 */
[----:B------:R-:W4:Y:S04]  /*306c0*/  LDL.LU R68, [R1+0x6a0] ;  /* 0x0006a00001447983 */ /* 0x000f280000300800 */
[----:B------:R-:W4:Y:S04]  /*306d0*/  LDL.LU R131, [R1+0x6e8] ;  /* 0x0006e80001837983 */ /* 0x000f280000300800 */
[----:B------:R-:W4:Y:S04]  /*306e0*/  LDL.LU R130, [R1+0x6a4] ;  /* 0x0006a40001827983 */ /* 0x000f280000300800 */
[----:B------:R-:W4:Y:S04]  /*306f0*/  LDL.LU R107, [R1+0x6ec] ;  /* 0x0006ec00016b7983 */ /* 0x000f280000300800 */
[----:B------:R-:W4:Y:S04]  /*30700*/  LDL R106, [R1+0x1770] ;  /* 0x00177000016a7983 */ /* 0x000f280000100800 */
[----:B------:R-:W4:Y:S04]  /*30710*/  LDL.LU.64 R64, [R1+0x33b8] ;  /* 0x0033b80001407983 */ /* 0x000f280000300a00 */
[----:B--2---:R0:W-:Y:S04]  /*30720*/  @P2 STL [R1+0x1998], R97 ;  /* 0x0019986101002387 */ /* 0x0041e80000100800 */
[----:B0-----:R-:W2:Y:S04]  /*30730*/  LDL.LU R97, [R1+0x33b0] ;  /* 0x0033b00001617983 */ /* 0x001ea80000300800 */
[----:B------:R-:W4:Y:S04]  /*30740*/  LDL.LU.64 R36, [R1+0x33a8] ;  /* 0x0033a80001247983 */ /* 0x000f280000300a00 */
[----:B---3--:R0:W-:Y:S04]  /*30750*/  @P2 STL [R1+0x1994], R96 ;  /* 0x0019946001002387 */ /* 0x0081e80000100800 */
[----:B0-----:R-:W3:Y:S01]  /*30760*/  LDL.LU R96, [R1+0x33a0] ;  /* 0x0033a00001607983 */ /* 0x001ee20000300800 */
[----:B------:R-:W-:-:S13]  /*30770*/  ISETP.GT.AND P6, PT, R165, 0x8, PT ;  /* 0x00000008a500780c */ /* 0x000fda0003fc4270 */
[----:B--2---:R-:W2:Y:S04]  /*30780*/  @P6 LDG.E.U16 R97, desc[UR6][R156.64] ;  /* 0x000000069c616981 */ /* 0x004ea8000c1e1500 */
[----:B---3--:R-:W3:Y:S04]  /*30790*/  @P6 LDG.E.U16 R96, desc[UR6][R26.64] ;  /* 0x000000061a606981 */ /* 0x008ee8000c1e1500 */
[----:B------:R-:W2:Y:S04]  /*307a0*/  LDL.LU.64 R26, [R1+0x3398] ;  /* 0x00339800011a7983 */ /* 0x000ea80000300a00 */
[----:B------:R-:W2:Y:S01]  /*307b0*/  LDL.LU.64 R156, [R1+0x3390] ;  /* 0x00339000019c7983 */ /* 0x000ea20000300a00 */
[----:B------:R-:W-:-:S02]  /*307c0*/  ISETP.GT.AND P3, PT, R165, 0x9, PT ;  /* 0x00000009a500780c */ /* 0x000fc40003f64270 */
[----:B------:R-:W-:Y:S02]  /*307d0*/  ISETP.GT.AND P1, PT, R165, 0xa, PT ;  /* 0x0000000aa500780c */ /* 0x000fe40003f24270 */
[----:B------:R-:W-:Y:S02]  /*307e0*/  LOP3.LUT R91, R91, R90, RZ, 0x3c, !PT ;  /* 0x0000005a5b5b7212 */ /* 0x000fe400078e3cff */
[----:B------:R-:W-:Y:S02]  /*307f0*/  LOP3.LUT R119, R119, R118, RZ, 0x3c, !PT ;  /* 0x0000007677777212 */ /* 0x000fe400078e3cff */
[C---:B------:R-:W-:Y:S02]  /*30800*/  ISETP.GT.AND P2, PT, R165.reuse, 0xb, PT ;  /* 0x0000000ba500780c */ /* 0x040fe40003f44270 */
[----:B------:R-:W-:Y:S02]  /*30810*/  ISETP.GT.AND P6, PT, R165, 0xc, PT ;  /* 0x0000000ca500780c */ /* 0x000fe40003fc4270 */
[----:B------:R-:W-:-:S02]  /*30820*/  LOP3.LUT R90, R91, R90, RZ, 0x3c, !PT ;  /* 0x0000005a5b5a7212 */ /* 0x000fc400078e3cff */
[----:B------:R-:W-:Y:S02]  /*30830*/  LOP3.LUT R118, R119, R118, RZ, 0x3c, !PT ;  /* 0x0000007677767212 */ /* 0x000fe400078e3cff */
[----:B------:R-:W-:Y:S02]  /*30840*/  LOP3.LUT R91, R91, R90, RZ, 0x3c, !PT ;  /* 0x0000005a5b5b7212 */ /* 0x000fe400078e3cff */
[----:B------:R-:W-:-:S03]  /*30850*/  LOP3.LUT R119, R119, R118, RZ, 0x3c, !PT ;  /* 0x0000007677777212 */ /* 0x000fc600078e3cff */
[----:B------:R-:W3:Y:S04]  /*30860*/  @P1 LDG.E.U16 R0, desc[UR6][R90.64] ;  /* 0x000000065a001981 */ /* 0x000ee8000c1e1500 */
[----:B------:R-:W3:Y:S04]  /*30870*/  @P1 LDG.E.U16 R158, desc[UR6][R118.64] ;  /* 0x00000006769e1981 */ /* 0x000ee8000c1e1500 */
[----:B------:R-:W3:Y:S04]  /*30880*/  @P2 LDG.E.U16 R133, desc[UR6][R48.64] ;  /* 0x0000000630852981 */ /* 0x000ee8000c1e1500 */
[----:B------:R-:W3:Y:S04]  /*30890*/  @P2 LDG.E.U16 R38, desc[UR6][R160.64] ;  /* 0x00000006a0262981 */ /* 0x000ee8000c1e1500 */
[----:B------:R-:W3:Y:S04]  /*308a0*/  @P6 LDG.E.U16 R14, desc[UR6][R60.64] ;  /* 0x000000063c0e6981 */ /* 0x000ee8000c1e1500 */
[----:B------:R-:W3:Y:S04]  /*308b0*/  @P6 LDG.E.U16 R132, desc[UR6][R88.64] ;  /* 0x0000000658846981 */ /* 0x000ee8000c1e1500 */
[----:B--2---:R-:W2:Y:S04]  /*308c0*/  @P3 LDG.E.U16 R156, desc[UR6][R22.64] ;  /* 0x00000006169c3981 */ /* 0x004ea8000c1e1500 */
[----:B------:R-:W2:Y:S01]  /*308d0*/  @P3 LDG.E.U16 R157, desc[UR6][R134.64] ;  /* 0x00000006869d3981 */ /* 0x000ea2000c1e1500 */
[----:B------:R-:W-:-:S03]  /*308e0*/  ISETP.GT.AND P3, PT, R165, 0xd, PT ;  /* 0x0000000da500780c */ /* 0x000fc60003f64270 */
[----:B------:R-:W2:Y:S04]  /*308f0*/  LDL.LU.64 R22, [R1+0x3388] ;  /* 0x0033880001167983 */ /* 0x000ea80000300a00 */
[----:B------:R-:W2:Y:S06]  /*30900*/  LDL.LU.64 R134, [R1+0x3380] ;  /* 0x0033800001867983 */ /* 0x000eac0000300a00 */
[----:B------:R-:W2:Y:S04]  /*30910*/  @P3 LDG.E.U16 R129, desc[UR6][R46.64] ;  /* 0x000000062e813981 */ /* 0x000ea8000c1e1500 */
[----:B----4-:R-:W4:Y:S04]  /*30920*/  @P3 LDG.E.U16 R128, desc[UR6][R34.64] ;  /* 0x0000000622803981 */ /* 0x010f28000c1e1500 */
[----:B------:R0:W-:Y:S04]  /*30930*/  STL.64 [R1+0x10f0], R118 ;  /* 0x0010f07601007387 */ /* 0x0001e80000100a00 */
[----:B0-----:R-:W4:Y:S04]  /*30940*/  LDL.LU.64 R118, [R1+0x3378] ;  /* 0x0033780001767983 */ /* 0x001f280000300a00 */
[----:B------:R-:W-:Y:S04]  /*30950*/  STL.64 [R1+0x10e0], R160 ;  /* 0x0010e0a001007387 */ /* 0x000fe80000100a00 */
[----:B------:R0:W-:Y:S04]  /*30960*/  STL.64 [R1+0x10e8], R90 ;  /* 0x0010e85a01007387 */ /* 0x0001e80000100a00 */
[----:B0-----:R-:W4:Y:S04]  /*30970*/  LDL.LU.64 R90, [R1+0x3370] ;  /* 0x00337000015a7983 */ /* 0x001f280000300a00 */
[----:B---3--:R-:W-:Y:S04]  /*30980*/  @P1 STL [R1+0x178c], R0 ;  /* 0x00178c0001001387 */ /* 0x008fe80000100800 */
[----:B------:R-:W-:Y:S04]  /*30990*/  @P1 STL [R1+0x1790], R158 ;  /* 0x0017909e01001387 */ /* 0x000fe80000100800 */
[----:B------:R-:W3:Y:S04]  /*309a0*/  LDL.LU R49, [R1+0x3368] ;  /* 0x0033680001317983 */ /* 0x000ee80000300800 */
[----:B------:R-:W-:Y:S04]  /*309b0*/  @P2 STL [R1+0x1784], R133 ;  /* 0x0017848501002387 */ /* 0x000fe80000100800 */
[----:B------:R-:W-:Y:S04]  /*309c0*/  @P2 STL [R1+0x1788], R38 ;  /* 0x0017882601002387 */ /* 0x000fe80000100800 */
[----:B------:R-:W-:Y:S04]  /*309d0*/  @P6 STL [R1+0x177c], R14 ;  /* 0x00177c0e01006387 */ /* 0x000fe80000100800 */
[----:B------:R-:W-:Y:S04]  /*309e0*/  @P6 STL [R1+0x1780], R132 ;  /* 0x0017808401006387 */ /* 0x000fe80000100800 */
[----:B--2---:R0:W-:Y:S04]  /*309f0*/  @P3 STL [R1+0x1778], R129 ;  /* 0x0017788101003387 */ /* 0x0041e80000100800 */
[----:B0-----:R-:W2:Y:S04]  /*30a00*/  LDL R129, [R1+0x1990] ;  /* 0x0019900001817983 */ /* 0x001ea80000100800 */
[----:B----4-:R0:W-:Y:S04]  /*30a10*/  @P3 STL [R1+0x1774], R128 ;  /* 0x0017748001003387 */ /* 0x0101e80000100800 */
[----:B0-----:R-:W4:Y:S01]  /*30a20*/  LDL R128, [R1+0x198c] ;  /* 0x00198c0001807983 */ /* 0x001f220000100800 */
[----:B------:R-:W-:Y:S01]  /*30a30*/  ISETP.GT.AND P1, PT, R165, 0xe, PT ;  /* 0x0000000ea500780c */ /* 0x000fe20003f24270 */
[----:B------:R-:W-:-:S02]  /*30a40*/  IMAD.MOV.U32 R34, RZ, RZ, R107 ;  /* 0x000000ffff227224 */ /* 0x000fc400078e006b */
[----:B------:R-:W-:Y:S01]  /*30a50*/  IMAD.MOV.U32 R35, RZ, RZ, R130 ;  /* 0x000000ffff237224 */ /* 0x000fe200078e0082 */
[----:B------:R-:W-:Y:S01]  /*30a60*/  ISETP.GT.AND P2, PT, R165, 0xf, PT ;  /* 0x0000000fa500780c */ /* 0x000fe20003f44270 */
[----:B------:R-:W-:Y:S02]  /*30a70*/  IMAD.MOV.U32 R47, RZ, RZ, R15 ;  /* 0x000000ffff2f7224 */ /* 0x000fe400078e000f */
[----:B------:R-:W-:Y:S02]  /*30a80*/  IMAD.MOV.U32 R14, RZ, RZ, R131 ;  /* 0x000000ffff0e7224 */ /* 0x000fe400078e0083 */
[----:B------:R-:W-:-:S04]  /*30a90*/  IMAD.MOV.U32 R15, RZ, RZ, R68 ;  /* 0x000000ffff0f7224 */ /* 0x000fc800078e0044 */
[----:B------:R-:W3:Y:S01]  /*30aa0*/  @P1 LDG.E.U16 R106, desc[UR6][R34.64] ;  /* 0x00000006226a1981 */ /* 0x000ee2000c1e1500 */
[----:B------:R-:W-:-:S03]  /*30ab0*/  IMAD.MOV.U32 R46, RZ, RZ, R69 ;  /* 0x000000ffff2e7224 */ /* 0x000fc600078e0045 */
[----:B------:R-:W3:Y:S04]  /*30ac0*/  @P1 LDG.E.U16 R159, desc[UR6][R14.64] ;  /* 0x000000060e9f1981 */ /* 0x000ee8000c1e1500 */
[----:B--2---:R-:W2:Y:S04]  /*30ad0*/  @P2 LDG.E.U16 R129, desc[UR6][R46.64] ;  /* 0x000000062e812981 */ /* 0x004ea8000c1e1500 */
[----:B----4-:R-:W4:Y:S04]  /*30ae0*/  @P2 LDG.E.U16 R128, desc[UR6][R108.64] ;  /* 0x000000066c802981 */ /* 0x010f28000c1e1500 */
[----:B------:R0:W-:Y:S04]  /*30af0*/  STL.64 [R1+0x10b0], R34 ;  /* 0x0010b02201007387 */ /* 0x0001e80000100a00 */
[----:B------:R-:W-:Y:S04]  /*30b00*/  STL.64 [R1+0x10a0], R46 ;  /* 0x0010a02e01007387 */ /* 0x000fe80000100a00 */
[----:B------:R-:W-:Y:S04]  /*30b10*/  STL.64 [R1+0x10a8], R14 ;  /* 0x0010a80e01007387 */ /* 0x000fe80000100a00 */
[----:B------:R-:W4:Y:S04]  /*30b20*/  LDL.LU R88, [R1+0x72c] ;  /* 0x00072c0001587983 */ /* 0x000f280000300800 */
[----:B------:R-:W4:Y:S04]  /*30b30*/  LDL.LU R89, [R1+0x774] ;  /* 0x0007740001597983 */ /* 0x000f280000300800 */
[----:B0-----:R-:W4:Y:S04]  /*30b40*/  LDL.LU R34, [R1+0x730] ;  /* 0x0007300001227983 */ /* 0x001f280000300800 */
[----:B------:R-:W4:Y:S04]  /*30b50*/  LDL.LU R35, [R1+0x7a0] ;  /* 0x0007a00001237983 */ /* 0x000f280000300800 */
[----:B------:R-:W4:Y:S04]  /*30b60*/  LDL.LU R60, [R1+0x734] ;  /* 0x00073400013c7983 */ /* 0x000f280000300800 */
[----:B------:R-:W4:Y:S04]  /*30b70*/  LDL.LU R61, [R1+0x7a4] ;  /* 0x0007a400013d7983 */ /* 0x000f280000300800 */
[----:B------:R-:W4:Y:S04]  /*30b80*/  LDL R160, [R1+0x1758] ;  /* 0x0017580001a07983 */ /* 0x000f280000100800 */
[----:B------:R-:W4:Y:S04]  /*30b90*/  LDL R0, [R1+0x1754] ;  /* 0x0017540001007983 */ /* 0x000f280000100800 */
[----:B------:R-:W4:Y:S04]  /*30ba0*/  LDL R38, [R1+0x1750] ;  /* 0x0017500001267983 */ /* 0x000f280000100800 */
[----:B------:R-:W4:Y:S04]  /*30bb0*/  LDL R48, [R1+0x174c] ;  /* 0x00174c0001307983 */ /* 0x000f280000100800 */
[----:B------:R-:W4:Y:S04]  /*30bc0*/  LDL R133, [R1+0x1748] ;  /* 0x0017480001857983 */ /* 0x000f280000100800 */
[----:B------:R-:W4:Y:S04]  /*30bd0*/  LDL R132, [R1+0x1744] ;  /* 0x0017440001847983 */ /* 0x000f280000100800 */
[----:B------:R-:W4:Y:S04]  /*30be0*/  LDL R107, [R1+0x1740] ;  /* 0x00174000016b7983 */ /* 0x000f280000100800 */
[----:B---3--:R0:W-:Y:S04]  /*30bf0*/  @P1 STL [R1+0x1770], R106 ;  /* 0x0017706a01001387 */ /* 0x0081e80000100800 */
[----:B0-----:R-:W3:Y:S04]  /*30c00*/  LDL R106, [R1+0x173c] ;  /* 0x00173c00016a7983 */ /* 0x001ee80000100800 */
[----:B------:R-:W3:Y:S04]  /*30c10*/  LDL.LU R14, [R1+0x7e4] ;  /* 0x0007e400010e7983 */ /* 0x000ee80000300800 */
[----:B------:R-:W3:Y:S04]  /*30c20*/  LDL.LU R15, [R1+0x82c] ;  /* 0x00082c00010f7983 */ /* 0x000ee80000300800 */
[----:B------:R-:W3:Y:S04]  /*30c30*/  LDL.LU R69, [R1+0x7e8] ;  /* 0x0007e80001457983 */ /* 0x000ee80000300800 */
[----:B------:R-:W3:Y:S04]  /*30c40*/  LDL.LU R68, [R1+0x830] ;  /* 0x0008300001447983 */ /* 0x000ee80000300800 */
[----:B------:R-:W3:Y:S04]  /*30c50*/  LDL.LU R131, [R1+0x7ec] ;  /* 0x0007ec0001837983 */ /* 0x000ee80000300800 */
[----:B------:R-:W3:Y:S04]  /*30c60*/  LDL.LU R130, [R1+0x834] ;  /* 0x0008340001827983 */ /* 0x000ee80000300800 */
[----:B------:R-:W-:Y:S04]  /*30c70*/  STL [R1+0x2410], R159 ;  /* 0x0024109f01007387 */ /* 0x000fe80000100800 */
[----:B------:R-:W3:Y:S04]  /*30c80*/  LDL.LU R158, [R1+0x1738] ;  /* 0x00173800019e7983 */ /* 0x000ee80000300800 */
[----:B------:R-:W3:Y:S04]  /*30c90*/  LDL.LU R161, [R1+0x1734] ;  /* 0x0017340001a17983 */ /* 0x000ee80000300800 */
[----:B------:R-:W3:Y:S04]  /*30ca0*/  LDL.LU.64 R46, [R1+0x3360] ;  /* 0x00336000012e7983 */ /* 0x000ee80000300a00 */
[----:B--2---:R0:W-:Y:S04]  /*30cb0*/  @P2 STL [R1+0x1990], R129 ;  /* 0x0019908101002387 */ /* 0x0041e80000100800 */
[----:B0-----:R-:W2:Y:S04]  /*30cc0*/  LDL.LU R129, [R1+0x3358] ;  /* 0x0033580001817983 */ /* 0x001ea80000300800 */
[----:B------:R-:W3:Y:S04]  /*30cd0*/  LDL.LU.64 R108, [R1+0x3350] ;  /* 0x00335000016c7983 */ /* 0x000ee80000300a00 */
[----:B----4-:R0:W-:Y:S04]  /*30ce0*/  @P2 STL [R1+0x198c], R128 ;  /* 0x00198c8001002387 */ /* 0x0101e80000100800 */
[----:B0-----:R-:W4:Y:S01]  /*30cf0*/  LDL.LU R128, [R1+0x3348] ;  /* 0x0033480001807983 */ /* 0x001f220000300800 */
[----:B------:R-:W-:-:S13]  /*30d00*/  ISETP.GT.AND P6, PT, R165, 0x10, PT ;  /* 0x00000010a500780c */ /* 0x000fda0003fc4270 */
[----:B--2---:R-:W2:Y:S04]  /*30d10*/  @P6 LDG.E.U16 R129, desc[UR6][R102.64] ;  /* 0x0000000666816981 */ /* 0x004ea8000c1e1500 */
[----:B----4-:R-:W4:Y:S04]  /*30d20*/  @P6 LDG.E.U16 R128, desc[UR6][R150.64] ;  /* 0x0000000696806981 */ /* 0x010f28000c1e1500 */
[----:B------:R-:W2:Y:S04]  /*30d30*/  LDL.LU.64 R150, [R1+0x3340] ;  /* 0x0033400001967983 */ /* 0x000ea80000300a00 */
[----:B------:R-:W2:Y:S01]  /*30d40*/  LDL.LU.64 R102, [R1+0x3338] ;  /* 0x0033380001667983 */ /* 0x000ea20000300a00 */
[----:B------:R-:W-:-:S02]  /*30d50*/  ISETP.GT.AND P3, PT, R165, 0x11, PT ;  /* 0x00000011a500780c */ /* 0x000fc40003f64270 */
[----:B------:R-:W-:Y:S02]  /*30d60*/  ISETP.GT.AND P1, PT, R165, 0x12, PT ;  /* 0x00000012a500780c */ /* 0x000fe40003f24270 */
[----:B------:R-:W-:Y:S02]  /*30d70*/  LOP3.LUT R35, R35, R34, RZ, 0x3c, !PT ;  /* 0x0000002223237212 */ /* 0x000fe400078e3cff */
[----:B------:R-:W-:Y:S02]  /*30d80*/  LOP3.LUT R61, R61, R60, RZ, 0x3c, !PT ;  /* 0x0000003c3d3d7212 */ /* 0x000fe400078e3cff */
[----:B------:R-:W-:Y:S02]  /*30d90*/  ISETP.GT.AND P2, PT, R165, 0x13, PT ;  /* 0x00000013a500780c */ /* 0x000fe40003f44270 */
[----:B------:R-:W-:Y:S02]  /*30da0*/  LOP3.LUT R89, R89, R88, RZ, 0x3c, !PT ;  /* 0x0000005859597212 */ /* 0x000fe400078e3cff */
[----:B------:R-:W-:-:S02]  /*30db0*/  LOP3.LUT R34, R35, R34, RZ, 0x3c, !PT ;  /* 0x0000002223227212 */ /* 0x000fc400078e3cff */
[----:B------:R-:W-:Y:S02]  /*30dc0*/  ISETP.GT.AND P6, PT, R165, 0x14, PT ;  /* 0x00000014a500780c */ /* 0x000fe40003fc4270 */
[----:B------:R-:W-:Y:S02]  /*30dd0*/  LOP3.LUT R60, R61, R60, RZ, 0x3c, !PT ;  /* 0x0000003c3d3c7212 */ /* 0x000fe400078e3cff */
[----:B------:R-:W-:Y:S02]  /*30de0*/  LOP3.LUT R88, R89, R88, RZ, 0x3c, !PT ;  /* 0x0000005859587212 */ /* 0x000fe400078e3cff */
[----:B------:R-:W-:Y:S02]  /*30df0*/  LOP3.LUT R35, R35, R34, RZ, 0x3c, !PT ;  /* 0x0000002223237212 */ /* 0x000fe400078e3cff */
[----:B------:R-:W-:Y:S02]  /*30e00*/  LOP3.LUT R61, R61, R60, RZ, 0x3c, !PT ;  /* 0x0000003c3d3d7212 */ /* 0x000fe400078e3cff */
[----:B------:R-:W-:Y:S01]  /*30e10*/  LOP3.LUT R89, R89, R88, RZ, 0x3c, !PT ;  /* 0x0000005859597212 */ /* 0x000fe200078e3cff */
[----:B------:R-:W4:Y:S04]  /*30e20*/  @P1 LDG.E.U16 R0, desc[UR6][R34.64] ;  /* 0x0000000622001981 */ /* 0x000f28000c1e1500 */
[----:B------:R-:W4:Y:S04]  /*30e30*/  @P1 LDG.E.U16 R160, desc[UR6][R60.64] ;  /* 0x000000063ca01981 */ /* 0x000f28000c1e1500 */
[----:B------:R-:W4:Y:S04]  /*30e40*/  @P2 LDG.E.U16 R48, desc[UR6][R152.64] ;  /* 0x0000000698302981 */ /* 0x000f28000c1e1500 */
[----:B------:R-:W4:Y:S04]  /*30e50*/  @P2 LDG.E.U16 R38, desc[UR6][R88.64] ;  /* 0x0000000658262981 */ /* 0x000f28000c1e1500 */
[----:B------:R-:W4:Y:S04]  /*30e60*/  @P6 LDG.E.U16 R132, desc[UR6][R78.64] ;  /* 0x000000064e846981 */ /* 0x000f28000c1e1500 */
[----:B------:R-:W4:Y:S04]  /*30e70*/  @P6 LDG.E.U16 R133, desc[UR6][R148.64] ;  /* 0x0000000694856981 */ /* 0x000f28000c1e1500 */
[----:B--2---:R-:W2:Y:S04]  /*30e80*/  @P3 LDG.E.U16 R102, desc[UR6][R140.64] ;  /* 0x000000068c663981 */ /* 0x004ea8000c1e1500 */
[----:B------:R-:W2:Y:S01]  /*30e90*/  @P3 LDG.E.U16 R103, desc[UR6][R76.64] ;  /* 0x000000064c673981 */ /* 0x000ea2000c1e1500 */
[----:B------:R-:W-:-:S03]  /*30ea0*/  ISETP.GT.AND P3, PT, R165, 0x15, PT ;  /* 0x00000015a500780c */ /* 0x000fc60003f64270 */
[----:B------:R-:W2:Y:S04]  /*30eb0*/  LDL.LU.64 R140, [R1+0x3330] ;  /* 0x00333000018c7983 */ /* 0x000ea80000300a00 */
[----:B------:R-:W2:Y:S06]  /*30ec0*/  LDL.LU.64 R76, [R1+0x3328] ;  /* 0x00332800014c7983 */ /* 0x000eac0000300a00 */
[----:B------:R-:W2:Y:S04]  /*30ed0*/  @P3 LDG.E.U16 R107, desc[UR6][R74.64] ;  /* 0x000000064a6b3981 */ /* 0x000ea8000c1e1500 */
[----:B---3--:R-:W3:Y:S04]  /*30ee0*/  @P3 LDG.E.U16 R106, desc[UR6][R28.64] ;  /* 0x000000061c6a3981 */ /* 0x008ee8000c1e1500 */
[----:B------:R0:W-:Y:S04]  /*30ef0*/  STL.64 [R1+0x1070], R60 ;  /* 0x0010703c01007387 */ /* 0x0001e80000100a00 */
[----:B0-----:R-:W3:Y:S04]  /*30f00*/  LDL.LU.64 R60, [R1+0x3320] ;  /* 0x00332000013c7983 */ /* 0x001ee80000300a00 */
[----:B------:R-:W-:Y:S04]  /*30f10*/  STL.64 [R1+0x1060], R88 ;  /* 0x0010605801007387 */ /* 0x000fe80000100a00 */
[----:B------:R0:W-:Y:S04]  /*30f20*/  STL.64 [R1+0x1068], R34 ;  /* 0x0010682201007387 */ /* 0x0001e80000100a00 */
[----:B0-----:R-:W3:Y:S04]  /*30f30*/  LDL.LU.64 R34, [R1+0x3318] ;  /* 0x0033180001227983 */ /* 0x001ee80000300a00 */
[----:B----4-:R-:W-:Y:S04]  /*30f40*/  @P1 STL [R1+0x1754], R0 ;  /* 0x0017540001001387 */ /* 0x010fe80000100800 */
[----:B------:R-:W-:Y:S04]  /*30f50*/  @P1 STL [R1+0x1758], R160 ;  /* 0x001758a001001387 */ /* 0x000fe80000100800 */
[----:B------:R-:W4:Y:S04]  /*30f60*/  LDL.LU.64 R88, [R1+0x3310] ;  /* 0x0033100001587983 */ /* 0x000f280000300a00 */
[----:B------:R-:W-:Y:S04]  /*30f70*/  @P2 STL [R1+0x174c], R48 ;  /* 0x00174c3001002387 */ /* 0x000fe80000100800 */
[----:B------:R-:W-:Y:S04]  /*30f80*/  @P2 STL [R1+0x1750], R38 ;  /* 0x0017502601002387 */ /* 0x000fe80000100800 */
[----:B------:R-:W-:Y:S04]  /*30f90*/  @P6 STL [R1+0x1744], R132 ;  /* 0x0017448401006387 */ /* 0x000fe80000100800 */
[----:B------:R-:W-:Y:S04]  /*30fa0*/  @P6 STL [R1+0x1748], R133 ;  /* 0x0017488501006387 */ /* 0x000fe80000100800 */
[----:B--2---:R0:W-:Y:S04]  /*30fb0*/  @P3 STL [R1+0x1740], R107 ;  /* 0x0017406b01003387 */ /* 0x0041e80000100800 */
[----:B0-----:R-:W2:Y:S04]  /*30fc0*/  LDL R107, [R1+0x1988] ;  /* 0x00198800016b7983 */ /* 0x001ea80000100800 */
[----:B---3--:R0:W-:Y:S04]  /*30fd0*/  @P3 STL [R1+0x173c], R106 ;  /* 0x00173c6a01003387 */ /* 0x0081e80000100800 */
        /* <DEDUP_REMOVED lines=9> */
[----:B------:R-:W4:Y:S04]  /*31070*/  LDL.LU R29, [R1+0x874] ;  /* 0x00087400011d7983 */ /* 0x000f280000300800 */
[----:B------:R-:W4:Y:S04]  /*31080*/  @P1 LDG.E.U16 R158, desc[UR6][R68.64] ;  /* 0x00000006449e1981 */ /* 0x000f28000c1e1500 */
[----:B------:R-:W4:Y:S04]  /*31090*/  @P1 LDG.E.U16 R161, desc[UR6][R14.64] ;  /* 0x000000060ea11981 */ /* 0x000f28000c1e1500 */
[----:B--2---:R-:W2:Y:S04]  /*310a0*/  @P2 LDG.E.U16 R107, desc[UR6][R74.64] ;  /* 0x000000064a6b2981 */ /* 0x004ea8000c1e1500 */
[----:B---3--:R-:W3:Y:S04]  /*310b0*/  @P2 LDG.E.U16 R106, desc[UR6][R82.64] ;  /* 0x00000006526a2981 */ /* 0x008ee8000c1e1500 */
[----:B------:R-:W-:Y:S04]  /*310c0*/  STL.64 [R1+0x1020], R74 ;  /* 0x0010204a01007387 */ /* 0x000fe80000100a00 */
[----:B------:R-:W-:Y:S04]  /*310d0*/  STL.64 [R1+0x1028], R14 ;  /* 0x0010280e01007387 */ /* 0x000fe80000100a00 */
[----:B------:R-:W-:Y:S04]  /*310e0*/  STL.64 [R1+0x1030], R68 ;  /* 0x0010304401007387 */ /* 0x000fe80000100a00 */
[----:B------:R-:W3:Y:S04]  /*310f0*/  LDL.LU R28, [R1+0x8e4] ;  /* 0x0008e400011c7983 */ /* 0x000ee80000300800 */
        /* <DEDUP_REMOVED lines=10> */
[----:B----4-:R0:W-:Y:S04]  /*311a0*/  STL [R1+0x2414], R158 ;  /* 0x0024149e01007387 */ /* 0x0101e80000100800 */
[----:B------:R-:W4:Y:S04]  /*311b0*/  LDL R131, [R1+0x1708] ;  /* 0x0017080001837983 */ /* 0x000f280000100800 */
[----:B------:R-:W4:Y:S04]  /*311c0*/  LDL R130, [R1+0x1704] ;  /* 0x0017040001827983 */ /* 0x000f280000100800 */
[----:B0-----:R-:W4:Y:S04]  /*311d0*/  LDL R158, [R1+0x1720] ;  /* 0x00172000019e7983 */ /* 0x001f280000100800 */
[----:B------:R-:W4:Y:S04]  /*311e0*/  LDL.LU R133, [R1+0x92c] ;  /* 0x00092c0001857983 */ /* 0x000f280000300800 */
[----:B------:R-:W4:Y:S04]  /*311f0*/  LDL.LU R132, [R1+0x974] ;  /* 0x0009740001847983 */ /* 0x000f280000300800 */
[----:B------:R-:W4:Y:S04]  /*31200*/  LDL.LU R14, [R1+0x930] ;  /* 0x00093000010e7983 */ /* 0x000f280000300800 */
[----:B------:R-:W4:Y:S04]  /*31210*/  LDL.LU R15, [R1+0x9a0] ;  /* 0x0009a000010f7983 */ /* 0x000f280000300800 */
[----:B------:R-:W4:Y:S04]  /*31220*/  LDL.LU R69, [R1+0x934] ;  /* 0x0009340001457983 */ /* 0x000f280000300800 */
[----:B------:R-:W4:Y:S04]  /*31230*/  LDL.LU R68, [R1+0x9a4] ;  /* 0x0009a40001447983 */ /* 0x000f280000300800 */
[----:B------:R-:W-:Y:S04]  /*31240*/  STL [R1+0x2418], R161 ;  /* 0x002418a101007387 */ /* 0x000fe80000100800 */
        /* <DEDUP_REMOVED lines=14> */
[----:B------:R-:W-:-:S07]  /*31330*/  LOP3.LUT R153, R153, R152, RZ, 0x3c, !PT ;  /* 0x0000009899997212 */ /* 0x000fce00078e3cff */
[----:B--2---:R-:W2:Y:S04]  /*31340*/  @P3 LDG.E.U16 R163, desc[UR6][R56.64] ;  /* 0x0000000638a33981 */ /* 0x004ea8000c1e1500 */
[----:B------:R-:W2:Y:S01]  /*31350*/  LDL.LU.64 R56, [R1+0x32d8] ;  /* 0x0032d80001387983 */ /* 0x000ea20000300a00 */
[----:B------:R-:W-:Y:S02]  /*31360*/  ISETP.GT.AND P2, PT, R165, 0x1b, PT ;  /* 0x0000001ba500780c */ /* 0x000fe40003f44270 */
[----:B------:R-:W-:Y:S02]  /*31370*/  LOP3.LUT R148, R149, R148, RZ, 0x3c, !PT ;  /* 0x0000009495947212 */ /* 0x000fe400078e3cff */
[----:B------:R-:W-:Y:S02]  /*31380*/  LOP3.LUT R152, R153, R152, RZ, 0x3c, !PT ;  /* 0x0000009899987212 */ /* 0x000fe400078e3cff */
[----:B------:R-:W-:-:S02]  /*31390*/  ISETP.GT.AND P6, PT, R165, 0x1c, PT ;  /* 0x0000001ca500780c */ /* 0x000fc40003fc4270 */
[----:B------:R-:W-:Y:S02]  /*313a0*/  LOP3.LUT R149, R149, R148, RZ, 0x3c, !PT ;  /* 0x0000009495957212 */ /* 0x000fe400078e3cff */
[----:B------:R-:W-:-:S03]  /*313b0*/  LOP3.LUT R153, R153, R152, RZ, 0x3c, !PT ;  /* 0x0000009899997212 */ /* 0x000fc600078e3cff */
[----:B------:R-:W3:Y:S04]  /*313c0*/  @P1 LDG.E.U16 R0, desc[UR6][R148.64] ;  /* 0x0000000694001981 */ /* 0x000ee8000c1e1500 */
[----:B----4-:R-:W4:Y:S04]  /*313d0*/  @P1 LDG.E.U16 R158, desc[UR6][R152.64] ;  /* 0x00000006989e1981 */ /* 0x010f28000c1e1500 */
[----:B------:R-:W3:Y:S04]  /*313e0*/  @P2 LDG.E.U16 R48, desc[UR6][R18.64] ;  /* 0x0000000612302981 */ /* 0x000ee8000c1e1500 */
[----:B------:R-:W3:Y:S04]  /*313f0*/  @P2 LDG.E.U16 R38, desc[UR6][R28.64] ;  /* 0x000000061c262981 */ /* 0x000ee8000c1e1500 */
[----:B------:R-:W3:Y:S04]  /*31400*/  @P6 LDG.E.U16 R78, desc[UR6][R62.64] ;  /* 0x000000063e4e6981 */ /* 0x000ee8000c1e1500 */
[----:B------:R-:W3:Y:S04]  /*31410*/  @P6 LDG.E.U16 R79, desc[UR6][R94.64] ;  /* 0x000000065e4f6981 */ /* 0x000ee8000c1e1500 */
[----:B--2---:R-:W2:Y:S01]  /*31420*/  @P3 LDG.E.U16 R57, desc[UR6][R80.64] ;  /* 0x0000000650393981 */ /* 0x004ea2000c1e1500 */
[----:B------:R-:W-:-:S03]  /*31430*/  ISETP.GT.AND P3, PT, R165, 0x1d, PT ;  /* 0x0000001da500780c */ /* 0x000fc60003f64270 */
[----:B------:R-:W2:Y:S10]  /*31440*/  LDL.LU.64 R80, [R1+0x32d0] ;  /* 0x0032d00001507983 */ /* 0x000eb40000300a00 */
[----:B------:R-:W2:Y:S04]  /*31450*/  @P3 LDG.E.U16 R131, desc[UR6][R42.64] ;  /* 0x000000062a833981 */ /* 0x000ea8000c1e1500 */
[----:B------:R-:W2:Y:S04]  /*31460*/  @P3 LDG.E.U16 R130, desc[UR6][R16.64] ;  /* 0x0000000610823981 */ /* 0x000ea8000c1e1500 */
[----:B------:R0:W-:Y:S04]  /*31470*/  STL.64 [R1+0xff0], R152 ;  /* 0x000ff09801007387 */ /* 0x0001e80000100a00 */
[----:B0-----:R-:W2:Y:S04]  /*31480*/  LDL.LU.64 R152, [R1+0x32c8] ;  /* 0x0032c80001987983 */ /* 0x001ea80000300a00 */
[----:B------:R-:W-:Y:S04]  /*31490*/  STL.64 [R1+0xfe0], R28 ;  /* 0x000fe01c01007387 */ /* 0x000fe80000100a00 */
[----:B------:R0:W-:Y:S04]  /*314a0*/  STL.64 [R1+0xfe8], R148 ;  /* 0x000fe89401007387 */ /* 0x0001e80000100a00 */
[----:B0-----:R-:W2:Y:S04]  /*314b0*/  LDL.LU.64 R148, [R1+0x32c0] ;  /* 0x0032c00001947983 */ /* 0x001ea80000300a00 */
[----:B---3--:R-:W-:Y:S04]  /*314c0*/  @P1 STL [R1+0x171c], R0 ;  /* 0x00171c0001001387 */ /* 0x008fe80000100800 */
[----:B----4-:R-:W-:Y:S04]  /*314d0*/  @P1 STL [R1+0x1720], R158 ;  /* 0x0017209e01001387 */ /* 0x010fe80000100800 */
[----:B------:R-:W3:Y:S04]  /*314e0*/  LDL.LU R29, [R1+0x32bc] ;  /* 0x0032bc00011d7983 */ /* 0x000ee80000300800 */
[----:B------:R-:W4:Y:S04]  /*314f0*/  LDL.LU R19, [R1+0x32b8] ;  /* 0x0032b80001137983 */ /* 0x000f280000300800 */
[----:B------:R-:W-:Y:S04]  /*31500*/  @P2 STL [R1+0x1714], R48 ;  /* 0x0017143001002387 */ /* 0x000fe80000100800 */
[----:B------:R-:W-:Y:S04]  /*31510*/  @P2 STL [R1+0x1718], R38 ;  /* 0x0017182601002387 */ /* 0x000fe80000100800 */
[----:B------:R-:W-:Y:S04]  /*31520*/  @P6 STL [R1+0x170c], R78 ;  /* 0x00170c4e01006387 */ /* 0x000fe80000100800 */
[----:B------:R-:W-:Y:S04]  /*31530*/  @P6 STL [R1+0x1710], R79 ;  /* 0x0017104f01006387 */ /* 0x000fe80000100800 */
[----:B--2---:R0:W-:Y:S04]  /*31540*/  @P3 STL [R1+0x1708], R131 ;  /* 0x0017088301003387 */ /* 0x0041e80000100800 */
[----:B0-----:R-:W2:Y:S04]  /*31550*/  LDL R131, [R1+0x1980] ;  /* 0x0019800001837983 */ /* 0x001ea80000100800 */
[----:B------:R0:W-:Y:S04]  /*31560*/  @P3 STL [R1+0x1704], R130 ;  /* 0x0017048201003387 */ /* 0x0001e80000100800 */
[----:B0-----:R-:W3:Y:S01]  /*31570*/  LDL R130, [R1+0x197c] ;  /* 0x00197c0001827983 */ /* 0x001ee20000100800 */
[----:B------:R-:W-:-:S02]  /*31580*/  ISETP.GT.AND P1, PT, R165, 0x1e, PT ;  /* 0x0000001ea500780c */ /* 0x000fc40003f24270 */
[C---:B------:R-:W-:Y:S01]  /*31590*/  ISETP.GT.AND P2, PT, R165.reuse, 0x1f, PT ;  /* 0x0000001fa500780c */ /* 0x040fe20003f44270 */
[----:B------:R-:W-:Y:S02]  /*315a0*/  IMAD.MOV.U32 R16, RZ, RZ, R15 ;  /* 0x000000ffff107224 */ /* 0x000fe400078e000f */
[----:B------:R-:W-:Y:S02]  /*315b0*/  IMAD.MOV.U32 R17, RZ, RZ, R14 ;  /* 0x000000ffff117224 */ /* 0x000fe400078e000e */
[----:B------:R-:W-:Y:S02]  /*315c0*/  IMAD.MOV.U32 R62, RZ, RZ, R132 ;  /* 0x000000ffff3e7224 */ /* 0x000fe400078e0084 */
[----:B------:R-:W-:Y:S01]  /*315d0*/  IMAD.MOV.U32 R63, RZ, RZ, R133 ;  /* 0x000000ffff3f7224 */ /* 0x000fe200078e0085 */
[----:B------:R-:W4:Y:S04]  /*315e0*/  LDL.LU R14, [R1+0x9e4] ;  /* 0x0009e400010e7983 */ /* 0x000f280000300800 */
[----:B------:R-:W4:Y:S04]  /*315f0*/  @P1 LDG.E.U16 R160, desc[UR6][R68.64] ;  /* 0x0000000644a01981 */ /* 0x000f28000c1e1500 */
[----:B------:R-:W4:Y:S04]  /*31600*/  @P1 LDG.E.U16 R162, desc[UR6][R16.64] ;  /* 0x0000000610a21981 */ /* 0x000f28000c1e1500 */
        /* <DEDUP_REMOVED lines=15> */
[----:B------:R-:W3:Y:S04]  /*31700*/  LDL R48, [R1+0x16d4] ;  /* 0x0016d40001307983 */ /* 0x000ee80000100800 */
[----:B----4-:R-:W-:Y:S04]  /*31710*/  STL [R1+0x241c], R160 ;  /* 0x00241ca001007387 */ /* 0x010fe80000100800 */
[----:B0-----:R-:W4:Y:S04]  /*31720*/  LDL R69, [R1+0x16d0] ;  /* 0x0016d00001457983 */ /* 0x001f280000100800 */
[----:B------:R-:W4:Y:S04]  /*31730*/  LDL R68, [R1+0x16cc] ;  /* 0x0016cc0001447983 */ /* 0x000f280000100800 */
        /* <DEDUP_REMOVED lines=13> */
[----:B------:R-:W-:-:S02]  /*31810*/  ISETP.GT.AND P6, PT, R165, 0x20, PT ;  /* 0x00000020a500780c */ /* 0x000fc40003fc4270 */
[----:B------:R-:W-:-:S13]  /*31820*/  ISETP.GT.AND P3, PT, R165, 0x21, PT ;  /* 0x00000021a500780c */ /* 0x000fda0003f64270 */
[----:B------:R-:W4:Y:S04]  /*31830*/  @P3 LDG.E.U16 R56, desc[UR6][R54.64] ;  /* 0x0000000636383981 */ /* 0x000f28000c1e1500 */
[----:B--2---:R-:W2:Y:S04]  /*31840*/  @P6 LDG.E.U16 R131, desc[UR6][R136.64] ;  /* 0x0000000688836981 */ /* 0x004ea8000c1e1500 */
[----:B---3--:R-:W3:Y:S04]  /*31850*/  @P6 LDG.E.U16 R130, desc[UR6][R8.64] ;  /* 0x0000000608826981 */ /* 0x008ee8000c1e1500 */
[----:B------:R-:W2:Y:S04]  /*31860*/  LDL.LU.64 R8, [R1+0x3290] ;  /* 0x0032900001087983 */ /* 0x000ea80000300a00 */
[----:B------:R-:W2:Y:S04]  /*31870*/  LDL.LU.64 R136, [R1+0x3288] ;  /* 0x0032880001887983 */ /* 0x000ea80000300a00 */
[----:B------:R-:W2:Y:S01]  /*31880*/  LDL.LU.64 R54, [R1+0x3280] ;  /* 0x0032800001367983 */ /* 0x000ea20000300a00 */
[----:B------:R-:W-:-:S02]  /*31890*/  ISETP.GT.AND P1, PT, R165, 0x22, PT ;  /* 0x00000022a500780c */ /* 0x000fc40003f24270 */
[----:B------:R-:W-:Y:S02]  /*318a0*/  LOP3.LUT R43, R43, R42, RZ, 0x3c, !PT ;  /* 0x0000002a2b2b7212 */ /* 0x000fe400078e3cff */
[----:B------:R-:W-:Y:S02]  /*318b0*/  LOP3.LUT R95, R95, R94, RZ, 0x3c, !PT ;  /* 0x0000005e5f5f7212 */ /* 0x000fe400078e3cff */
[----:B------:R-:W-:Y:S02]  /*318c0*/  ISETP.GT.AND P2, PT, R165, 0x23, PT ;  /* 0x00000023a500780c */ /* 0x000fe40003f44270 */
[----:B------:R-:W-:Y:S02]  /*318d0*/  LOP3.LUT R15, R15, R14, RZ, 0x3c, !PT ;  /* 0x0000000e0f0f7212 */ /* 0x000fe400078e3cff */
[----:B------:R-:W-:Y:S02]  /*318e0*/  LOP3.LUT R42, R43, R42, RZ, 0x3c, !PT ;  /* 0x0000002a2b2a7212 */ /* 0x000fe400078e3cff */
[----:B------:R-:W-:-:S02]  /*318f0*/  ISETP.GT.AND P6, PT, R165, 0x24, PT ;  /* 0x00000024a500780c */ /* 0x000fc40003fc4270 */
[----:B------:R-:W-:Y:S02]  /*31900*/  LOP3.LUT R94, R95, R94, RZ, 0x3c, !PT ;  /* 0x0000005e5f5e7212 */ /* 0x000fe400078e3cff */
[----:B------:R-:W-:Y:S02]  /*31910*/  LOP3.LUT R14, R15, R14, RZ, 0x3c, !PT ;  /* 0x0000000e0f0e7212 */ /* 0x000fe400078e3cff */
[----:B------:R-:W-:Y:S02]  /*31920*/  LOP3.LUT R43, R43, R42, RZ, 0x3c, !PT ;  /* 0x0000002a2b2b7212 */ /* 0x000fe400078e3cff */
[----:B------:R-:W-:Y:S02]  /*31930*/  LOP3.LUT R95, R95, R94, RZ, 0x3c, !PT ;  /* 0x0000005e5f5f7212 */ /* 0x000fe400078e3cff */
[----:B------:R-:W-:Y:S01]  /*31940*/  LOP3.LUT R15, R15, R14, RZ, 0x3c, !PT ;  /* 0x0000000e0f0f7212 */ /* 0x000fe200078e3cff */
[----:B------:R-:W3:Y:S04]  /*31950*/  @P1 LDG.E.U16 R0, desc[UR6][R42.64] ;  /* 0x000000062a001981 */ /* 0x000ee8000c1e1500 */
[----:B------:R-:W3:Y:S04]  /*31960*/  @P1 LDG.E.U16 R158, desc[UR6][R94.64] ;  /* 0x000000065e9e1981 */ /* 0x000ee8000c1e1500 */
[----:B------:R-:W3:Y:S04]  /*31970*/  @P2 LDG.E.U16 R38, desc[UR6][R154.64] ;  /* 0x000000069a262981 */ /* 0x000ee8000c1e1500 */
[----:B------:R-:W3:Y:S04]  /*31980*/  @P2 LDG.E.U16 R28, desc[UR6][R14.64] ;  /* 0x000000060e1c2981 */ /* 0x000ee8000c1e1500 */
[----:B------:R-:W3:Y:S04]  /*31990*/  @P6 LDG.E.U16 R48, desc[UR6][R98.64] ;  /* 0x0000000662306981 */ /* 0x000ee8000c1e1500 */
[----:B------:R-:W3:Y:S04]  /*319a0*/  @P6 LDG.E.U16 R18, desc[UR6][R146.64] ;  /* 0x0000000692126981 */ /* 0x000ee8000c1e1500 */
[----:B--2---:R-:W2:Y:S01]  /*319b0*/  @P3 LDG.E.U16 R55, desc[UR6][R116.64] ;  /* 0x0000000674373981 */ /* 0x004ea2000c1e1500 */
[----:B------:R-:W-:-:S03]  /*319c0*/  ISETP.GT.AND P3, PT, R165, 0x25, PT ;  /* 0x00000025a500780c */ /* 0x000fc60003f64270 */
[----:B------:R-:W2:Y:S10]  /*319d0*/  LDL.LU.64 R116, [R1+0x3278] ;  /* 0x0032780001747983 */ /* 0x000eb40000300a00 */
[----:B----4-:R-:W4:Y:S04]  /*319e0*/  @P3 LDG.E.U16 R69, desc[UR6][R58.64] ;  /* 0x000000063a453981 */ /* 0x010f28000c1e1500 */
[----:B------:R-:W2:Y:S04]  /*319f0*/  @P3 LDG.E.U16 R68, desc[UR6][R20.64] ;  /* 0x0000000614443981 */ /* 0x000ea8000c1e1500 */
[----:B------:R0:W-:Y:S04]  /*31a00*/  STL.64 [R1+0xf70], R94 ;  /* 0x000f705e01007387 */ /* 0x0001e80000100a00 */
[----:B0-----:R-:W2:Y:S04]  /*31a10*/  LDL.LU.64 R94, [R1+0x3270] ;  /* 0x00327000015e7983 */ /* 0x001ea80000300a00 */
[----:B------:R-:W-:Y:S04]  /*31a20*/  STL.64 [R1+0xf60], R14 ;  /* 0x000f600e01007387 */ /* 0x000fe80000100a00 */
[----:B------:R0:W-:Y:S04]  /*31a30*/  STL.64 [R1+0xf68], R42 ;  /* 0x000f682a01007387 */ /* 0x0001e80000100a00 */
[----:B0-----:R-:W2:Y:S04]  /*31a40*/  LDL.LU.64 R42, [R1+0x3268] ;  /* 0x00326800012a7983 */ /* 0x001ea80000300a00 */
[----:B---3--:R-:W-:Y:S04]  /*31a50*/  @P1 STL [R1+0x16e4], R0 ;  /* 0x0016e40001001387 */ /* 0x008fe80000100800 */
[----:B------:R-:W-:Y:S04]  /*31a60*/  @P1 STL [R1+0x16e8], R158 ;  /* 0x0016e89e01001387 */ /* 0x000fe80000100800 */
[----:B------:R-:W3:Y:S04]  /*31a70*/  LDL.LU.64 R14, [R1+0x3260] ;  /* 0x00326000010e7983 */ /* 0x000ee80000300a00 */
[----:B------:R-:W-:Y:S04]  /*31a80*/  @P2 STL [R1+0x16dc], R38 ;  /* 0x0016dc2601002387 */ /* 0x000fe80000100800 */
[----:B------:R-:W-:Y:S04]  /*31a90*/  @P2 STL [R1+0x16e0], R28 ;  /* 0x0016e01c01002387 */ /* 0x000fe80000100800 */
[----:B------:R-:W-:Y:S04]  /*31aa0*/  @P6 STL [R1+0x16d4], R48 ;  /* 0x0016d43001006387 */ /* 0x000fe80000100800 */
[----:B------:R-:W-:Y:S04]  /*31ab0*/  @P6 STL [R1+0x16d8], R18 ;  /* 0x0016d81201006387 */ /* 0x000fe80000100800 */
[----:B----4-:R0:W-:Y:S04]  /*31ac0*/  @P3 STL [R1+0x16d0], R69 ;  /* 0x0016d04501003387 */ /* 0x0101e80000100800 */
[----:B0-----:R-:W4:Y:S04]  /*31ad0*/  LDL R69, [R1+0x1978] ;  /* 0x0019780001457983 */ /* 0x001f280000100800 */
[----:B--2---:R0:W-:Y:S04]  /*31ae0*/  @P3 STL [R1+0x16cc], R68 ;  /* 0x0016cc4401003387 */ /* 0x0041e80000100800 */
[----:B0-----:R-:W2:Y:S01]  /*31af0*/  LDL R68, [R1+0x1974] ;  /* 0x0019740001447983 */ /* 0x001ea20000100800 */
[----:B------:R-:W-:Y:S01]  /*31b00*/  ISETP.GT.AND P1, PT, R165, 0x26, PT ;  /* 0x00000026a500780c */ /* 0x000fe20003f24270 */
[----:B------:R-:W-:-:S02]  /*31b10*/  IMAD.MOV.U32 R154, RZ, RZ, R78 ;  /* 0x000000ffff9a7224 */ /* 0x000fc400078e004e */
[----:B------:R-:W-:Y:S02]  /*31b20*/  IMAD.MOV.U32 R155, RZ, RZ, R79 ;  /* 0x000000ffff9b7224 */ /* 0x000fe400078e004f */
[----:B------:R-:W-:Y:S02]  /*31b30*/  IMAD.MOV.U32 R78, RZ, RZ, R132 ;  /* 0x000000ffff4e7224 */ /* 0x000fe400078e0084 */
[----:B------:R-:W-:Y:S01]  /*31b40*/  IMAD.MOV.U32 R79, RZ, RZ, R133 ;  /* 0x000000ffff4f7224 */ /* 0x000fe200078e0085 */
[C---:B------:R-:W-:Y:S01]  /*31b50*/  ISETP.GT.AND P2, PT, R165.reuse, 0x27, PT ;  /* 0x00000027a500780c */ /* 0x040fe20003f44270 */
[----:B------:R-:W-:Y:S02]  /*31b60*/  IMAD.MOV.U32 R20, RZ, RZ, R17 ;  /* 0x000000ffff147224 */ /* 0x000fe400078e0011 */
[----:B------:R-:W-:Y:S02]  /*31b70*/  IMAD.MOV.U32 R21, RZ, RZ, R16 ;  /* 0x000000ffff157224 */ /* 0x000fe400078e0010 */
[----:B------:R-:W2:Y:S04]  /*31b80*/  LDL.LU R16, [R1+0xb2c] ;  /* 0x000b2c0001107983 */ /* 0x000ea80000300800 */
[----:B------:R-:W2:Y:S04]  /*31b90*/  @P1 LDG.E.U16 R164, desc[UR6][R78.64] ;  /* 0x000000064ea41981 */ /* 0x000ea8000c1e1500 */
[----:B---3--:R-:W3:Y:S04]  /*31ba0*/  @P1 LDG.E.U16 R14, desc[UR6][R20.64] ;  /* 0x00000006140e1981 */ /* 0x008ee8000c1e1500 */
[----:B----4-:R-:W4:Y:S04]  /*31bb0*/  @P2 LDG.E.U16 R69, desc[UR6][R154.64] ;  /* 0x000000069a452981 */ /* 0x010f28000c1e1500 */
[----:B--2---:R-:W2:Y:S04]  /*31bc0*/  @P2 LDG.E.U16 R68, desc[UR6][R2.64] ;  /* 0x0000000602442981 */ /* 0x004ea8000c1e1500 */
[----:B------:R-:W-:Y:S04]  /*31bd0*/  STL.64 [R1+0xf20], R154 ;  /* 0x000f209a01007387 */ /* 0x000fe80000100a00 */
[----:B------:R0:W-:Y:S04]  /*31be0*/  STL.64 [R1+0xf28], R20 ;  /* 0x000f281401007387 */ /* 0x0001e80000100a00 */
[----:B------:R1:W-:Y:S04]  /*31bf0*/  STL.64 [R1+0xf30], R78 ;  /* 0x000f304e01007387 */ /* 0x0003e80000100a00 */
[----:B------:R-:W2:Y:S04]  /*31c00*/  LDL.LU R17, [R1+0xb74] ;  /* 0x000b740001117983 */ /* 0x000ea80000300800 */
[----:B------:R-:W2:Y:S04]  /*31c10*/  LDL.LU R98, [R1+0xb30] ;  /* 0x000b300001627983 */ /* 0x000ea80000300800 */
[----:B------:R-:W2:Y:S04]  /*31c20*/  LDL.LU R99, [R1+0xba0] ;  /* 0x000ba00001637983 */ /* 0x000ea80000300800 */
[----:B------:R-:W2:Y:S04]  /*31c30*/  LDL.LU R58, [R1+0xb34] ;  /* 0x000b3400013a7983 */ /* 0x000ea80000300800 */
[----:B------:R-:W2:Y:S04]  /*31c40*/  LDL.LU R59, [R1+0xba4] ;  /* 0x000ba400013b7983 */ /* 0x000ea80000300800 */
[----:B------:R-:W2:Y:S04]  /*31c50*/  LDL R158, [R1+0x16b0] ;  /* 0x0016b000019e7983 */ /* 0x000ea80000100800 */
[----:B------:R-:W2:Y:S04]  /*31c60*/  LDL R146, [R1+0x16ac] ;  /* 0x0016ac0001927983 */ /* 0x000ea80000100800 */
[----:B------:R-:W2:Y:S04]  /*31c70*/  LDL R147, [R1+0x16a8] ;  /* 0x0016a80001937983 */ /* 0x000ea80000100800 */
[----:B------:R-:W2:Y:S04]  /*31c80*/  LDL R0, [R1+0x16a4] ;  /* 0x0016a40001007983 */ /* 0x000ea80000100800 */
[----:B------:R-:W2:Y:S04]  /*31c90*/  LDL R28, [R1+0x16a0] ;  /* 0x0016a000011c7983 */ /* 0x000ea80000100800 */
[----:B------:R-:W2:Y:S04]  /*31ca0*/  LDL R38, [R1+0x169c] ;  /* 0x00169c0001267983 */ /* 0x000ea80000100800 */
[----:B------:R-:W-:Y:S04]  /*31cb0*/  STL [R1+0x2424], R164 ;  /* 0x002424a401007387 */ /* 0x000fe80000100800 */
[----:B------:R-:W2:Y:S04]  /*31cc0*/  LDL R133, [R1+0x1698] ;  /* 0x0016980001857983 */ /* 0x000ea80000100800 */
[----:B------:R-:W2:Y:S04]  /*31cd0*/  LDL R132, [R1+0x1694] ;  /* 0x0016940001847983 */ /* 0x000ea80000100800 */
[----:B------:R-:W2:Y:S04]  /*31ce0*/  LDL.LU R18, [R1+0xbe4] ;  /* 0x000be40001127983 */ /* 0x000ea80000300800 */
[----:B------:R-:W2:Y:S04]  /*31cf0*/  LDL.LU R48, [R1+0xc2c] ;  /* 0x000c2c0001307983 */ /* 0x000ea80000300800 */
[----:B0-----:R-:W2:Y:S04]  /*31d00*/  LDL.LU R20, [R1+0xbe8] ;  /* 0x000be80001147983 */ /* 0x001ea80000300800 */
[----:B------:R-:W2:Y:S04]  /*31d10*/  LDL.LU R21, [R1+0xc30] ;  /* 0x000c300001157983 */ /* 0x000ea80000300800 */
[----:B-1----:R-:W2:Y:S04]  /*31d20*/  LDL.LU R79, [R1+0xbec] ;  /* 0x000bec00014f7983 */ /* 0x002ea80000300800 */
[----:B------:R-:W2:Y:S04]  /*31d30*/  LDL.LU R78, [R1+0xc34] ;  /* 0x000c3400014e7983 */ /* 0x000ea80000300800 */
[----:B---3--:R-:W-:Y:S04]  /*31d40*/  STL [R1+0x2428], R14 ;  /* 0x0024280e01007387 */ /* 0x008fe80000100800 */
[----:B------:R-:W3:Y:S04]  /*31d50*/  LDL.LU.64 R154, [R1+0x3258] ;  /* 0x00325800019a7983 */ /* 0x000ee80000300a00 */
[----:B----4-:R0:W-:Y:S04]  /*31d60*/  @P2 STL [R1+0x1978], R69 ;  /* 0x0019784501002387 */ /* 0x0101e80000100800 */
[----:B0-----:R-:W4:Y:S04]  /*31d70*/  LDL.LU R69, [R1+0x3250] ;  /* 0x0032500001457983 */ /* 0x001f280000300800 */
[----:B------:R-:W3:Y:S04]  /*31d80*/  LDL.LU.64 R2, [R1+0x3248] ;  /* 0x0032480001027983 */ /* 0x000ee80000300a00 */
[----:B--2---:R0:W-:Y:S04]  /*31d90*/  @P2 STL [R1+0x1974], R68 ;  /* 0x0019744401002387 */ /* 0x0041e80000100800 */
[----:B0-----:R-:W2:Y:S01]  /*31da0*/  LDL.LU R68, [R1+0x3240] ;  /* 0x0032400001447983 */ /* 0x001ea20000300800 */
[----:B------:R-:W-:-:S02]  /*31db0*/  ISETP.GT.AND P6, PT, R165, 0x28, PT ;  /* 0x00000028a500780c */ /* 0x000fc40003fc4270 */
[----:B------:R-:W-:-:S13]  /*31dc0*/  ISETP.GT.AND P3, PT, R165, 0x29, PT ;  /* 0x00000029a500780c */ /* 0x000fda0003f64270 */
[----:B------:R-:W3:Y:S04]  /*31dd0*/  @P3 LDG.E.U16 R54, desc[UR6][R52.64] ;  /* 0x0000000634363981 */ /* 0x000ee8000c1e1500 */
[----:B----4-:R-:W4:Y:S04]  /*31de0*/  @P6 LDG.E.U16 R69, desc[UR6][R120.64] ;  /* 0x0000000678456981 */ /* 0x010f28000c1e1500 */
[----:B--2---:R-:W2:Y:S04]  /*31df0*/  @P6 LDG.E.U16 R68, desc[UR6][R144.64] ;  /* 0x0000000690446981 */ /* 0x004ea8000c1e1500 */
        /* <DEDUP_REMOVED lines=25> */
[----:B------:R-:W4:Y:S04]  /*31f90*/  @P3 LDG.E.U16 R132, desc[UR6][R6.64] ;  /* 0x0000000606843981 */ /* 0x000f28000c1e1500 */
[----:B------:R0:W-:Y:S04]  /*31fa0*/  STL.64 [R1+0xef0], R58 ;  /* 0x000ef03a01007387 */ /* 0x0001e80000100a00 */
[----:B0-----:R-:W4:Y:S04]  /*31fb0*/  LDL.LU.64 R58, [R1+0x3218] ;  /* 0x00321800013a7983 */ /* 0x001f280000300a00 */
[----:B------:R-:W-:Y:S04]  /*31fc0*/  STL.64 [R1+0xee0], R16 ;  /* 0x000ee01001007387 */ /* 0x000fe80000100a00 */
[----:B------:R0:W-:Y:S04]  /*31fd0*/  STL.64 [R1+0xee8], R98 ;  /* 0x000ee86201007387 */ /* 0x0001e80000100a00 */
[----:B0-----:R-:W4:Y:S04]  /*31fe0*/  LDL.LU.64 R98, [R1+0x3210] ;  /* 0x0032100001627983 */ /* 0x001f280000300a00 */
[----:B---3--:R-:W-:Y:S04]  /*31ff0*/  @P1 STL [R1+0x16ac], R146 ;  /* 0x0016ac9201001387 */ /* 0x008fe80000100800 */
[----:B------:R-:W-:Y:S04]  /*32000*/  @P1 STL [R1+0x16b0], R158 ;  /* 0x0016b09e01001387 */ /* 0x000fe80000100800 */
[----:B------:R-:W3:Y:S04]  /*32010*/  LDL.LU.64 R16, [R1+0x3208] ;  /* 0x0032080001107983 */ /* 0x000ee80000300a00 */
        /* <DEDUP_REMOVED lines=11> */
[C---:B------:R-:W-:Y:S01]  /*320d0*/  ISETP.GT.AND P2, PT, R165.reuse, 0x2f, PT ;  /* 0x0000002fa500780c */ /* 0x040fe20003f44270 */
[----:B------:R-:W-:Y:S02]  /*320e0*/  IMAD.MOV.U32 R32, RZ, RZ, R21 ;  /* 0x000000ffff207224 */ /* 0x000fe400078e0015 */
[----:B------:R-:W-:Y:S02]  /*320f0*/  IMAD.MOV.U32 R33, RZ, RZ, R20 ;  /* 0x000000ffff217224 */ /* 0x000fe400078e0014 */
[----:B------:R-:W-:Y:S02]  /*32100*/  IMAD.MOV.U32 R146, RZ, RZ, R48 ;  /* 0x000000ffff927224 */ /* 0x000fe400078e0030 */
[----:B------:R-:W-:Y:S01]  /*32110*/  IMAD.MOV.U32 R147, RZ, RZ, R18 ;  /* 0x000000ffff937224 */ /* 0x000fe200078e0012 */
[----:B------:R-:W4:Y:S04]  /*32120*/  LDL.LU R20, [R1+0xc74] ;  /* 0x000c740001147983 */ /* 0x000f280000300800 */
[----:B------:R-:W4:Y:S04]  /*32130*/  @P1 LDG.E.U16 R15, desc[UR6][R30.64] ;  /* 0x000000061e0f1981 */ /* 0x000f28000c1e1500 */
[----:B---3--:R-:W3:Y:S04]  /*32140*/  @P1 LDG.E.U16 R16, desc[UR6][R32.64] ;  /* 0x0000000620101981 */ /* 0x008ee8000c1e1500 */
[----:B--2---:R-:W2:Y:S04]  /*32150*/  @P2 LDG.E.U16 R133, desc[UR6][R146.64] ;  /* 0x0000000692852981 */ /* 0x004ea8000c1e1500 */
[----:B----4-:R-:W4:Y:S04]  /*32160*/  @P2 LDG.E.U16 R132, desc[UR6][R24.64] ;  /* 0x0000000618842981 */ /* 0x010f28000c1e1500 */
[----:B------:R-:W-:Y:S04]  /*32170*/  STL.64 [R1+0xea0], R146 ;  /* 0x000ea09201007387 */ /* 0x000fe80000100a00 */
[----:B------:R-:W-:Y:S04]  /*32180*/  STL.64 [R1+0xea8], R32 ;  /* 0x000ea82001007387 */ /* 0x000fe80000100a00 */
[----:B------:R0:W-:Y:S04]  /*32190*/  STL.64 [R1+0xeb0], R30 ;  /* 0x000eb01e01007387 */ /* 0x0001e80000100a00 */
[----:B------:R-:W4:Y:S04]  /*321a0*/  LDL.LU R21, [R1+0xce4] ;  /* 0x000ce40001157983 */ /* 0x000f280000300800 */
[----:B------:R-:W4:Y:S04]  /*321b0*/  LDL.LU R6, [R1+0xca0] ;  /* 0x000ca00001067983 */ /* 0x000f280000300800 */
        /* <DEDUP_REMOVED lines=8> */
[----:B0-----:R-:W4:Y:S04]  /*32240*/  LDL R30, [R1+0x1664] ;  /* 0x00166400011e7983 */ /* 0x001f280000100800 */
[----:B------:R-:W-:Y:S04]  /*32250*/  STL [R1+0x242c], R15 ;  /* 0x00242c0f01007387 */ /* 0x000fe80000100800 */
[----:B------:R-:W4:Y:S04]  /*32260*/  LDL R79, [R1+0x1660] ;  /* 0x00166000014f7983 */ /* 0x000f280000100800 */
[----:B------:R-:W4:Y:S04]  /*32270*/  LDL R78, [R1+0x165c] ;  /* 0x00165c00014e7983 */ /* 0x000f280000100800 */
[----:B------:R-:W4:Y:S04]  /*32280*/  LDL.LU R31, [R1+0xd2c] ;  /* 0x000d2c00011f7983 */ /* 0x000f280000300800 */
[----:B------:R-:W4:Y:S04]  /*32290*/  LDL.LU R32, [R1+0xd74] ;  /* 0x000d740001207983 */ /* 0x000f280000300800 */
[----:B------:R-:W4:Y:S04]  /*322a0*/  LDL.LU R33, [R1+0xd30] ;  /* 0x000d300001217983 */ /* 0x000f280000300800 */
[----:B------:R-:W4:Y:S04]  /*322b0*/  LDL.LU R38, [R1+0xda0] ;  /* 0x000da00001267983 */ /* 0x000f280000300800 */
[----:B------:R-:W4:Y:S04]  /*322c0*/  LDL.LU R18, [R1+0xd34] ;  /* 0x000d340001127983 */ /* 0x000f280000300800 */
[----:B------:R-:W4:Y:S04]  /*322d0*/  LDL.LU R48, [R1+0xda4] ;  /* 0x000da40001307983 */ /* 0x000f280000300800 */
[----:B---3--:R-:W-:Y:S04]  /*322e0*/  STL [R1+0x2430], R16 ;  /* 0x0024301001007387 */ /* 0x008fe80000100800 */
[----:B------:R-:W3:Y:S04]  /*322f0*/  LDL.LU.64 R146, [R1+0x3200] ;  /* 0x0032000001927983 */ /* 0x000ee80000300a00 */
[----:B--2---:R0:W-:Y:S04]  /*32300*/  @P2 STL [R1+0x1970], R133 ;  /* 0x0019708501002387 */ /* 0x0041e80000100800 */
[----:B0-----:R-:W2:Y:S04]  /*32310*/  LDL.LU R133, [R1+0x31f8] ;  /* 0x0031f80001857983 */ /* 0x001ea80000300800 */
[----:B------:R-:W3:Y:S04]  /*32320*/  LDL.LU.64 R24, [R1+0x31f0] ;  /* 0x0031f00001187983 */ /* 0x000ee80000300a00 */
[----:B----4-:R0:W-:Y:S04]  /*32330*/  @P2 STL [R1+0x196c], R132 ;  /* 0x00196c8401002387 */ /* 0x0101e80000100800 */
[----:B0-----:R-:W4:Y:S01]  /*32340*/  LDL.LU R132, [R1+0x31e8] ;  /* 0x0031e80001847983 */ /* 0x001f220000300800 */
[----:B------:R-:W-:-:S02]  /*32350*/  ISETP.GT.AND P6, PT, R165, 0x30, PT ;  /* 0x00000030a500780c */ /* 0x000fc40003fc4270 */
[----:B------:R-:W-:-:S13]  /*32360*/  ISETP.GT.AND P3, PT, R165, 0x31, PT ;  /* 0x00000031a500780c */ /* 0x000fda0003f64270 */
[----:B------:R-:W3:Y:S04]  /*32370*/  @P3 LDG.E.U16 R52, desc[UR6][R50.64] ;  /* 0x0000000632343981 */ /* 0x000ee8000c1e1500 */
[----:B--2---:R-:W2:Y:S04]  /*32380*/  @P6 LDG.E.U16 R133, desc[UR6][R4.64] ;  /* 0x0000000604856981 */ /* 0x004ea8000c1e1500 */
[----:B----4-:R-:W4:Y:S04]  /*32390*/  @P6 LDG.E.U16 R132, desc[UR6][R40.64] ;  /* 0x0000000628846981 */ /* 0x010f28000c1e1500 */
        /* <DEDUP_REMOVED lines=44> */
[----:B------:R-:W-:Y:S02]  /*32660*/  IMAD.MOV.U32 R84, RZ, RZ, R32 ;  /* 0x000000ffff547224 */ /* 0x000fe400078e0020 */
[----:B------:R-:W-:Y:S02]  /*32670*/  IMAD.MOV.U32 R31, RZ, RZ, R33 ;  /* 0x000000ffff1f7224 */ /* 0x000fe400078e0021 */
[----:B------:R-:W-:Y:S02]  /*32680*/  IMAD.MOV.U32 R32, RZ, RZ, R48 ;  /* 0x000000ffff207224 */ /* 0x000fe400078e0030 */
[----:B------:R-:W-:Y:S01]  /*32690*/  IMAD.MOV.U32 R33, RZ, RZ, R18 ;  /* 0x000000ffff217224 */ /* 0x000fe200078e0012 */
[C---:B------:R-:W-:Y:S01]  /*326a0*/  ISETP.GT.AND P2, PT, R165.reuse, 0x37, PT ;  /* 0x00000037a500780c */ /* 0x040fe20003f44270 */
[----:B------:R-:W-:Y:S01]  /*326b0*/  IMAD.MOV.U32 R30, RZ, RZ, R38 ;  /* 0x000000ffff1e7224 */ /* 0x000fe200078e0026 */
[----:B------:R-:W4:Y:S04]  /*326c0*/  LDL.LU R142, [R1+0xde0] ;  /* 0x000de000018e7983 */ /* 0x000f280000300800 */
[----:B------:R-:W4:Y:S04]  /*326d0*/  @P1 LDG.E.U16 R17, desc[UR6][R32.64] ;  /* 0x0000000620111981 */ /* 0x000f28000c1e1500 */
[----:B---3--:R-:W3:Y:S04]  /*326e0*/  @P1 LDG.E.U16 R21, desc[UR6][R30.64] ;  /* 0x000000061e151981 */ /* 0x008ee8000c1e1500 */
[----:B--2---:R-:W2:Y:S04]  /*326f0*/  @P2 LDG.E.U16 R79, desc[UR6][R84.64] ;  /* 0x00000006544f2981 */ /* 0x004ea8000c1e1500 */
[----:B----4-:R-:W4:Y:S04]  /*32700*/  @P2 LDG.E.U16 R78, desc[UR6][R12.64] ;  /* 0x000000060c4e2981 */ /* 0x010f28000c1e1500 */
[----:B------:R-:W-:Y:S04]  /*32710*/  STL.64 [R1+0xe20], R84 ;  /* 0x000e205401007387 */ /* 0x000fe80000100a00 */
[----:B------:R0:W-:Y:S04]  /*32720*/  STL.64 [R1+0xe28], R30 ;  /* 0x000e281e01007387 */ /* 0x0001e80000100a00 */
        /* <DEDUP_REMOVED lines=12> */
[----:B------:R-:W-:Y:S04]  /*327f0*/  STL [R1+0x2434], R17 ;  /* 0x0024341101007387 */ /* 0x000fe80000100800 */
[----:B------:R-:W4:Y:S04]  /*32800*/  LDL R28, [R1+0x1628] ;  /* 0x00162800011c7983 */ /* 0x000f280000100800 */
[----:B------:R-:W4:Y:S04]  /*32810*/  LDL R48, [R1+0x1624] ;  /* 0x0016240001307983 */ /* 0x000f280000100800 */
[----:B0-----:R-:W4:Y:S04]  /*32820*/  LDL.LU R30, [R1+0x11a8] ;  /* 0x0011a800011e7983 */ /* 0x001f280000300800 */
[----:B------:R-:W4:Y:S04]  /*32830*/  LDL.LU R31, [R1+0x11c8] ;  /* 0x0011c800011f7983 */ /* 0x000f280000300800 */
[----:B-1----:R-:W4:Y:S04]  /*32840*/  LDL.LU R32, [R1+0x11ac] ;  /* 0x0011ac0001207983 */ /* 0x002f280000300800 */
        /* <DEDUP_REMOVED lines=11> */
[C---:B------:R-:W-:Y:S02]  /*32900*/  ISETP.GT.AND P3, PT, R165.reuse, 0x39, PT ;  /* 0x00000039a500780c */ /* 0x040fe40003f64270 */
[----:B------:R-:W-:Y:S02]  /*32910*/  ISETP.GT.AND P1, PT, R165, 0x3a, PT ;  /* 0x0000003aa500780c */ /* 0x000fe40003f24270 */
[----:B------:R-:W-:Y:S02]  /*32920*/  LOP3.LUT R125, R125, R124, RZ, 0x3c, !PT ;  /* 0x0000007c7d7d7212 */ /* 0x000fe400078e3cff */
[----:B------:R-:W-:Y:S02]  /*32930*/  LOP3.LUT R113, R113, R112, RZ, 0x3c, !PT ;  /* 0x0000007071717212 */ /* 0x000fe400078e3cff */
[----:B------:R-:W-:Y:S02]  /*32940*/  ISETP.GT.AND P2, PT, R165, 0x3b, PT ;  /* 0x0000003ba500780c */ /* 0x000fe40003f44270 */
[----:B------:R-:W-:-:S02]  /*32950*/  LOP3.LUT R143, R143, R142, RZ, 0x3c, !PT ;  /* 0x0000008e8f8f7212 */ /* 0x000fc400078e3cff */
[----:B------:R-:W-:Y:S02]  /*32960*/  LOP3.LUT R124, R125, R124, RZ, 0x3c, !PT ;  /* 0x0000007c7d7c7212 */ /* 0x000fe400078e3cff */
[----:B------:R-:W-:Y:S02]  /*32970*/  LOP3.LUT R112, R113, R112, RZ, 0x3c, !PT ;  /* 0x0000007071707212 */ /* 0x000fe400078e3cff */
[----:B------:R-:W-:Y:S02]  /*32980*/  LOP3.LUT R142, R143, R142, RZ, 0x3c, !PT ;  /* 0x0000008e8f8e7212 */ /* 0x000fe400078e3cff */
[----:B------:R-:W-:Y:S01]  /*32990*/  LOP3.LUT R125, R125, R124, RZ, 0x3c, !PT ;  /* 0x0000007c7d7d7212 */ /* 0x000fe200078e3cff */
[----:B------:R-:W3:Y:S04]  /*329a0*/  @P3 LDG.E.U16 R50, desc[UR6][R70.64] ;  /* 0x0000000646323981 */ /* 0x000ee8000c1e1500 */
[----:B------:R-:W3:Y:S01]  /*329b0*/  @P3 LDG.E.U16 R49, desc[UR6][R114.64] ;  /* 0x0000000672313981 */ /* 0x000ee2000c1e1500 */
[----:B------:R-:W-:-:S02]  /*329c0*/  ISETP.GT.AND P3, PT, R165, 0x3d, PT ;  /* 0x0000003da500780c */ /* 0x000fc40003f64270 */
[----:B------:R-:W-:Y:S02]  /*329d0*/  LOP3.LUT R113, R113, R112, RZ, 0x3c, !PT ;  /* 0x0000007071717212 */ /* 0x000fe400078e3cff */
[----:B------:R-:W-:Y:S01]  /*329e0*/  LOP3.LUT R143, R143, R142, RZ, 0x3c, !PT ;  /* 0x0000008e8f8f7212 */ /* 0x000fe200078e3cff */
[----:B------:R-:W3:Y:S04]  /*329f0*/  @P1 LDG.E.U16 R104, desc[UR6][R124.64] ;  /* 0x000000067c681981 */ /* 0x000ee8000c1e1500 */
[----:B------:R-:W3:Y:S04]  /*32a00*/  @P1 LDG.E.U16 R158, desc[UR6][R112.64] ;  /* 0x00000006709e1981 */ /* 0x000ee8000c1e1500 */
[----:B------:R-:W3:Y:S04]  /*32a10*/  @P2 LDG.E.U16 R0, desc[UR6][R66.64] ;  /* 0x0000000642002981 */ /* 0x000ee8000c1e1500 */
[----:B------:R-:W3:Y:S04]  /*32a20*/  @P2 LDG.E.U16 R105, desc[UR6][R142.64] ;  /* 0x000000068e692981 */ /* 0x000ee8000c1e1500 */
[----:B------:R-:W3:Y:S04]  /*32a30*/  @P3 LDG.E.U16 R48, desc[UR6][R22.64] ;  /* 0x0000000616303981 */ /* 0x000ee8000c1e1500 */
[----:B------:R0:W3:Y:S04]  /*32a40*/  @P3 LDG.E.U16 R28, desc[UR6][R26.64] ;  /* 0x000000061a1c3981 */ /* 0x0000e8000c1e1500 */
[----:B--2---:R-:W2:Y:S04]  /*32a50*/  @P6 LDG.E.U16 R79, desc[UR6][R10.64] ;  /* 0x000000060a4f6981 */ /* 0x004ea8000c1e1500 */
[----:B----4-:R-:W4:Y:S01]  /*32a60*/  @P6 LDG.E.U16 R78, desc[UR6][R138.64] ;  /* 0x000000068a4e6981 */ /* 0x010f22000c1e1500 */
[----:B------:R-:W-:-:S03]  /*32a70*/  ISETP.GT.AND P6, PT, R165, 0x3c, PT ;  /* 0x0000003ca500780c */ /* 0x000fc60003fc4270 */
[----:B------:R-:W2:Y:S04]  /*32a80*/  LDL.LU.64 R138, [R1+0x3188] ;  /* 0x00318800018a7983 */ /* 0x000ea80000300a00 */
[----:B------:R-:W2:Y:S04]  /*32a90*/  LDL.LU.64 R10, [R1+0x3180] ;  /* 0x00318000010a7983 */ /* 0x000ea80000300a00 */
[----:B------:R-:W2:Y:S04]  /*32aa0*/  LDL.LU.64 R70, [R1+0x3178] ;  /* 0x0031780001467983 */ /* 0x000ea80000300a00 */
[----:B------:R-:W2:Y:S04]  /*32ab0*/  LDL.LU.64 R114, [R1+0x3170] ;  /* 0x0031700001727983 */ /* 0x000ea80000300a00 */
[----:B------:R-:W2:Y:S04]  /*32ac0*/  @P6 LDG.E.U16 R100, desc[UR6][R36.64] ;  /* 0x0000000624646981 */ /* 0x000ea8000c1e1500 */
[----:B------:R-:W4:Y:S04]  /*32ad0*/  @P6 LDG.E.U16 R101, desc[UR6][R64.64] ;  /* 0x0000000640656981 */ /* 0x000f28000c1e1500 */
[----:B------:R1:W-:Y:S04]  /*32ae0*/  STL.64 [R1+0xdf0], R112 ;  /* 0x000df07001007387 */ /* 0x0003e80000100a00 */
[----:B-1----:R-:W4:Y:S04]  /*32af0*/  LDL.LU.64 R112, [R1+0x3168] ;  /* 0x0031680001707983 */ /* 0x002f280000300a00 */
[----:B------:R-:W-:Y:S04]  /*32b00*/  STL.64 [R1+0xde0], R142 ;  /* 0x000de08e01007387 */ /* 0x000fe80000100a00 */
[----:B------:R1:W-:Y:S04]  /*32b10*/  STL.64 [R1+0xde8], R124 ;  /* 0x000de87c01007387 */ /* 0x0003e80000100a00 */
[----:B-1----:R-:W4:Y:S04]  /*32b20*/  LDL.LU.64 R124, [R1+0x3160] ;  /* 0x00316000017c7983 */ /* 0x002f280000300a00 */
[----:B---3--:R1:W-:Y:S04]  /*32b30*/  @P1 STL [R1+0x163c], R104 ;  /* 0x00163c6801001387 */ /* 0x0083e80000100800 */
[----:B------:R-:W-:Y:S04]  /*32b40*/  @P1 STL [R1+0x1640], R158 ;  /* 0x0016409e01001387 */ /* 0x000fe80000100800 */
[----:B------:R-:W3:Y:S04]  /*32b50*/  LDL.LU.64 R142, [R1+0x3158] ;  /* 0x00315800018e7983 */ /* 0x000ee80000300a00 */
[----:B------:R-:W-:Y:S04]  /*32b60*/  @P2 STL [R1+0x1634], R0 ;  /* 0x0016340001002387 */ /* 0x000fe80000100800 */
[----:B------:R-:W-:Y:S04]  /*32b70*/  @P2 STL [R1+0x1638], R105 ;  /* 0x0016386901002387 */ /* 0x000fe80000100800 */
[----:B--2---:R-:W-:Y:S04]  /*32b80*/  @P6 STL [R1+0x162c], R100 ;  /* 0x00162c6401006387 */ /* 0x004fe80000100800 */
[----:B----4-:R-:W-:Y:S04]  /*32b90*/  @P6 STL [R1+0x1630], R101 ;  /* 0x0016306501006387 */ /* 0x010fe80000100800 */
[----:B------:R2:W-:Y:S01]  /*32ba0*/  @P3 STL [R1+0x1624], R48 ;  /* 0x0016243001003387 */ /* 0x0005e20000100800 */
[----:B------:R-:W-:Y:S01]  /*32bb0*/  ISETP.GT.AND P1, PT, R165, 0x3e, PT ;  /* 0x0000003ea500780c */ /* 0x000fe20003f24270 */
[----:B0-----:R-:W-:-:S02]  /*32bc0*/  IMAD.MOV.U32 R26, RZ, RZ, R18 ;  /* 0x000000ffff1a7224 */ /* 0x001fc400078e0012 */
[----:B------:R-:W-:Y:S01]  /*32bd0*/  IMAD.MOV.U32 R27, RZ, RZ, R38 ;  /* 0x000000ffff1b7224 */ /* 0x000fe200078e0026 */
[C---:B------:R-:W-:Y:S01]  /*32be0*/  ISETP.GT.AND P2, PT, R165.reuse, 0x3f, PT ;  /* 0x0000003fa500780c */ /* 0x040fe20003f44270 */
[----:B------:R-:W-:Y:S02]  /*32bf0*/  IMAD.MOV.U32 R22, RZ, RZ, R33 ;  /* 0x000000ffff167224 */ /* 0x000fe400078e0021 */
[----:B------:R-:W-:Y:S02]  /*32c00*/  IMAD.MOV.U32 R23, RZ, RZ, R32 ;  /* 0x000000ffff177224 */ /* 0x000fe400078e0020 */
[----:B------:R-:W-:Y:S02]  /*32c10*/  IMAD.MOV.U32 R66, RZ, RZ, R31 ;  /* 0x000000ffff427224 */ /* 0x000fe400078e001f */
[----:B------:R-:W-:Y:S01]  /*32c20*/  IMAD.MOV.U32 R67, RZ, RZ, R30 ;  /* 0x000000ffff437224 */ /* 0x000fe200078e001e */
[----:B-1----:R-:W4:Y:S04]  /*32c30*/  LDL R104, [R1+0x195c] ;  /* 0x00195c0001687983 */ /* 0x002f280000100800 */
[----:B--2---:R-:W2:Y:S04]  /*32c40*/  LDL R48, [R1+0x1960] ;  /* 0x0019600001307983 */ /* 0x004ea80000100800 */
[----:B------:R-:W3:Y:S04]  /*32c50*/  @P1 LDG.E.U16 R20, desc[UR6][R26.64] ;  /* 0x000000061a141981 */ /* 0x000ee8000c1e1500 */
[----:B------:R-:W3:Y:S04]  /*32c60*/  @P1 LDG.E.U16 R19, desc[UR6][R22.64] ;  /* 0x0000000616131981 */ /* 0x000ee8000c1e1500 */
[----:B------:R-:W-:Y:S04]  /*32c70*/  @P3 STL [R1+0x1628], R28 ;  /* 0x0016281c01003387 */ /* 0x000fe80000100800 */
[----:B------:R-:W3:Y:S04]  /*32c80*/  LDL.LU R36, [R1+0x11d4] ;  /* 0x0011d40001247983 */ /* 0x000ee80000300800 */
[----:B------:R-:W-:Y:S04]  /*32c90*/  STL.64 [R1+0xda0], R66 ;  /* 0x000da04201007387 */ /* 0x000fe80000100a00 */
[----:B------:R0:W-:Y:S04]  /*32ca0*/  STL.64 [R1+0xda8], R22 ;  /* 0x000da81601007387 */ /* 0x0001e80000100a00 */
        /* <DEDUP_REMOVED lines=10> */
[----:B----4-:R-:W4:Y:S04]  /*32d50*/  @P2 LDG.E.U16 R104, desc[UR6][R134.64] ;  /* 0x0000000686682981 */ /* 0x010f28000c1e1500 */
[----:B--2---:R-:W2:Y:S04]  /*32d60*/  @P2 LDG.E.U16 R48, desc[UR6][R66.64] ;  /* 0x0000000642302981 */ /* 0x004ea8000c1e1500 */
[----:B---3--:R-:W-:Y:S04]  /*32d70*/  STL [R1+0x243c], R20 ;  /* 0x00243c1401007387 */ /* 0x008fe80000100800 */
[----:B------:R-:W3:Y:S04]  /*32d80*/  LDL R100, [R1+0x15f8] ;  /* 0x0015f80001647983 */ /* 0x000ee80000100800 */
[----:B0-----:R-:W3:Y:S04]  /*32d90*/  LDL R22, [R1+0x15f4] ;  /* 0x0015f40001167983 */ /* 0x001ee80000100800 */
[----:B------:R-:W3:Y:S04]  /*32da0*/  LDL R31, [R1+0x15f0] ;  /* 0x0015f000011f7983 */ /* 0x000ee80000100800 */
[----:B------:R-:W3:Y:S04]  /*32db0*/  LDL R23, [R1+0x15ec] ;  /* 0x0015ec0001177983 */ /* 0x000ee80000100800 */
[----:B-1----:R-:W3:Y:S04]  /*32dc0*/  LDL.LU R26, [R1+0x1200] ;  /* 0x00120000011a7983 */ /* 0x002ee80000300800 */
[----:B------:R-:W3:Y:S04]  /*32dd0*/  LDL.LU R27, [R1+0x1220] ;  /* 0x00122000011b7983 */ /* 0x000ee80000300800 */
[----:B------:R-:W3:Y:S04]  /*32de0*/  LDL.LU R28, [R1+0x1204] ;  /* 0x00120400011c7983 */ /* 0x000ee80000300800 */
[----:B------:R-:W3:Y:S04]  /*32df0*/  LDL.LU R30, [R1+0x1224] ;  /* 0x00122400011e7983 */ /* 0x000ee80000300800 */
[----:B------:R-:W3:Y:S04]  /*32e00*/  LDL.LU R32, [R1+0x1208] ;  /* 0x0012080001207983 */ /* 0x000ee80000300800 */
[----:B------:R-:W3:Y:S04]  /*32e10*/  LDL.LU R38, [R1+0x1228] ;  /* 0x0012280001267983 */ /* 0x000ee80000300800 */
[----:B------:R-:W-:Y:S04]  /*32e20*/  STL [R1+0x2440], R19 ;  /* 0x0024401301007387 */ /* 0x000fe80000100800 */
[----:B------:R-:W3:Y:S04]  /*32e30*/  LDL.LU.64 R66, [R1+0x3150] ;  /* 0x0031500001427983 */ /* 0x000ee80000300a00 */
[----:B--2---:R0:W-:Y:S04]  /*32e40*/  @P2 STL [R1+0x1960], R48 ;  /* 0x0019603001002387 */ /* 0x0041e80000100800 */
[----:B0-----:R-:W2:Y:S04]  /*32e50*/  LDL.LU R48, [R1+0x3148] ;  /* 0x0031480001307983 */ /* 0x001ea80000300800 */
[----:B------:R-:W3:Y:S01]  /*32e60*/  LDL.LU.64 R134, [R1+0x3140] ;  /* 0x0031400001867983 */ /* 0x000ee20000300a00 */
[----:B------:R-:W-:-:S02]  /*32e70*/  ISETP.GT.AND P6, PT, R165, 0x40, PT ;  /* 0x00000040a500780c */ /* 0x000fc40003fc4270 */
[C---:B------:R-:W-:Y:S01]  /*32e80*/  ISETP.GT.AND P3, PT, R165.reuse, 0x41, PT ;  /* 0x00000041a500780c */ /* 0x040fe20003f64270 */
[----:B----4-:R0:W-:Y:S01]  /*32e90*/  @P2 STL [R1+0x195c], R104 ;  /* 0x00195c6801002387 */ /* 0x0101e20000100800 */
[----:B------:R-:W-:Y:S01]  /*32ea0*/  ISETP.GT.AND P1, PT, R165, 0x42, PT ;  /* 0x00000042a500780c */ /* 0x000fe20003f24270 */
[----:B0-----:R-:W-:-:S12]  /*32eb0*/  IMAD.MOV.U32 R104, RZ, RZ, R33 ;  /* 0x000000ffff687224 */ /* 0x001fd800078e0021 */
[----:B------:R-:W4:Y:S04]  /*32ec0*/  @P1 LDG.E.U16 R18, desc[UR6][R104.64] ;  /* 0x0000000668121981 */ /* 0x000f28000c1e1500 */
[----:B--2---:R-:W2:Y:S04]  /*32ed0*/  @P3 LDG.E.U16 R48, desc[UR6][R46.64] ;  /* 0x000000062e303981 */ /* 0x004ea8000c1e1500 */
[----:B---3--:R-:W3:Y:S04]  /*32ee0*/  @P6 LDG.E.U16 R134, desc[UR6][R118.64] ;  /* 0x0000000676866981 */ /* 0x008ee8000c1e1500 */
[----:B------:R-:W2:Y:S04]  /*32ef0*/  @P6 LDG.E.U16 R135, desc[UR6][R90.64] ;  /* 0x000000065a876981 */ /* 0x000ea8000c1e1500 */
[----:B------:R-:W2:Y:S04]  /*32f00*/  LDL.LU.64 R118, [R1+0x3138] ;  /* 0x0031380001767983 */ /* 0x000ea80000300a00 */
[----:B------:R-:W2:Y:S04]  /*32f10*/  LDL.LU.64 R90, [R1+0x3130] ;  /* 0x00313000015a7983 */ /* 0x000ea80000300a00 */
[----:B------:R-:W2:Y:S01]  /*32f20*/  LDL.LU.64 R46, [R1+0x3128] ;  /* 0x00312800012e7983 */ /* 0x000ea20000300a00 */
[----:B------:R-:W-:-:S04]  /*32f30*/  LOP3.LUT R65, R65, R64, RZ, 0x3c, !PT ;  /* 0x0000004041417212 */ /* 0x000fc800078e3cff */
[----:B------:R-:W-:Y:S02]  /*32f40*/  LOP3.LUT R64, R65, R64, RZ, 0x3c, !PT ;  /* 0x0000004041407212 */ /* 0x000fe400078e3cff */
[----:B------:R-:W-:Y:S02]  /*32f50*/  ISETP.GT.AND P2, PT, R165, 0x43, PT ;  /* 0x00000043a500780c */ /* 0x000fe40003f44270 */
[----:B------:R-:W-:Y:S02]  /*32f60*/  LOP3.LUT R37, R37, R36, RZ, 0x3c, !PT ;  /* 0x0000002425257212 */ /* 0x000fe400078e3cff */
[----:B------:R-:W-:Y:S02]  /*32f70*/  LOP3.LUT R65, R65, R64, RZ, 0x3c, !PT ;  /* 0x0000004041417212 */ /* 0x000fe400078e3cff */
[----:B------:R-:W-:Y:S02]  /*32f80*/  ISETP.GT.AND P6, PT, R165, 0x44, PT ;  /* 0x00000044a500780c */ /* 0x000fe40003fc4270 */
[C---:B------:R-:W-:Y:S01]  /*32f90*/  LOP3.LUT R36, R37.reuse, R36, RZ, 0x3c, !PT ;  /* 0x0000002425247212 */ /* 0x040fe200078e3cff */
[----:B------:R-:W3:Y:S03]  /*32fa0*/  @P1 LDG.E.U16 R158, desc[UR6][R64.64] ;  /* 0x00000006409e1981 */ /* 0x000ee6000c1e1500 */
[----:B------:R-:W-:Y:S01]  /*32fb0*/  LOP3.LUT R37, R37, R36, RZ, 0x3c, !PT ;  /* 0x0000002425257212 */ /* 0x000fe200078e3cff */
[----:B------:R-:W3:Y:S04]  /*32fc0*/  @P2 LDG.E.U16 R101, desc[UR6][R150.64] ;  /* 0x0000000696652981 */ /* 0x000ee8000c1e1500 */
[----:B------:R-:W3:Y:S04]  /*32fd0*/  @P2 LDG.E.U16 R0, desc[UR6][R36.64] ;  /* 0x0000000624002981 */ /* 0x000ee8000c1e1500 */
[----:B------:R-:W3:Y:S04]  /*32fe0*/  @P6 LDG.E.U16 R22, desc[UR6][R76.64] ;  /* 0x000000064c166981 */ /* 0x000ee8000c1e1500 */
[----:B------:R-:W3:Y:S04]  /*32ff0*/  @P6 LDG.E.U16 R100, desc[UR6][R140.64] ;  /* 0x000000068c646981 */ /* 0x000ee8000c1e1500 */
[----:B--2---:R-:W2:Y:S01]  /*33000*/  @P3 LDG.E.U16 R47, desc[UR6][R108.64] ;  /* 0x000000066c2f3981 */ /* 0x004ea2000c1e1500 */
[----:B------:R-:W-:-:S03]  /*33010*/  ISETP.GT.AND P3, PT, R165, 0x45, PT ;  /* 0x00000045a500780c */ /* 0x000fc60003f64270 */
[----:B------:R-:W2:Y:S04]  /*33020*/  LDL.LU.64 R108, [R1+0x3120] ;  /* 0x00312000016c7983 */ /* 0x000ea80000300a00 */
[----:B------:R-:W2:Y:S04]  /*33030*/  LDL R33, [R1+0x1958] ;  /* 0x0019580001217983 */ /* 0x000ea80000100800 */
[----:B------:R-:W-:Y:S04]  /*33040*/  STL.64 [R1+0xd60], R36 ;  /* 0x000d602401007387 */ /* 0x000fe80000100a00 */
[----:B------:R-:W-:Y:S04]  /*33050*/  STL.64 [R1+0xd68], R64 ;  /* 0x000d684001007387 */ /* 0x000fe80000100a00 */
[----:B------:R0:W-:Y:S04]  /*33060*/  STL.64 [R1+0xd70], R104 ;  /* 0x000d706801007387 */ /* 0x0001e80000100a00 */
[----:B------:R-:W2:Y:S04]  /*33070*/  @P3 LDG.E.U16 R31, desc[UR6][R60.64] ;  /* 0x000000063c1f3981 */ /* 0x000ea8000c1e1500 */
[----:B------:R1:W2:Y:S04]  /*33080*/  @P3 LDG.E.U16 R23, desc[UR6][R34.64] ;  /* 0x0000000622173981 */ /* 0x0002a8000c1e1500 */
[----:B0-----:R-:W2:Y:S04]  /*33090*/  LDL.LU.64 R104, [R1+0x3118] ;  /* 0x0031180001687983 */ /* 0x001ea80000300a00 */
[----:B----4-:R0:W-:Y:S04]  /*330a0*/  @P1 STL [R1+0x1608], R18 ;  /* 0x0016081201001387 */ /* 0x0101e80000100800 */
[----:B0-----:R-:W4:Y:S04]  /*330b0*/  LDL.LU R18, [R1+0x3110] ;  /* 0x0031100001127983 */ /* 0x001f280000300800 */
[----:B------:R-:W4:Y:S04]  /*330c0*/  LDL.LU.64 R64, [R1+0x3108] ;  /* 0x0031080001407983 */ /* 0x000f280000300a00 */
[----:B---3--:R-:W-:Y:S01]  /*330d0*/  @P1 STL [R1+0x1604], R158 ;  /* 0x0016049e01001387 */ /* 0x008fe20000100800 */
[----:B------:R-:W-:-:S03]  /*330e0*/  ISETP.GT.AND P1, PT, R165, 0x46, PT ;  /* 0x00000046a500780c */ /* 0x000fc60003f24270 */
[----:B------:R-:W3:Y:S04]  /*330f0*/  LDL.LU.64 R36, [R1+0x3100] ;  /* 0x0031000001247983 */ /* 0x000ee80000300a00 */
[----:B------:R-:W-:Y:S01]  /*33100*/  @P2 STL [R1+0x15fc], R101 ;  /* 0x0015fc6501002387 */ /* 0x000fe20000100800 */
[----:B-1----:R-:W-:Y:S02]  /*33110*/  IMAD.MOV.U32 R34, RZ, RZ, R27 ;  /* 0x000000ffff227224 */ /* 0x002fe400078e001b */
[----:B------:R-:W-:Y:S01]  /*33120*/  IMAD.MOV.U32 R35, RZ, RZ, R26 ;  /* 0x000000ffff237224 */ /* 0x000fe200078e001a */
[----:B------:R-:W-:Y:S01]  /*33130*/  @P2 STL [R1+0x1600], R0 ;  /* 0x0016000001002387 */ /* 0x000fe20000100800 */
[----:B------:R-:W-:Y:S02]  /*33140*/  IMAD.MOV.U32 R26, RZ, RZ, R38 ;  /* 0x000000ffff1a7224 */ /* 0x000fe400078e0026 */
[----:B------:R-:W-:Y:S01]  /*33150*/  IMAD.MOV.U32 R27, RZ, RZ, R32 ;  /* 0x000000ffff1b7224 */ /* 0x000fe200078e0020 */
[----:B------:R0:W-:Y:S04]  /*33160*/  @P6 STL [R1+0x15f4], R22 ;  /* 0x0015f41601006387 */ /* 0x0001e80000100800 */
[----:B------:R-:W-:Y:S04]  /*33170*/  @P6 STL [R1+0x15f8], R100 ;  /* 0x0015f86401006387 */ /* 0x000fe80000100800 */
[----:B------:R-:W3:Y:S01]  /*33180*/  LDL R60, [R1+0x1954] ;  /* 0x00195400013c7983 */ /* 0x000ee20000100800 */
[----:B0-----:R-:W-:-:S03]  /*33190*/  IMAD.MOV.U32 R22, RZ, RZ, R30 ;  /* 0x000000ffff167224 */ /* 0x001fc600078e001e */
[----:B--2---:R0:W-:Y:S04]  /*331a0*/  @P3 STL [R1+0x15f0], R31 ;  /* 0x0015f01f01003387 */ /* 0x0041e80000100800 */
[----:B0-----:R-:W2:Y:S04]  /*331b0*/  LDL R31, [R1+0x1950] ;  /* 0x00195000011f7983 */ /* 0x001ea80000100800 */
[----:B------:R0:W-:Y:S04]  /*331c0*/  @P3 STL [R1+0x15ec], R23 ;  /* 0x0015ec1701003387 */ /* 0x0001e80000100800 */
[----:B----4-:R-:W4:Y:S01]  /*331d0*/  @P1 LDG.E.U16 R18, desc[UR6][R26.64] ;  /* 0x000000061a121981 */ /* 0x010f22000c1e1500 */
[----:B0-----:R-:W-:-:S05]  /*331e0*/  IMAD.MOV.U32 R23, RZ, RZ, R28 ;  /* 0x000000ffff177224 */ /* 0x001fca00078e001c */
[----:B------:R-:W4:Y:S04]  /*331f0*/  @P1 LDG.E.U16 R33, desc[UR6][R22.64] ;  /* 0x0000000616211981 */ /* 0x000f28000c1e1500 */
[----:B------:R-:W-:Y:S04]  /*33200*/  STL.64 [R1+0xd30], R26 ;  /* 0x000d301a01007387 */ /* 0x000fe80000100a00 */
[----:B------:R-:W-:Y:S04]  /*33210*/  STL.64 [R1+0xd20], R34 ;  /* 0x000d202201007387 */ /* 0x000fe80000100a00 */
[----:B------:R0:W-:Y:S04]  /*33220*/  STL.64 [R1+0xd28], R22 ;  /* 0x000d281601007387 */ /* 0x0001e80000100a00 */
[----:B------:R-:W4:Y:S04]  /*33230*/  LDL.LU R140, [R1+0x122c] ;  /* 0x00122c00018c7983 */ /* 0x000f280000300800 */
[----:B------:R-:W4:Y:S01]  /*33240*/  LDL.LU R141, [R1+0x124c] ;  /* 0x00124c00018d7983 */ /* 0x000f220000300800 */
[----:B------:R-:W-:-:S03]  /*33250*/  ISETP.GT.AND P2, PT, R165, 0x47, PT ;  /* 0x00000047a500780c */ /* 0x000fc60003f44270 */
        /* <DEDUP_REMOVED lines=8> */
[----:B---3--:R-:W3:Y:S04]  /*332e0*/  @P2 LDG.E.U16 R60, desc[UR6][R34.64] ;  /* 0x00000006223c2981 */ /* 0x008ee8000c1e1500 */
[----:B--2---:R-:W2:Y:S04]  /*332f0*/  @P2 LDG.E.U16 R31, desc[UR6][R88.64] ;  /* 0x00000006581f2981 */ /* 0x004ea8000c1e1500 */
[----:B----4-:R-:W-:Y:S04]  /*33300*/  STL [R1+0x2444], R18 ;  /* 0x0024441201007387 */ /* 0x010fe80000100800 */
[----:B------:R-:W4:Y:S04]  /*33310*/  LDL R101, [R1+0x15c4] ;  /* 0x0015c40001657983 */ /* 0x000f280000100800 */
        /* <DEDUP_REMOVED lines=8> */
[----:B------:R0:W-:Y:S04]  /*333a0*/  @P1 STL [R1+0x1958], R33 ;  /* 0x0019582101001387 */ /* 0x0001e80000100800 */
[----:B0-----:R-:W4:Y:S04]  /*333b0*/  LDL.LU R33, [R1+0x1280] ;  /* 0x0012800001217983 */ /* 0x001f280000300800 */
[----:B------:R-:W4:Y:S04]  /*333c0*/  LDL.LU.64 R34, [R1+0x30f8] ;  /* 0x0030f80001227983 */ /* 0x000f280000300a00 */
[----:B------:R-:W4:Y:S01]  /*333d0*/  LDL.LU.64 R88, [R1+0x30f0] ;  /* 0x0030f00001587983 */ /* 0x000f220000300a00 */
[----:B------:R-:W-:-:S02]  /*333e0*/  ISETP.GT.AND P6, PT, R165, 0x48, PT ;  /* 0x00000048a500780c */ /* 0x000fc40003fc4270 */
[----:B------:R-:W-:-:S13]  /*333f0*/  ISETP.GT.AND P3, PT, R165, 0x49, PT ;  /* 0x00000049a500780c */ /* 0x000fda0003f64270 */
[----:B------:R-:W4:Y:S04]  /*33400*/  @P3 LDG.E.U16 R46, desc[UR6][R44.64] ;  /* 0x000000062c2e3981 */ /* 0x000f28000c1e1500 */
[----:B--2---:R-:W-:Y:S04]  /*33410*/  @P2 STL [R1+0x1950], R31 ;  /* 0x0019501f01002387 */ /* 0x004fe80000100800 */
[----:B---3--:R0:W-:Y:S04]  /*33420*/  @P2 STL [R1+0x1954], R60 ;  /* 0x0019543c01002387 */ /* 0x0081e80000100800 */
[----:B----4-:R-:W2:Y:S04]  /*33430*/  @P6 LDG.E.U16 R88, desc[UR6][R74.64] ;  /* 0x000000064a586981 */ /* 0x010ea8000c1e1500 */
[----:B------:R-:W3:Y:S04]  /*33440*/  @P6 LDG.E.U16 R89, desc[UR6][R82.64] ;  /* 0x0000000652596981 */ /* 0x000ee8000c1e1500 */
[----:B------:R-:W4:Y:S04]  /*33450*/  LDL.LU.64 R74, [R1+0x30e8] ;  /* 0x0030e800014a7983 */ /* 0x000f280000300a00 */
[----:B------:R-:W2:Y:S04]  /*33460*/  LDL.LU.64 R82, [R1+0x30e0] ;  /* 0x0030e00001527983 */ /* 0x000ea80000300a00 */
[----:B------:R-:W2:Y:S01]  /*33470*/  LDL.LU.64 R44, [R1+0x30d8] ;  /* 0x0030d800012c7983 */ /* 0x000ea20000300a00 */
[----:B------:R-:W-:-:S02]  /*33480*/  ISETP.GT.AND P1, PT, R165, 0x4a, PT ;  /* 0x0000004aa500780c */ /* 0x000fc40003f24270 */
[----:B------:R-:W-:Y:S01]  /*33490*/  LOP3.LUT R77, R77, R76, RZ, 0x3c, !PT ;  /* 0x0000004c4d4d7212 */ /* 0x000fe200078e3cff */
[----:B0-----:R-:W-:-:S03]  /*334a0*/  IMAD.MOV.U32 R60, RZ, RZ, R38 ;  /* 0x000000ffff3c7224 */ /* 0x001fc600078e0026 */
[----:B------:R-:W-:Y:S02]  /*334b0*/  LOP3.LUT R76, R77, R76, RZ, 0x3c, !PT ;  /* 0x0000004c4d4c7212 */ /* 0x000fe400078e3cff */
[----:B------:R-:W-:Y:S02]  /*334c0*/  ISETP.GT.AND P2, PT, R165, 0x4b, PT ;  /* 0x0000004ba500780c */ /* 0x000fe40003f44270 */
[----:B------:R-:W-:Y:S02]  /*334d0*/  LOP3.LUT R141, R141, R140, RZ, 0x3c, !PT ;  /* 0x0000008c8d8d7212 */ /* 0x000fe400078e3cff */
[----:B------:R-:W-:Y:S02]  /*334e0*/  LOP3.LUT R77, R77, R76, RZ, 0x3c, !PT ;  /* 0x0000004c4d4d7212 */ /* 0x000fe400078e3cff */
[----:B------:R-:W-:Y:S02]  /*334f0*/  ISETP.GT.AND P6, PT, R165, 0x4c, PT ;  /* 0x0000004ca500780c */ /* 0x000fe40003fc4270 */
[C---:B------:R-:W-:Y:S01]  /*33500*/  LOP3.LUT R140, R141.reuse, R140, RZ, 0x3c, !PT ;  /* 0x0000008c8d8c7212 */ /* 0x040fe200078e3cff */
[----:B------:R-:W3:Y:S04]  /*33510*/  @P1 LDG.E.U16 R0, desc[UR6][R60.64] ;  /* 0x000000063c001981 */ /* 0x000ee8000c1e1500 */
[----:B------:R-:W3:Y:S01]  /*33520*/  @P1 LDG.E.U16 R158, desc[UR6][R76.64] ;  /* 0x000000064c9e1981 */ /* 0x000ee2000c1e1500 */
[----:B------:R-:W-:-:S03]  /*33530*/  LOP3.LUT R141, R141, R140, RZ, 0x3c, !PT ;  /* 0x0000008c8d8d7212 */ /* 0x000fc600078e3cff */
        /* <DEDUP_REMOVED lines=8> */
[----:B------:R-:W4:Y:S04]  /*335c0*/  LDL R38, [R1+0x1948] ;  /* 0x0019480001267983 */ /* 0x000f280000100800 */
[----:B------:R-:W4:Y:S04]  /*335d0*/  @P3 LDG.E.U16 R22, desc[UR6][R8.64] ;  /* 0x0000000608163981 */ /* 0x000f28000c1e1500 */
[----:B------:R-:W-:Y:S04]  /*335e0*/  STL.64 [R1+0xce0], R140 ;  /* 0x000ce08c01007387 */ /* 0x000fe80000100a00 */
[----:B------:R-:W-:Y:S04]  /*335f0*/  STL.64 [R1+0xce8], R60 ;  /* 0x000ce83c01007387 */ /* 0x000fe80000100a00 */
[----:B------:R0:W-:Y:S04]  /*33600*/  STL.64 [R1+0xcf0], R76 ;  /* 0x000cf04c01007387 */ /* 0x0001e80000100a00 */
[----:B------:R1:W4:Y:S04]  /*33610*/  @P3 LDG.E.U16 R100, desc[UR6][R122.64] ;  /* 0x000000067a643981 */ /* 0x000328000c1e1500 */
[----:B0-----:R-:W4:Y:S04]  /*33620*/  LDL.LU.64 R76, [R1+0x30c8] ;  /* 0x0030c800014c7983 */ /* 0x001f280000300a00 */
[----:B------:R-:W4:Y:S04]  /*33630*/  LDL.LU.64 R60, [R1+0x30c0] ;  /* 0x0030c000013c7983 */ /* 0x000f280000300a00 */
[----:B---3--:R-:W-:Y:S04]  /*33640*/  @P1 STL [R1+0x15d0], R0 ;  /* 0x0015d00001001387 */ /* 0x008fe80000100800 */
[----:B------:R-:W-:Y:S01]  /*33650*/  @P1 STL [R1+0x15d4], R158 ;  /* 0x0015d49e01001387 */ /* 0x000fe20000100800 */
[----:B------:R-:W-:-:S03]  /*33660*/  ISETP.GT.AND P1, PT, R165, 0x4e, PT ;  /* 0x0000004ea500780c */ /* 0x000fc60003f24270 */
[----:B------:R-:W3:Y:S01]  /*33670*/  LDL.LU.64 R140, [R1+0x30b8] ;  /* 0x0030b800018c7983 */ /* 0x000ee20000300a00 */
[----:B-1----:R-:W-:-:S03]  /*33680*/  IMAD.MOV.U32 R123, RZ, RZ, R23 ;  /* 0x000000ffff7b7224 */ /* 0x002fc600078e0017 */
[----:B------:R-:W3:Y:S01]  /*33690*/  LDL.LU.64 R152, [R1+0x30b0] ;  /* 0x0030b00001987983 */ /* 0x000ee20000300a00 */
[----:B------:R-:W-:Y:S02]  /*336a0*/  IMAD.MOV.U32 R122, RZ, RZ, R26 ;  /* 0x000000ffff7a7224 */ /* 0x000fe400078e001a */
[----:B------:R-:W-:Y:S01]  /*336b0*/  IMAD.MOV.U32 R23, RZ, RZ, R27 ;  /* 0x000000ffff177224 */ /* 0x000fe200078e001b */
[----:B------:R-:W-:Y:S01]  /*336c0*/  @P2 STL [R1+0x15c8], R150 ;  /* 0x0015c89601002387 */ /* 0x000fe20000100800 */
[----:B------:R-:W-:Y:S02]  /*336d0*/  IMAD.MOV.U32 R26, RZ, RZ, R33 ;  /* 0x000000ffff1a7224 */ /* 0x000fe400078e0021 */
[----:B------:R-:W-:Y:S01]  /*336e0*/  IMAD.MOV.U32 R27, RZ, RZ, R30 ;  /* 0x000000ffff1b7224 */ /* 0x000fe200078e001e */
[----:B------:R-:W-:Y:S04]  /*336f0*/  @P2 STL [R1+0x15cc], R151 ;  /* 0x0015cc9701002387 */ /* 0x000fe80000100800 */
[----:B------:R-:W3:Y:S04]  /*33700*/  LDL R62, [R1+0x1944] ;  /* 0x00194400013e7983 */ /* 0x000ee80000100800 */
[----:B------:R0:W-:Y:S04]  /*33710*/  @P6 STL [R1+0x15c0], R32 ;  /* 0x0015c02001006387 */ /* 0x0001e80000100800 */
[----:B0-----:R-:W3:Y:S04]  /*33720*/  LDL R32, [R1+0x1940] ;  /* 0x0019400001207983 */ /* 0x001ee80000100800 */
[----:B------:R-:W-:Y:S04]  /*33730*/  @P6 STL [R1+0x15c4], R101 ;  /* 0x0015c46501006387 */ /* 0x000fe80000100800 */
[----:B--2---:R-:W2:Y:S04]  /*33740*/  @P1 LDG.E.U16 R31, desc[UR6][R26.64] ;  /* 0x000000061a1f1981 */ /* 0x004ea8000c1e1500 */
[----:B----4-:R0:W-:Y:S02]  /*33750*/  @P3 STL [R1+0x15b8], R22 ;  /* 0x0015b81601003387 */ /* 0x0101e40000100800 */
[----:B0-----:R-:W-:-:S05]  /*33760*/  IMAD.MOV.U32 R22, RZ, RZ, R28 ;  /* 0x000000ffff167224 */ /* 0x001fca00078e001c */
[----:B------:R-:W4:Y:S04]  /*33770*/  @P1 LDG.E.U16 R38, desc[UR6][R22.64] ;  /* 0x0000000616261981 */ /* 0x000f28000c1e1500 */
[----:B------:R0:W-:Y:S04]  /*33780*/  @P3 STL [R1+0x15bc], R100 ;  /* 0x0015bc6401003387 */ /* 0x0001e80000100800 */
[----:B------:R-:W4:Y:S04]  /*33790*/  LDL.LU R8, [R1+0x1284] ;  /* 0x0012840001087983 */ /* 0x000f280000300800 */
[----:B------:R-:W-:Y:S04]  /*337a0*/  STL.64 [R1+0xca0], R122 ;  /* 0x000ca07a01007387 */ /* 0x000fe80000100a00 */
[----:B------:R1:W-:Y:S04]  /*337b0*/  STL.64 [R1+0xca8], R22 ;  /* 0x000ca81601007387 */ /* 0x0003e80000100a00 */
[----:B------:R-:W-:Y:S04]  /*337c0*/  STL.64 [R1+0xcb0], R26 ;  /* 0x000cb01a01007387 */ /* 0x000fe80000100a00 */
        /* <DEDUP_REMOVED lines=11> */
[----:B---3--:R-:W3:Y:S04]  /*33880*/  @P2 LDG.E.U16 R62, desc[UR6][R122.64] ;  /* 0x000000067a3e2981 */ /* 0x008ee8000c1e1500 */
[----:B------:R-:W3:Y:S04]  /*33890*/  @P2 LDG.E.U16 R32, desc[UR6][R136.64] ;  /* 0x0000000688202981 */ /* 0x000ee8000c1e1500 */
[----:B--2---:R2:W-:Y:S04]  /*338a0*/  @P1 STL [R1+0x194c], R31 ;  /* 0x00194c1f01001387 */ /* 0x0045e80000100800 */
[----:B0-----:R-:W3:Y:S04]  /*338b0*/  LDL R100, [R1+0x158c] ;  /* 0x00158c0001647983 */ /* 0x001ee80000100800 */
[----:B-1----:R-:W3:Y:S04]  /*338c0*/  LDL R22, [R1+0x1588] ;  /* 0x0015880001167983 */ /* 0x002ee80000100800 */
[----:B--2---:R-:W2:Y:S04]  /*338d0*/  LDL R31, [R1+0x1590] ;  /* 0x00159000011f7983 */ /* 0x004ea80000100800 */
[----:B------:R-:W2:Y:S04]  /*338e0*/  LDL.LU R23, [R1+0x12b0] ;  /* 0x0012b00001177983 */ /* 0x000ea80000300800 */
[----:B------:R-:W2:Y:S04]  /*338f0*/  LDL.LU R26, [R1+0x12d0] ;  /* 0x0012d000011a7983 */ /* 0x000ea80000300800 */
[----:B------:R-:W2:Y:S04]  /*33900*/  LDL.LU R27, [R1+0x12b4] ;  /* 0x0012b400011b7983 */ /* 0x000ea80000300800 */
[----:B------:R-:W2:Y:S04]  /*33910*/  LDL.LU R28, [R1+0x12d4] ;  /* 0x0012d400011c7983 */ /* 0x000ea80000300800 */
[----:B------:R-:W2:Y:S04]  /*33920*/  LDL.LU R30, [R1+0x12b8] ;  /* 0x0012b800011e7983 */ /* 0x000ea80000300800 */
[----:B----4-:R0:W-:Y:S04]  /*33930*/  @P1 STL [R1+0x1948], R38 ;  /* 0x0019482601001387 */ /* 0x0101e80000100800 */
[----:B0-----:R-:W4:Y:S04]  /*33940*/  LDL.LU R38, [R1+0x17e0] ;  /* 0x0017e00001267983 */ /* 0x001f280000300800 */
[----:B------:R-:W2:Y:S04]  /*33950*/  LDL.LU.64 R122, [R1+0x30a8] ;  /* 0x0030a800017a7983 */ /* 0x000ea80000300a00 */
[----:B------:R-:W2:Y:S01]  /*33960*/  LDL.LU.64 R136, [R1+0x30a0] ;  /* 0x0030a00001887983 */ /* 0x000ea20000300a00 */
[----:B------:R-:W-:-:S02]  /*33970*/  ISETP.GT.AND P6, PT, R165, 0x50, PT ;  /* 0x00000050a500780c */ /* 0x000fc40003fc4270 */
[C---:B------:R-:W-:Y:S01]  /*33980*/  ISETP.GT.AND P3, PT, R165.reuse, 0x51, PT ;  /* 0x00000051a500780c */ /* 0x040fe20003f64270 */
[----:B---3--:R-:W-:Y:S04]  /*33990*/  @P2 STL [R1+0x1940], R32 ;  /* 0x0019402001002387 */ /* 0x008fe80000100800 */
[----:B------:R0:W-:Y:S08]  /*339a0*/  @P2 STL [R1+0x1944], R62 ;  /* 0x0019443e01002387 */ /* 0x0001f00000100800 */
[----:B------:R-:W3:Y:S04]  /*339b0*/  @P3 LDG.E.U16 R44, desc[UR6][R42.64] ;  /* 0x000000062a2c3981 */ /* 0x000ee8000c1e1500 */
[----:B--2---:R-:W2:Y:S04]  /*339c0*/  @P6 LDG.E.U16 R136, desc[UR6][R116.64] ;  /* 0x0000000674886981 */ /* 0x004ea8000c1e1500 */
[----:B------:R-:W2:Y:S04]  /*339d0*/  @P6 LDG.E.U16 R137, desc[UR6][R94.64] ;  /* 0x000000065e896981 */ /* 0x000ea8000c1e1500 */
[----:B------:R-:W2:Y:S04]  /*339e0*/  LDL.LU.64 R116, [R1+0x3098] ;  /* 0x0030980001747983 */ /* 0x000ea80000300a00 */
        /* <DEDUP_REMOVED lines=22> */
[----:B------:R-:W2:Y:S04]  /*33b50*/  LDL R33, [R1+0x1938] ;  /* 0x0019380001217983 */ /* 0x000ea80000100800 */
[----:B------:R0:W2:Y:S04]  /*33b60*/  @P3 LDG.E.U16 R22, desc[UR6][R58.64] ;  /* 0x000000063a163981 */ /* 0x0000a8000c1e1500 */
[----:B------:R-:W-:Y:S04]  /*33b70*/  STL.64 [R1+0xc60], R8 ;  /* 0x000c600801007387 */ /* 0x000fe80000100a00 */
[----:B------:R-:W-:Y:S04]  /*33b80*/  STL.64 [R1+0xc68], R62 ;  /* 0x000c683e01007387 */ /* 0x000fe80000100a00 */
[----:B------:R1:W-:Y:S04]  /*33b90*/  STL.64 [R1+0xc70], R148 ;  /* 0x000c709401007387 */ /* 0x0003e80000100a00 */
[----:B------:R-:W2:Y:S04]  /*33ba0*/  @P3 LDG.E.U16 R100, desc[UR6][R110.64] ;  /* 0x000000066e643981 */ /* 0x000ea8000c1e1500 */
[----:B-1----:R-:W2:Y:S04]  /*33bb0*/  LDL.LU.64 R148, [R1+0x3078] ;  /* 0x0030780001947983 */ /* 0x002ea80000300a00 */
[----:B------:R-:W2:Y:S04]  /*33bc0*/  LDL.LU.64 R62, [R1+0x3070] ;  /* 0x00307000013e7983 */ /* 0x000ea80000300a00 */
[----:B---3--:R-:W-:Y:S04]  /*33bd0*/  @P1 STL [R1+0x15a0], R0 ;  /* 0x0015a00001001387 */ /* 0x008fe80000100800 */
[----:B------:R-:W-:Y:S01]  /*33be0*/  @P1 STL [R1+0x15a4], R158 ;  /* 0x0015a49e01001387 */ /* 0x000fe20000100800 */
[----:B------:R-:W-:-:S03]  /*33bf0*/  ISETP.GT.AND P1, PT, R165, 0x56, PT ;  /* 0x00000056a500780c */ /* 0x000fc60003f24270 */
[----:B------:R-:W3:Y:S01]  /*33c00*/  LDL.LU.64 R8, [R1+0x3068] ;  /* 0x0030680001087983 */ /* 0x000ee20000300a00 */
[----:B0-----:R-:W-:-:S03]  /*33c10*/  IMAD.MOV.U32 R59, RZ, RZ, R23 ;  /* 0x000000ffff3b7224 */ /* 0x001fc600078e0017 */
[----:B------:R-:W3:Y:S01]  /*33c20*/  LDL.LU.64 R2, [R1+0x3060] ;  /* 0x0030600001027983 */ /* 0x000ee20000300a00 */
[----:B------:R-:W-:Y:S02]  /*33c30*/  IMAD.MOV.U32 R58, RZ, RZ, R26 ;  /* 0x000000ffff3a7224 */ /* 0x000fe400078e001a */
[----:B------:R-:W-:Y:S01]  /*33c40*/  IMAD.MOV.U32 R23, RZ, RZ, R27 ;  /* 0x000000ffff177224 */ /* 0x000fe200078e001b */
[----:B------:R-:W-:Y:S01]  /*33c50*/  @P2 STL [R1+0x1598], R150 ;  /* 0x0015989601002387 */ /* 0x000fe20000100800 */
[----:B----4-:R-:W-:Y:S02]  /*33c60*/  IMAD.MOV.U32 R26, RZ, RZ, R38 ;  /* 0x000000ffff1a7224 */ /* 0x010fe400078e0026 */
[----:B------:R-:W-:Y:S01]  /*33c70*/  IMAD.MOV.U32 R27, RZ, RZ, R30 ;  /* 0x000000ffff1b7224 */ /* 0x000fe200078e001e */
[----:B------:R-:W-:Y:S04]  /*33c80*/  @P2 STL [R1+0x159c], R151 ;  /* 0x00159c9701002387 */ /* 0x000fe80000100800 */
[----:B------:R-:W4:Y:S04]  /*33c90*/  LDL R144, [R1+0x1934] ;  /* 0x0019340001907983 */ /* 0x000f280000100800 */
[----:B------:R0:W-:Y:S04]  /*33ca0*/  @P6 STL [R1+0x1590], R31 ;  /* 0x0015901f01006387 */ /* 0x0001e80000100800 */
[----:B0-----:R-:W3:Y:S04]  /*33cb0*/  LDL R31, [R1+0x1930] ;  /* 0x00193000011f7983 */ /* 0x001ee80000100800 */
[----:B------:R-:W-:Y:S04]  /*33cc0*/  @P6 STL [R1+0x1594], R101 ;  /* 0x0015946501006387 */ /* 0x000fe80000100800 */
[----:B--2---:R-:W2:Y:S04]  /*33cd0*/  @P1 LDG.E.U16 R32, desc[UR6][R26.64] ;  /* 0x000000061a201981 */ /* 0x004ea8000c1e1500 */
[----:B------:R0:W-:Y:S02]  /*33ce0*/  @P3 STL [R1+0x1588], R22 ;  /* 0x0015881601003387 */ /* 0x0001e40000100800 */
[----:B0-----:R-:W-:-:S05]  /*33cf0*/  IMAD.MOV.U32 R22, RZ, RZ, R28 ;  /* 0x000000ffff167224 */ /* 0x001fca00078e001c */
[----:B------:R-:W2:Y:S04]  /*33d00*/  @P1 LDG.E.U16 R33, desc[UR6][R22.64] ;  /* 0x0000000616211981 */ /* 0x000ea8000c1e1500 */
[----:B------:R0:W-:Y:S04]  /*33d10*/  @P3 STL [R1+0x158c], R100 ;  /* 0x00158c6401003387 */ /* 0x0001e80000100800 */
[----:B------:R-:W2:Y:S04]  /*33d20*/  LDL.LU R120, [R1+0x17e4] ;  /* 0x0017e40001787983 */ /* 0x000ea80000300800 */
[----:B------:R-:W-:Y:S04]  /*33d30*/  STL.64 [R1+0xc20], R58 ;  /* 0x000c203a01007387 */ /* 0x000fe80000100a00 */
[----:B------:R1:W-:Y:S04]  /*33d40*/  STL.64 [R1+0xc28], R22 ;  /* 0x000c281601007387 */ /* 0x0003e80000100a00 */
[----:B------:R-:W-:Y:S04]  /*33d50*/  STL.64 [R1+0xc30], R26 ;  /* 0x000c301a01007387 */ /* 0x000fe80000100a00 */
[----:B------:R-:W2:Y:S01]  /*33d60*/  LDL.LU R121, [R1+0x1804] ;  /* 0x0018040001797983 */ /* 0x000ea20000300800 */
[----:B------:R-:W-:-:S03]  /*33d70*/  ISETP.GT.AND P2, PT, R165, 0x57, PT ;  /* 0x00000057a500780c */ /* 0x000fc60003f44270 */
        /* <DEDUP_REMOVED lines=9> */
[----:B----4-:R-:W4:Y:S04]  /*33e10*/  @P2 LDG.E.U16 R144, desc[UR6][R58.64] ;  /* 0x000000063a902981 */ /* 0x010f28000c1e1500 */
[----:B---3--:R-:W3:Y:S04]  /*33e20*/  @P2 LDG.E.U16 R31, desc[UR6][R98.64] ;  /* 0x00000006621f2981 */ /* 0x008ee8000c1e1500 */
[----:B--2---:R2:W-:Y:S04]  /*33e30*/  @P1 STL [R1+0x193c], R32 ;  /* 0x00193c2001001387 */ /* 0x0045e80000100800 */
[----:B0-----:R-:W4:Y:S04]  /*33e40*/  LDL R100, [R1+0x155c] ;  /* 0x00155c0001647983 */ /* 0x001f280000100800 */
[----:B-1----:R-:W4:Y:S04]  /*33e50*/  LDL R22, [R1+0x1558] ;  /* 0x0015580001167983 */ /* 0x002f280000100800 */
[----:B--2---:R-:W2:Y:S04]  /*33e60*/  LDL R32, [R1+0x1560] ;  /* 0x0015600001207983 */ /* 0x004ea80000100800 */
[----:B------:R-:W2:Y:S04]  /*33e70*/  LDL.LU R23, [R1+0x1810] ;  /* 0x0018100001177983 */ /* 0x000ea80000300800 */
[----:B------:R-:W2:Y:S04]  /*33e80*/  LDL.LU R26, [R1+0x1830] ;  /* 0x00183000011a7983 */ /* 0x000ea80000300800 */
[----:B------:R-:W2:Y:S04]  /*33e90*/  LDL.LU R27, [R1+0x1814] ;  /* 0x00181400011b7983 */ /* 0x000ea80000300800 */
[----:B------:R-:W2:Y:S04]  /*33ea0*/  LDL.LU R28, [R1+0x1834] ;  /* 0x00183400011c7983 */ /* 0x000ea80000300800 */
[----:B------:R-:W2:Y:S04]  /*33eb0*/  LDL.LU R30, [R1+0x1818] ;  /* 0x00181800011e7983 */ /* 0x000ea80000300800 */
[----:B------:R0:W-:Y:S04]  /*33ec0*/  @P1 STL [R1+0x1938], R33 ;  /* 0x0019382101001387 */ /* 0x0001e80000100800 */
[----:B0-----:R-:W2:Y:S04]  /*33ed0*/  LDL.LU R33, [R1+0x1838] ;  /* 0x0018380001217983 */ /* 0x001ea80000300800 */
[----:B------:R-:W2:Y:S04]  /*33ee0*/  LDL.LU.64 R58, [R1+0x3058] ;  /* 0x00305800013a7983 */ /* 0x000ea80000300a00 */
[----:B------:R-:W2:Y:S01]  /*33ef0*/  LDL.LU.64 R98, [R1+0x3050] ;  /* 0x0030500001627983 */ /* 0x000ea20000300a00 */
[----:B------:R-:W-:-:S02]  /*33f00*/  ISETP.GT.AND P6, PT, R165, 0x58, PT ;  /* 0x00000058a500780c */ /* 0x000fc40003fc4270 */
[C---:B------:R-:W-:Y:S01]  /*33f10*/  ISETP.GT.AND P3, PT, R165.reuse, 0x59, PT ;  /* 0x00000059a500780c */ /* 0x040fe20003f64270 */
[----:B---3--:R-:W-:Y:S04]  /*33f20*/  @P2 STL [R1+0x1930], R31 ;  /* 0x0019301f01002387 */ /* 0x008fe80000100800 */
[----:B----4-:R0:W-:Y:S08]  /*33f30*/  @P2 STL [R1+0x1934], R144 ;  /* 0x0019349001002387 */ /* 0x0101f00000100800 */
[----:B------:R-:W3:Y:S04]  /*33f40*/  @P3 LDG.E.U16 R42, desc[UR6][R40.64] ;  /* 0x00000006282a3981 */ /* 0x000ee8000c1e1500 */
[----:B--2---:R-:W2:Y:S04]  /*33f50*/  @P6 LDG.E.U16 R98, desc[UR6][R146.64] ;  /* 0x0000000692626981 */ /* 0x004ea8000c1e1500 */
[----:B------:R-:W4:Y:S04]  /*33f60*/  @P6 LDG.E.U16 R99, desc[UR6][R24.64] ;  /* 0x0000000618636981 */ /* 0x000f28000c1e1500 */
[----:B------:R-:W2:Y:S04]  /*33f70*/  LDL.LU.64 R146, [R1+0x3048] ;  /* 0x0030480001927983 */ /* 0x000ea80000300a00 */
[----:B------:R-:W2:Y:S04]  /*33f80*/  LDL.LU.64 R24, [R1+0x3040] ;  /* 0x0030400001187983 */ /* 0x000ea80000300a00 */
[----:B------:R-:W2:Y:S01]  /*33f90*/  LDL.LU.64 R40, [R1+0x3038] ;  /* 0x0030380001287983 */ /* 0x000ea20000300a00 */
[----:B------:R-:W-:-:S02]  /*33fa0*/  ISETP.GT.AND P1, PT, R165, 0x5a, PT ;  /* 0x0000005aa500780c */ /* 0x000fc40003f24270 */
[----:B------:R-:W-:Y:S02]  /*33fb0*/  LOP3.LUT R111, R111, R110, RZ, 0x3c, !PT ;  /* 0x0000006e6f6f7212 */ /* 0x000fe400078e3cff */
[----:B------:R-:W-:Y:S02]  /*33fc0*/  ISETP.GT.AND P2, PT, R165, 0x5b, PT ;  /* 0x0000005ba500780c */ /* 0x000fe40003f44270 */
[----:B------:R-:W-:Y:S02]  /*33fd0*/  LOP3.LUT R121, R121, R120, RZ, 0x3c, !PT ;  /* 0x0000007879797212 */ /* 0x000fe400078e3cff */
[----:B------:R-:W-:Y:S02]  /*33fe0*/  LOP3.LUT R110, R111, R110, RZ, 0x3c, !PT ;  /* 0x0000006e6f6e7212 */ /* 0x000fe400078e3cff */
[----:B------:R-:W-:Y:S01]  /*33ff0*/  ISETP.GT.AND P6, PT, R165, 0x5c, PT ;  /* 0x0000005ca500780c */ /* 0x000fe20003fc4270 */
[----:B0-----:R-:W-:Y:S01]  /*34000*/  IMAD.MOV.U32 R144, RZ, RZ, R38 ;  /* 0x000000ffff907224 */ /* 0x001fe200078e0026 */
[----:B------:R-:W-:-:S02]  /*34010*/  LOP3.LUT R120, R121, R120, RZ, 0x3c, !PT ;  /* 0x0000007879787212 */ /* 0x000fc400078e3cff */
        /* <DEDUP_REMOVED lines=13> */
[----:B------:R0:W4:Y:S04]  /*340f0*/  @P3 LDG.E.U16 R22, desc[UR6][R12.64] ;  /* 0x000000060c163981 */ /* 0x000128000c1e1500 */
[----:B------:R-:W-:Y:S04]  /*34100*/  STL.64 [R1+0xbe0], R120 ;  /* 0x000be07801007387 */ /* 0x000fe80000100a00 */
[----:B------:R-:W-:Y:S04]  /*34110*/  STL.64 [R1+0xbe8], R144 ;  /* 0x000be89001007387 */ /* 0x000fe80000100a00 */
[----:B------:R1:W-:Y:S04]  /*34120*/  STL.64 [R1+0xbf0], R110 ;  /* 0x000bf06e01007387 */ /* 0x0003e80000100a00 */
[----:B------:R-:W4:Y:S04]  /*34130*/  @P3 LDG.E.U16 R100, desc[UR6][R84.64] ;  /* 0x0000000654643981 */ /* 0x000f28000c1e1500 */
[----:B-1----:R-:W4:Y:S04]  /*34140*/  LDL.LU.64 R110, [R1+0x3028] ;  /* 0x00302800016e7983 */ /* 0x002f280000300a00 */
[----:B------:R-:W4:Y:S04]  /*34150*/  LDL.LU.64 R144, [R1+0x3020] ;  /* 0x0030200001907983 */ /* 0x000f280000300a00 */
[----:B---3--:R-:W-:Y:S04]  /*34160*/  @P1 STL [R1+0x1570], R0 ;  /* 0x0015700001001387 */ /* 0x008fe80000100800 */
[----:B------:R-:W-:Y:S04]  /*34170*/  @P1 STL [R1+0x1574], R158 ;  /* 0x0015749e01001387 */ /* 0x000fe80000100800 */
[----:B------:R-:W3:Y:S01]  /*34180*/  LDL.LU.64 R120, [R1+0x3018] ;  /* 0x0030180001787983 */ /* 0x000ee20000300a00 */
[----:B------:R-:W-:-:S03]  /*34190*/  ISETP.GT.AND P1, PT, R165, 0x5e, PT ;  /* 0x0000005ea500780c */ /* 0x000fc60003f24270 */
[----:B------:R-:W3:Y:S04]  /*341a0*/  LDL.LU.64 R72, [R1+0x3010] ;  /* 0x0030100001487983 */ /* 0x000ee80000300a00 */
[----:B------:R-:W-:Y:S04]  /*341b0*/  @P2 STL [R1+0x1568], R150 ;  /* 0x0015689601002387 */ /* 0x000fe80000100800 */
[----:B------:R-:W-:Y:S04]  /*341c0*/  @P2 STL [R1+0x156c], R151 ;  /* 0x00156c9701002387 */ /* 0x000fe80000100800 */
[----:B------:R-:W3:Y:S04]  /*341d0*/  LDL R6, [R1+0x1924] ;  /* 0x0019240001067983 */ /* 0x000ee80000100800 */
[----:B------:R1:W-:Y:S01]  /*341e0*/  @P6 STL [R1+0x1560], R32 ;  /* 0x0015602001006387 */ /* 0x0003e20000100800 */
[----:B0-----:R-:W-:-:S02]  /*341f0*/  IMAD.MOV.U32 R13, RZ, RZ, R23 ;  /* 0x000000ffff0d7224 */ /* 0x001fc400078e0017 */
[----:B------:R-:W-:Y:S01]  /*34200*/  IMAD.MOV.U32 R23, RZ, RZ, R27 ;  /* 0x000000ffff177224 */ /* 0x000fe200078e001b */
[----:B-1----:R-:W3:Y:S04]  /*34210*/  LDL R32, [R1+0x1920] ;  /* 0x0019200001207983 */ /* 0x002ee80000100800 */
[----:B------:R-:W-:Y:S01]  /*34220*/  @P6 STL [R1+0x1564], R101 ;  /* 0x0015646501006387 */ /* 0x000fe20000100800 */
[----:B------:R-:W-:Y:S02]  /*34230*/  IMAD.MOV.U32 R12, RZ, RZ, R26 ;  /* 0x000000ffff0c7224 */ /* 0x000fe400078e001a */
[----:B------:R-:W-:Y:S02]  /*34240*/  IMAD.MOV.U32 R26, RZ, RZ, R33 ;  /* 0x000000ffff1a7224 */ /* 0x000fe400078e0021 */
[----:B------:R-:W-:-:S05]  /*34250*/  IMAD.MOV.U32 R27, RZ, RZ, R30 ;  /* 0x000000ffff1b7224 */ /* 0x000fca00078e001e */
[----:B--2---:R-:W2:Y:S04]  /*34260*/  @P1 LDG.E.U16 R31, desc[UR6][R26.64] ;  /* 0x000000061a1f1981 */ /* 0x004ea8000c1e1500 */
[----:B----4-:R0:W-:Y:S02]  /*34270*/  @P3 STL [R1+0x1558], R22 ;  /* 0x0015581601003387 */ /* 0x0101e40000100800 */
[----:B0-----:R-:W-:-:S05]  /*34280*/  IMAD.MOV.U32 R22, RZ, RZ, R28 ;  /* 0x000000ffff167224 */ /* 0x001fca00078e001c */
[----:B------:R-:W4:Y:S04]  /*34290*/  @P1 LDG.E.U16 R38, desc[UR6][R22.64] ;  /* 0x0000000616261981 */ /* 0x000f28000c1e1500 */
[----:B------:R0:W-:Y:S04]  /*342a0*/  @P3 STL [R1+0x155c], R100 ;  /* 0x00155c6401003387 */ /* 0x0001e80000100800 */
[----:B------:R-:W2:Y:S04]  /*342b0*/  LDL.LU R84, [R1+0x183c] ;  /* 0x00183c0001547983 */ /* 0x000ea80000300800 */
[----:B------:R-:W-:Y:S04]  /*342c0*/  STL.64 [R1+0xba0], R12 ;  /* 0x000ba00c01007387 */ /* 0x000fe80000100a00 */
[----:B------:R1:W-:Y:S04]  /*342d0*/  STL.64 [R1+0xba8], R22 ;  /* 0x000ba81601007387 */ /* 0x0003e80000100a00 */
[----:B------:R-:W-:Y:S01]  /*342e0*/  STL.64 [R1+0xbb0], R26 ;  /* 0x000bb01a01007387 */ /* 0x000fe20000100a00 */
[----:B------:R-:W-:-:S03]  /*342f0*/  ISETP.GT.AND P2, PT, R165, 0x5f, PT ;  /* 0x0000005fa500780c */ /* 0x000fc60003f44270 */
        /* <DEDUP_REMOVED lines=10> */
[----:B---3--:R-:W3:Y:S04]  /*343a0*/  @P2 LDG.E.U16 R6, desc[UR6][R12.64] ;  /* 0x000000060c062981 */ /* 0x008ee8000c1e1500 */
[----:B------:R-:W3:Y:S04]  /*343b0*/  @P2 LDG.E.U16 R32, desc[UR6][R138.64] ;  /* 0x000000068a202981 */ /* 0x000ee8000c1e1500 */
[----:B----4-:R4:W-:Y:S04]  /*343c0*/  @P1 STL [R1+0x1928], R38 ;  /* 0x0019282601001387 */ /* 0x0109e80000100800 */
[----:B0-----:R-:W3:Y:S04]  /*343d0*/  LDL R100, [R1+0x152c] ;  /* 0x00152c0001647983 */ /* 0x001ee80000100800 */
[----:B-1----:R-:W3:Y:S04]  /*343e0*/  LDL R22, [R1+0x1528] ;  /* 0x0015280001167983 */ /* 0x002ee80000100800 */
[----:B----4-:R-:W4:Y:S04]  /*343f0*/  LDL R38, [R1+0x1530] ;  /* 0x0015300001267983 */ /* 0x010f280000100800 */
[----:B------:R-:W4:Y:S04]  /*34400*/  LDL.LU R23, [R1+0x19b8] ;  /* 0x0019b80001177983 */ /* 0x000f280000300800 */
[----:B------:R-:W4:Y:S04]  /*34410*/  LDL.LU R26, [R1+0x19d8] ;  /* 0x0019d800011a7983 */ /* 0x000f280000300800 */
[----:B------:R-:W4:Y:S04]  /*34420*/  LDL.LU R27, [R1+0x19bc] ;  /* 0x0019bc00011b7983 */ /* 0x000f280000300800 */
[----:B------:R-:W4:Y:S04]  /*34430*/  LDL.LU R28, [R1+0x19dc] ;  /* 0x0019dc00011c7983 */ /* 0x000f280000300800 */
[----:B------:R-:W4:Y:S04]  /*34440*/  LDL.LU R30, [R1+0x19c0] ;  /* 0x0019c000011e7983 */ /* 0x000f280000300800 */
[----:B--2---:R0:W-:Y:S04]  /*34450*/  @P1 STL [R1+0x192c], R31 ;  /* 0x00192c1f01001387 */ /* 0x0041e80000100800 */
[----:B0-----:R-:W2:Y:S04]  /*34460*/  LDL.LU R31, [R1+0x19e0] ;  /* 0x0019e000011f7983 */ /* 0x001ea80000300800 */
[----:B------:R-:W2:Y:S04]  /*34470*/  LDL.LU.64 R12, [R1+0x3008] ;  /* 0x00300800010c7983 */ /* 0x000ea80000300a00 */
[----:B------:R-:W2:Y:S01]  /*34480*/  LDL.LU.64 R138, [R1+0x3000] ;  /* 0x00300000018a7983 */ /* 0x000ea20000300a00 */
[----:B------:R-:W-:-:S02]  /*34490*/  ISETP.GT.AND P6, PT, R165, 0x60, PT ;  /* 0x00000060a500780c */ /* 0x000fc40003fc4270 */
[----:B------:R-:W-:Y:S02]  /*344a0*/  ISETP.GT.AND P1, PT, R165, 0x62, PT ;  /* 0x00000062a500780c */ /* 0x000fe40003f24270 */
[----:B------:R-:W-:Y:S01]  /*344b0*/  LOP3.LUT R87, R87, R86, RZ, 0x3c, !PT ;  /* 0x0000005657577212 */ /* 0x000fe200078e3cff */
[----:B---3--:R-:W-:Y:S04]  /*344c0*/  @P2 STL [R1+0x1920], R32 ;  /* 0x0019202001002387 */ /* 0x008fe80000100800 */
[----:B------:R0:W-:Y:S01]  /*344d0*/  @P2 STL [R1+0x1924], R6 ;  /* 0x0019240601002387 */ /* 0x0001e20000100800 */
[----:B------:R-:W-:Y:S02]  /*344e0*/  ISETP.GT.AND P2, PT, R165, 0x63, PT ;  /* 0x00000063a500780c */ /* 0x000fe40003f44270 */
[----:B------:R-:W-:-:S02]  /*344f0*/  LOP3.LUT R85, R85, R84, RZ, 0x3c, !PT ;  /* 0x0000005455557212 */ /* 0x000fc400078e3cff */
[----:B------:R-:W-:Y:S02]  /*34500*/  LOP3.LUT R86, R87, R86, RZ, 0x3c, !PT ;  /* 0x0000005657567212 */ /* 0x000fe400078e3cff */
[----:B------:R-:W-:Y:S02]  /*34510*/  LOP3.LUT R84, R85, R84, RZ, 0x3c, !PT ;  /* 0x0000005455547212 */ /* 0x000fe400078e3cff */
[----:B------:R-:W-:Y:S01]  /*34520*/  LOP3.LUT R87, R87, R86, RZ, 0x3c, !PT ;  /* 0x0000005657577212 */ /* 0x000fe200078e3cff */
[----:B0-----:R-:W-:Y:S01]  /*34530*/  IMAD.MOV.U32 R6, RZ, RZ, R33 ;  /* 0x000000ffff067224 */ /* 0x001fe200078e0021 */
[----:B------:R-:W-:-:S03]  /*34540*/  LOP3.LUT R85, R85, R84, RZ, 0x3c, !PT ;  /* 0x0000005455557212 */ /* 0x000fc600078e3cff */
[----:B------:R-:W3:Y:S04]  /*34550*/  @P1 LDG.E.U16 R158, desc[UR6][R86.64] ;  /* 0x00000006569e1981 */ /* 0x000ee8000c1e1500 */
[----:B------:R-:W3:Y:S04]  /*34560*/  @P1 LDG.E.U16 R0, desc[UR6][R6.64] ;  /* 0x0000000606001981 */ /* 0x000ee8000c1e1500 */
[----:B------:R-:W3:Y:S04]  /*34570*/  @P2 LDG.E.U16 R150, desc[UR6][R124.64] ;  /* 0x000000067c962981 */ /* 0x000ee8000c1e1500 */
[----:B------:R-:W3:Y:S01]  /*34580*/  @P2 LDG.E.U16 R151, desc[UR6][R84.64] ;  /* 0x0000000654972981 */ /* 0x000ee2000c1e1500 */
[----:B------:R-:W-:-:S02]  /*34590*/  ISETP.GT.AND P3, PT, R165, 0x61, PT ;  /* 0x00000061a500780c */ /* 0x000fc40003f64270 */
[----:B------:R-:W-:-:S11]  /*345a0*/  PRMT R39, RZ, 0x7610, R39 ;  /* 0x00007610ff277816 */ /* 0x000fd60000000027 */
[----:B------:R-:W3:Y:S04]  /*345b0*/  @P3 LDG.E.U16 R40, desc[UR6][R114.64] ;  /* 0x0000000672283981 */ /* 0x000ee8000c1e1500 */
[----:B------:R-:W3:Y:S04]  /*345c0*/  @P3 LDG.E.U16 R39, desc[UR6][R112.64] ;  /* 0x0000000670273981 */ /* 0x000ee8000c1e1500 */
[----:B--2---:R-:W2:Y:S04]  /*345d0*/  @P6 LDG.E.U16 R138, desc[UR6][R10.64] ;  /* 0x000000060a8a6981 */ /* 0x004ea8000c1e1500 */
[----:B------:R-:W2:Y:S01]  /*345e0*/  @P6 LDG.E.U16 R139, desc[UR6][R70.64] ;  /* 0x00000006468b6981 */ /* 0x000ea2000c1e1500 */
[----:B------:R-:W-:-:S02]  /*345f0*/  ISETP.GT.AND P6, PT, R165, 0x64, PT ;  /* 0x00000064a500780c */ /* 0x000fc40003fc4270 */
[C---:B------:R-:W-:Y:S01]  /*34600*/  ISETP.GT.AND P3, PT, R165.reuse, 0x65, PT ;  /* 0x00000065a500780c */ /* 0x040fe20003f64270 */
[----:B------:R-:W2:Y:S04]  /*34610*/  LDL.LU.64 R10, [R1+0x2ff8] ;  /* 0x002ff800010a7983 */ /* 0x000ea80000300a00 */
[----:B------:R-:W2:Y:S04]  /*34620*/  LDL.LU.64 R70, [R1+0x2ff0] ;  /* 0x002ff00001467983 */ /* 0x000ea80000300a00 */
[----:B------:R-:W2:Y:S04]  /*34630*/  LDL.LU.64 R114, [R1+0x2fe8] ;  /* 0x002fe80001727983 */ /* 0x000ea80000300a00 */
[----:B------:R-:W2:Y:S04]  /*34640*/  LDL.LU.64 R112, [R1+0x2fe0] ;  /* 0x002fe00001707983 */ /* 0x000ea80000300a00 */
[----:B------:R-:W2:Y:S04]  /*34650*/  LDL R32, [R1+0x191c] ;  /* 0x00191c0001207983 */ /* 0x000ea80000100800 */
[----:B----4-:R-:W4:Y:S04]  /*34660*/  @P6 LDG.E.U16 R38, desc[UR6][R66.64] ;  /* 0x0000000642266981 */ /* 0x010f28000c1e1500 */
[----:B------:R-:W2:Y:S04]  /*34670*/  LDL R33, [R1+0x1918] ;  /* 0x0019180001217983 */ /* 0x000ea80000100800 */
[----:B------:R-:W-:Y:S04]  /*34680*/  STL.64 [R1+0xb60], R84 ;  /* 0x000b605401007387 */ /* 0x000fe80000100a00 */
[----:B------:R-:W-:Y:S04]  /*34690*/  STL.64 [R1+0xb68], R6 ;  /* 0x000b680601007387 */ /* 0x000fe80000100a00 */
[----:B------:R0:W-:Y:S04]  /*346a0*/  STL.64 [R1+0xb70], R86 ;  /* 0x000b705601007387 */ /* 0x0001e80000100a00 */
[----:B------:R-:W2:Y:S04]  /*346b0*/  @P6 LDG.E.U16 R101, desc[UR6][R142.64] ;  /* 0x000000068e656981 */ /* 0x000ea8000c1e1500 */
[----:B------:R-:W2:Y:S04]  /*346c0*/  @P3 LDG.E.U16 R22, desc[UR6][R90.64] ;  /* 0x000000065a163981 */ /* 0x000ea8000c1e1500 */
[----:B------:R1:W2:Y:S04]  /*346d0*/  @P3 LDG.E.U16 R100, desc[UR6][R118.64] ;  /* 0x0000000676643981 */ /* 0x0002a8000c1e1500 */
[----:B0-----:R-:W2:Y:S04]  /*346e0*/  LDL.LU.64 R86, [R1+0x2fd8] ;  /* 0x002fd80001567983 */ /* 0x001ea80000300a00 */
[----:B------:R-:W2:Y:S04]  /*346f0*/  LDL.LU.64 R6, [R1+0x2fd0] ;  /* 0x002fd00001067983 */ /* 0x000ea80000300a00 */
[----:B---3--:R-:W-:Y:S04]  /*34700*/  @P1 STL [R1+0x1540], R0 ;  /* 0x0015400001001387 */ /* 0x008fe80000100800 */
[----:B------:R-:W-:Y:S04]  /*34710*/  @P1 STL [R1+0x1544], R158 ;  /* 0x0015449e01001387 */ /* 0x000fe80000100800 */
[----:B------:R-:W3:Y:S04]  /*34720*/  LDL.LU.64 R84, [R1+0x2fc8] ;  /* 0x002fc80001547983 */ /* 0x000ee80000300a00 */
[----:B------:R-:W3:Y:S04]  /*34730*/  LDL.LU.64 R124, [R1+0x2fc0] ;  /* 0x002fc000017c7983 */ /* 0x000ee80000300a00 */
[----:B------:R-:W-:Y:S04]  /*34740*/  @P2 STL [R1+0x1538], R150 ;  /* 0x0015389601002387 */ /* 0x000fe80000100800 */
[----:B------:R-:W-:Y:S04]  /*34750*/  @P2 STL [R1+0x153c], R151 ;  /* 0x00153c9701002387 */ /* 0x000fe80000100800 */
[----:B----4-:R0:W-:Y:S01]  /*34760*/  @P6 STL [R1+0x1530], R38 ;  /* 0x0015302601006387 */ /* 0x0101e20000100800 */
[----:B------:R-:W-:Y:S01]  /*34770*/  ISETP.GT.AND P1, PT, R165, 0x66, PT ;  /* 0x00000066a500780c */ /* 0x000fe20003f24270 */
[----:B-1----:R-:W-:-:S02]  /*34780*/  IMAD.MOV.U32 R119, RZ, RZ, R23 ;  /* 0x000000ffff777224 */ /* 0x002fc400078e0017 */
[----:B------:R-:W-:Y:S01]  /*34790*/  IMAD.MOV.U32 R118, RZ, RZ, R26 ;  /* 0x000000ffff767224 */ /* 0x000fe200078e001a */
[----:B------:R-:W-:Y:S01]  /*347a0*/  ISETP.GT.AND P2, PT, R165, 0x67, PT ;  /* 0x00000067a500780c */ /* 0x000fe20003f44270 */
[----:B------:R-:W4:Y:S04]  /*347b0*/  LDL R66, [R1+0x1910] ;  /* 0x0019100001427983 */ /* 0x000f280000100800 */
[----:B0-----:R-:W3:Y:S01]  /*347c0*/  LDL R38, [R1+0x1914] ;  /* 0x0019140001267983 */ /* 0x001ee20000100800 */
[----:B------:R-:W-:Y:S02]  /*347d0*/  IMAD.MOV.U32 R23, RZ, RZ, R27 ;  /* 0x000000ffff177224 */ /* 0x000fe400078e001b */
[----:B------:R-:W-:Y:S02]  /*347e0*/  IMAD.MOV.U32 R26, RZ, RZ, R31 ;  /* 0x000000ffff1a7224 */ /* 0x000fe400078e001f */
[----:B------:R-:W-:Y:S01]  /*347f0*/  IMAD.MOV.U32 R27, RZ, RZ, R30 ;  /* 0x000000ffff1b7224 */ /* 0x000fe200078e001e */
[----:B--2---:R-:W-:Y:S04]  /*34800*/  @P6 STL [R1+0x1534], R101 ;  /* 0x0015346501006387 */ /* 0x004fe80000100800 */
[----:B------:R0:W-:Y:S04]  /*34810*/  @P3 STL [R1+0x1528], R22 ;  /* 0x0015281601003387 */ /* 0x0001e80000100800 */
[----:B------:R-:W2:Y:S01]  /*34820*/  @P1 LDG.E.U16 R32, desc[UR6][R26.64] ;  /* 0x000000061a201981 */ /* 0x000ea2000c1e1500 */
[----:B0-----:R-:W-:-:S05]  /*34830*/  IMAD.MOV.U32 R22, RZ, RZ, R28 ;  /* 0x000000ffff167224 */ /* 0x001fca00078e001c */
[----:B------:R-:W2:Y:S04]  /*34840*/  @P1 LDG.E.U16 R33, desc[UR6][R22.64] ;  /* 0x0000000616211981 */ /* 0x000ea8000c1e1500 */
[----:B------:R0:W-:Y:S04]  /*34850*/  @P3 STL [R1+0x152c], R100 ;  /* 0x00152c6401003387 */ /* 0x0001e80000100800 */
[----:B------:R-:W2:Y:S04]  /*34860*/  LDL.LU R90, [R1+0x19e4] ;  /* 0x0019e400015a7983 */ /* 0x000ea80000300800 */
[----:B----4-:R-:W4:Y:S04]  /*34870*/  @P2 LDG.E.U16 R66, desc[UR6][R108.64] ;  /* 0x000000066c422981 */ /* 0x010f28000c1e1500 */
[----:B---3--:R-:W3:Y:S04]  /*34880*/  @P2 LDG.E.U16 R38, desc[UR6][R118.64] ;  /* 0x0000000676262981 */ /* 0x008ee8000c1e1500 */
[----:B------:R-:W-:Y:S04]  /*34890*/  STL.64 [R1+0xb20], R118 ;  /* 0x000b207601007387 */ /* 0x000fe80000100a00 */
[----:B------:R1:W-:Y:S04]  /*348a0*/  STL.64 [R1+0xb28], R22 ;  /* 0x000b281601007387 */ /* 0x0003e80000100a00 */
[----:B------:R-:W-:Y:S04]  /*348b0*/  STL.64 [R1+0xb30], R26 ;  /* 0x000b301a01007387 */ /* 0x000fe80000100a00 */
        /* <DEDUP_REMOVED lines=22> */
[----:B---3--:R0:W-:Y:S04]  /*34a20*/  @P2 STL [R1+0x1914], R38 ;  /* 0x0019142601002387 */ /* 0x0081e80000100800 */
[----:B0-----:R-:W3:Y:S04]  /*34a30*/  LDL.LU R38, [R1+0x2fb0] ;  /* 0x002fb00001267983 */ /* 0x001ee80000300800 */
[----:B------:R-:W2:Y:S01]  /*34a40*/  LDL.LU.64 R108, [R1+0x2fa8] ;  /* 0x002fa800016c7983 */ /* 0x000ea20000300a00 */
[----:B------:R-:W-:-:S02]  /*34a50*/  ISETP.GT.AND P6, PT, R165, 0x68, PT ;  /* 0x00000068a500780c */ /* 0x000fc40003fc4270 */
[C---:B------:R-:W-:Y:S01]  /*34a60*/  ISETP.GT.AND P3, PT, R165.reuse, 0x69, PT ;  /* 0x00000069a500780c */ /* 0x040fe20003f64270 */
[----:B----4-:R0:W-:Y:S01]  /*34a70*/  @P2 STL [R1+0x1910], R66 ;  /* 0x0019104201002387 */ /* 0x0101e20000100800 */
[----:B------:R-:W-:Y:S02]  /*34a80*/  ISETP.GT.AND P1, PT, R165, 0x6a, PT ;  /* 0x0000006aa500780c */ /* 0x000fe40003f24270 */
[----:B------:R-:W-:-:S09]  /*34a90*/  LOP3.LUT R143, R143, R142, RZ, 0x3c, !PT ;  /* 0x0000008e8f8f7212 */ /* 0x000fd200078e3cff */
[----:B---3--:R-:W3:Y:S04]  /*34aa0*/  @P3 LDG.E.U16 R38, desc[UR6][R36.64] ;  /* 0x0000000624263981 */ /* 0x008ee8000c1e1500 */
[----:B--2---:R-:W2:Y:S04]  /*34ab0*/  @P6 LDG.E.U16 R108, desc[UR6][R104.64] ;  /* 0x00000006686c6981 */ /* 0x004ea8000c1e1500 */
[----:B------:R-:W4:Y:S04]  /*34ac0*/  @P6 LDG.E.U16 R109, desc[UR6][R64.64] ;  /* 0x00000006406d6981 */ /* 0x000f28000c1e1500 */
[----:B------:R-:W2:Y:S04]  /*34ad0*/  LDL.LU.64 R104, [R1+0x2fa0] ;  /* 0x002fa00001687983 */ /* 0x000ea80000300a00 */
[----:B------:R-:W2:Y:S04]  /*34ae0*/  LDL.LU.64 R64, [R1+0x2f98] ;  /* 0x002f980001407983 */ /* 0x000ea80000300a00 */
[----:B------:R-:W2:Y:S01]  /*34af0*/  LDL.LU.64 R36, [R1+0x2f90] ;  /* 0x002f900001247983 */ /* 0x000ea20000300a00 */
[----:B------:R-:W-:Y:S01]  /*34b00*/  LOP3.LUT R142, R143, R142, RZ, 0x3c, !PT ;  /* 0x0000008e8f8e7212 */ /* 0x000fe200078e3cff */
[----:B0-----:R-:W-:Y:S01]  /*34b10*/  IMAD.MOV.U32 R66, RZ, RZ, R31 ;  /* 0x000000ffff427224 */ /* 0x001fe200078e001f */
[----:B------:R-:W-:-:S02]  /*34b20*/  ISETP.GT.AND P2, PT, R165, 0x6b, PT ;  /* 0x0000006ba500780c */ /* 0x000fc40003f44270 */
[----:B------:R-:W-:Y:S02]  /*34b30*/  LOP3.LUT R143, R143, R142, RZ, 0x3c, !PT ;  /* 0x0000008e8f8f7212 */ /* 0x000fe400078e3cff */
[-C--:B------:R-:W-:Y:S02]  /*34b40*/  LOP3.LUT R91, R91, R90.reuse, RZ, 0x3c, !PT ;  /* 0x0000005a5b5b7212 */ /* 0x080fe400078e3cff */
[----:B------:R-:W-:Y:S01]  /*34b50*/  ISETP.GT.AND P6, PT, R165, 0x6c, PT ;  /* 0x0000006ca500780c */ /* 0x000fe20003fc4270 */
[----:B------:R-:W3:Y:S04]  /*34b60*/  @P1 LDG.E.U16 R0, desc[UR6][R66.64] ;  /* 0x0000000642001981 */ /* 0x000ee8000c1e1500 */
[----:B------:R-:W3:Y:S01]  /*34b70*/  @P1 LDG.E.U16 R158, desc[UR6][R142.64] ;  /* 0x000000068e9e1981 */ /* 0x000ee2000c1e1500 */
[----:B------:R-:W-:-:S04]  /*34b80*/  LOP3.LUT R90, R91, R90, RZ, 0x3c, !PT ;  /* 0x0000005a5b5a7212 */ /* 0x000fc800078e3cff */
[----:B------:R-:W-:Y:S01]  /*34b90*/  LOP3.LUT R91, R91, R90, RZ, 0x3c, !PT ;  /* 0x0000005a5b5b7212 */ /* 0x000fe200078e3cff */
[----:B------:R-:W3:Y:S04]  /*34ba0*/  @P2 LDG.E.U16 R150, desc[UR6][R74.64] ;  /* 0x000000064a962981 */ /* 0x000ee8000c1e1500 */
[----:B------:R-:W3:Y:S04]  /*34bb0*/  @P2 LDG.E.U16 R151, desc[UR6][R90.64] ;  /* 0x000000065a972981 */ /* 0x000ee8000c1e1500 */
[----:B------:R-:W3:Y:S04]  /*34bc0*/  @P6 LDG.E.U16 R32, desc[UR6][R80.64] ;  /* 0x0000000650206981 */ /* 0x000ee8000c1e1500 */
[----:B------:R-:W3:Y:S04]  /*34bd0*/  @P6 LDG.E.U16 R101, desc[UR6][R82.64] ;  /* 0x0000000652656981 */ /* 0x000ee8000c1e1500 */
[----:B--2---:R-:W2:Y:S01]  /*34be0*/  @P3 LDG.E.U16 R37, desc[UR6][R34.64] ;  /* 0x0000000622253981 */ /* 0x004ea2000c1e1500 */
[----:B------:R-:W-:-:S03]  /*34bf0*/  ISETP.GT.AND P3, PT, R165, 0x6d, PT ;  /* 0x0000006da500780c */ /* 0x000fc60003f64270 */
[----:B------:R-:W2:Y:S04]  /*34c00*/  LDL.LU R35, [R1+0x2f88] ;  /* 0x002f880001237983 */ /* 0x000ea80000300800 */
        /* <DEDUP_REMOVED lines=29> */
[----:B------:R-:W-:Y:S04]  /*34de0*/  @P3 STL [R1+0x14fc], R100 ;  /* 0x0014fc6401003387 */ /* 0x000fe80000100800 */
[----:B------:R-:W4:Y:S04]  /*34df0*/  LDL.LU R60, [R1+0x1a3c] ;  /* 0x001a3c00013c7983 */ /* 0x000f280000300800 */
[----:B------:R-:W-:Y:S04]  /*34e00*/  STL.64 [R1+0xaa0], R76 ;  /* 0x000aa04c01007387 */ /* 0x000fe80000100a00 */
[----:B------:R-:W-:Y:S01]  /*34e10*/  STL.64 [R1+0xaa8], R22 ;  /* 0x000aa81601007387 */ /* 0x000fe20000100a00 */
[----:B------:R-:W-:-:S03]  /*34e20*/  ISETP.GT.AND P2, PT, R165, 0x6f, PT ;  /* 0x0000006fa500780c */ /* 0x000fc60003f44270 */
[----:B------:R-:W-:Y:S04]  /*34e30*/  STL.64 [R1+0xab0], R26 ;  /* 0x000ab01a01007387 */ /* 0x000fe80000100a00 */
[----:B------:R-:W4:Y:S04]  /*34e40*/  LDL.LU R61, [R1+0x1a5c] ;  /* 0x001a5c00013d7983 */ /* 0x000f280000300800 */
[----:B------:R-:W4:Y:S04]  /*34e50*/  LDL.LU R81, [R1+0x1a40] ;  /* 0x001a400001517983 */ /* 0x000f280000300800 */
[----:B------:R-:W4:Y:S04]  /*34e60*/  LDL.LU R28, [R1+0x1a60] ;  /* 0x001a6000011c7983 */ /* 0x000f280000300800 */
[----:B------:R-:W4:Y:S04]  /*34e70*/  LDL.LU R82, [R1+0x1a44] ;  /* 0x001a440001527983 */ /* 0x000f280000300800 */
[----:B------:R-:W4:Y:S04]  /*34e80*/  LDL.LU R83, [R1+0x1a64] ;  /* 0x001a640001537983 */ /* 0x000f280000300800 */
[----:B------:R-:W4:Y:S04]  /*34e90*/  LDL R33, [R1+0x14e4] ;  /* 0x0014e40001217983 */ /* 0x000f280000100800 */
[----:B---3--:R-:W3:Y:S04]  /*34ea0*/  @P2 LDG.E.U16 R80, desc[UR6][R76.64] ;  /* 0x000000064c502981 */ /* 0x008ee8000c1e1500 */
[----:B------:R-:W3:Y:S04]  /*34eb0*/  @P2 LDG.E.U16 R32, desc[UR6][R140.64] ;  /* 0x000000068c202981 */ /* 0x000ee8000c1e1500 */
[----:B--2---:R0:W-:Y:S04]  /*34ec0*/  @P1 STL [R1+0x190c], R34 ;  /* 0x00190c2201001387 */ /* 0x0041e80000100800 */
[----:B------:R-:W2:Y:S04]  /*34ed0*/  LDL R158, [R1+0x14dc] ;  /* 0x0014dc00019e7983 */ /* 0x000ea80000100800 */
[----:B------:R-:W2:Y:S04]  /*34ee0*/  LDL R0, [R1+0x14d8] ;  /* 0x0014d80001007983 */ /* 0x000ea80000100800 */
[----:B------:R-:W2:Y:S04]  /*34ef0*/  LDL R151, [R1+0x14d4] ;  /* 0x0014d40001977983 */ /* 0x000ea80000100800 */
[----:B------:R-:W2:Y:S04]  /*34f00*/  LDL R30, [R1+0x14d0] ;  /* 0x0014d000011e7983 */ /* 0x000ea80000100800 */
[----:B------:R-:W2:Y:S04]  /*34f10*/  LDL R150, [R1+0x14cc] ;  /* 0x0014cc0001967983 */ /* 0x000ea80000100800 */
[----:B------:R-:W2:Y:S04]  /*34f20*/  LDL R101, [R1+0x14c8] ;  /* 0x0014c80001657983 */ /* 0x000ea80000100800 */
[----:B0-----:R-:W2:Y:S04]  /*34f30*/  LDL R34, [R1+0x14e0] ;  /* 0x0014e00001227983 */ /* 0x001ea80000100800 */
[----:B------:R-:W2:Y:S04]  /*34f40*/  LDL.LU R100, [R1+0x1a68] ;  /* 0x001a680001647983 */ /* 0x000ea80000300800 */
[----:B------:R-:W2:Y:S04]  /*34f50*/  LDL.LU R22, [R1+0x1a88] ;  /* 0x001a880001167983 */ /* 0x000ea80000300800 */
[----:B------:R-:W2:Y:S04]  /*34f60*/  LDL.LU R23, [R1+0x1a6c] ;  /* 0x001a6c0001177983 */ /* 0x000ea80000300800 */
[----:B------:R-:W2:Y:S04]  /*34f70*/  LDL.LU R26, [R1+0x1a8c] ;  /* 0x001a8c00011a7983 */ /* 0x000ea80000300800 */
[----:B------:R-:W2:Y:S04]  /*34f80*/  LDL.LU R27, [R1+0x1a70] ;  /* 0x001a7000011b7983 */ /* 0x000ea80000300800 */
[----:B----4-:R0:W-:Y:S04]  /*34f90*/  @P1 STL [R1+0x1908], R31 ;  /* 0x0019081f01001387 */ /* 0x0101e80000100800 */
[----:B0-----:R-:W4:Y:S04]  /*34fa0*/  LDL.LU R31, [R1+0x1a90] ;  /* 0x001a9000011f7983 */ /* 0x001f280000300800 */
[----:B------:R-:W4:Y:S04]  /*34fb0*/  LDL.LU.64 R76, [R1+0x2f60] ;  /* 0x002f6000014c7983 */ /* 0x000f280000300a00 */
[----:B------:R-:W4:Y:S01]  /*34fc0*/  LDL.LU.64 R140, [R1+0x2f58] ;  /* 0x002f5800018c7983 */ /* 0x000f220000300a00 */
[----:B------:R-:W-:-:S02]  /*34fd0*/  ISETP.GT.AND P6, PT, R165, 0x70, PT ;  /* 0x00000070a500780c */ /* 0x000fc40003fc4270 */
[C---:B------:R-:W-:Y:S02]  /*34fe0*/  ISETP.GT.AND P3, PT, R165.reuse, 0x71, PT ;  /* 0x00000071a500780c */ /* 0x040fe40003f64270 */
[----:B------:R-:W-:Y:S02]  /*34ff0*/  ISETP.GT.AND P1, PT, R165, 0x72, PT ;  /* 0x00000072a500780c */ /* 0x000fe40003f24270 */
[----:B------:R-:W-:Y:S02]  /*35000*/  LOP3.LUT R83, R83, R82, RZ, 0x3c, !PT ;  /* 0x0000005253537212 */ /* 0x000fe400078e3cff */
[----:B------:R-:W-:Y:S02]  /*35010*/  LOP3.LUT R61, R61, R60, RZ, 0x3c, !PT ;  /* 0x0000003c3d3d7212 */ /* 0x000fe400078e3cff */
[----:B------:R-:W-:Y:S01]  /*35020*/  LOP3.LUT R82, R83, R82, RZ, 0x3c, !PT ;  /* 0x0000005253527212 */ /* 0x000fe200078e3cff */
[----:B---3--:R-:W-:Y:S04]  /*35030*/  @P2 STL [R1+0x1900], R32 ;  /* 0x0019002001002387 */ /* 0x008fe80000100800 */
[----:B------:R0:W-:Y:S01]  /*35040*/  @P2 STL [R1+0x1904], R80 ;  /* 0x0019045001002387 */ /* 0x0001e20000100800 */
[----:B------:R-:W-:-:S02]  /*35050*/  ISETP.GT.AND P2, PT, R165, 0x73, PT ;  /* 0x00000073a500780c */ /* 0x000fc40003f44270 */
[----:B------:R-:W-:Y:S01]  /*35060*/  LOP3.LUT R83, R83, R82, RZ, 0x3c, !PT ;  /* 0x0000005253537212 */ /* 0x000fe200078e3cff */
[----:B------:R-:W3:Y:S04]  /*35070*/  @P3 LDG.E.U16 R36, desc[UR6][R116.64] ;  /* 0x0000000674243981 */ /* 0x000ee8000c1e1500 */
[----:B------:R-:W3:Y:S01]  /*35080*/  @P3 LDG.E.U16 R35, desc[UR6][R94.64] ;  /* 0x000000065e233981 */ /* 0x000ee2000c1e1500 */
[----:B------:R-:W-:Y:S02]  /*35090*/  LOP3.LUT R60, R61, R60, RZ, 0x3c, !PT ;  /* 0x0000003c3d3c7212 */ /* 0x000fe400078e3cff */
[----:B------:R-:W-:Y:S01]  /*350a0*/  ISETP.GT.AND P3, PT, R165, 0x75, PT ;  /* 0x00000075a500780c */ /* 0x000fe20003f64270 */
[----:B------:R-:W3:Y:S01]  /*350b0*/  @P1 LDG.E.U16 R33, desc[UR6][R82.64] ;  /* 0x0000000652211981 */ /* 0x000ee2000c1e1500 */
[----:B0-----:R-:W-:Y:S01]  /*350c0*/  IMAD.MOV.U32 R80, RZ, RZ, R28 ;  /* 0x000000ffff507224 */ /* 0x001fe200078e001c */
[----:B------:R-:W-:-:S05]  /*350d0*/  LOP3.LUT R61, R61, R60, RZ, 0x3c, !PT ;  /* 0x0000003c3d3d7212 */ /* 0x000fca00078e3cff */
[----:B--2---:R-:W2:Y:S04]  /*350e0*/  @P2 LDG.E.U16 R158, desc[UR6][R60.64] ;  /* 0x000000063c9e2981 */ /* 0x004ea8000c1e1500 */
[----:B------:R-:W2:Y:S04]  /*350f0*/  @P2 LDG.E.U16 R0, desc[UR6][R154.64] ;  /* 0x000000069a002981 */ /* 0x000ea8000c1e1500 */
[----:B------:R0:W2:Y:S04]  /*35100*/  @P3 LDG.E.U16 R150, desc[UR6][R8.64] ;  /* 0x0000000608963981 */ /* 0x0000a8000c1e1500 */
[----:B------:R-:W2:Y:S04]  /*35110*/  @P3 LDG.E.U16 R101, desc[UR6][R2.64] ;  /* 0x0000000602653981 */ /* 0x000ea8000c1e1500 */
[----:B------:R-:W2:Y:S04]  /*35120*/  @P1 LDG.E.U16 R34, desc[UR6][R80.64] ;  /* 0x0000000650221981 */ /* 0x000ea8000c1e1500 */
[----:B----4-:R-:W4:Y:S04]  /*35130*/  @P6 LDG.E.U16 R140, desc[UR6][R152.64] ;  /* 0x00000006988c6981 */ /* 0x010f28000c1e1500 */
[----:B------:R-:W4:Y:S01]  /*35140*/  @P6 LDG.E.U16 R141, desc[UR6][R122.64] ;  /* 0x000000067a8d6981 */ /* 0x000f22000c1e1500 */
[----:B------:R-:W-:-:S03]  /*35150*/  ISETP.GT.AND P6, PT, R165, 0x74, PT ;  /* 0x00000074a500780c */ /* 0x000fc60003fc4270 */
[----:B------:R-:W4:Y:S04]  /*35160*/  LDL.LU.64 R152, [R1+0x2f50] ;  /* 0x002f500001987983 */ /* 0x000f280000300a00 */
[----:B------:R-:W4:Y:S04]  /*35170*/  LDL.LU.64 R122, [R1+0x2f48] ;  /* 0x002f4800017a7983 */ /* 0x000f280000300a00 */
[----:B------:R-:W4:Y:S04]  /*35180*/  LDL.LU.64 R116, [R1+0x2f40] ;  /* 0x002f400001747983 */ /* 0x000f280000300a00 */
[----:B------:R-:W4:Y:S04]  /*35190*/  LDL.LU.64 R94, [R1+0x2f38] ;  /* 0x002f3800015e7983 */ /* 0x000f280000300a00 */
[----:B------:R-:W4:Y:S04]  /*351a0*/  LDL R32, [R1+0x18fc] ;  /* 0x0018fc0001207983 */ /* 0x000f280000100800 */
[----:B------:R-:W4:Y:S04]  /*351b0*/  @P6 LDG.E.U16 R30, desc[UR6][R62.64] ;  /* 0x000000063e1e6981 */ /* 0x000f28000c1e1500 */
[----:B------:R-:W4:Y:S04]  /*351c0*/  @P6 LDG.E.U16 R151, desc[UR6][R148.64] ;  /* 0x0000000694976981 */ /* 0x000f28000c1e1500 */
[----:B------:R-:W4:Y:S04]  /*351d0*/  LDL R28, [R1+0x18f8] ;  /* 0x0018f800011c7983 */ /* 0x000f280000100800 */
[----:B------:R-:W-:Y:S04]  /*351e0*/  STL.64 [R1+0xa60], R60 ;  /* 0x000a603c01007387 */ /* 0x000fe80000100a00 */
[----:B------:R-:W-:Y:S04]  /*351f0*/  STL.64 [R1+0xa68], R80 ;  /* 0x000a685001007387 */ /* 0x000fe80000100a00 */
[----:B------:R1:W-:Y:S04]  /*35200*/  STL.64 [R1+0xa70], R82 ;  /* 0x000a705201007387 */ /* 0x0003e80000100a00 */
[----:B-1----:R-:W4:Y:S04]  /*35210*/  LDL.LU.64 R82, [R1+0x2f30] ;  /* 0x002f300001527983 */ /* 0x002f280000300a00 */
[----:B---3--:R1:W-:Y:S04]  /*35220*/  @P1 STL [R1+0x14e4], R33 ;  /* 0x0014e42101001387 */ /* 0x0083e80000100800 */
[----:B-1----:R-:W3:Y:S04]  /*35230*/  LDL.LU R33, [R1+0x2f28] ;  /* 0x002f280001217983 */ /* 0x002ee80000300800 */
[----:B------:R-:W3:Y:S01]  /*35240*/  LDL.LU.64 R80, [R1+0x2f20] ;  /* 0x002f200001507983 */ /* 0x000ee20000300a00 */
[----:B0-----:R-:W-:-:S02]  /*35250*/  IMAD.MOV.U32 R9, RZ, RZ, R100 ;  /* 0x000000ffff097224 */ /* 0x001fc400078e0064 */
[----:B------:R-:W-:Y:S02]  /*35260*/  IMAD.MOV.U32 R100, RZ, RZ, R31 ;  /* 0x000000ffff647224 */ /* 0x000fe400078e001f */
[----:B------:R-:W-:Y:S02]  /*35270*/  IMAD.MOV.U32 R8, RZ, RZ, R22 ;  /* 0x000000ffff087224 */ /* 0x000fe400078e0016 */
[----:B------:R-:W-:Y:S01]  /*35280*/  IMAD.MOV.U32 R22, RZ, RZ, R26 ;  /* 0x000000ffff167224 */ /* 0x000fe200078e001a */
[----:B--2---:R0:W-:Y:S01]  /*35290*/  @P1 STL [R1+0x14e0], R34 ;  /* 0x0014e02201001387 */ /* 0x0041e20000100800 */
[----:B------:R-:W-:-:S03]  /*352a0*/  ISETP.GT.AND P1, PT, R165, 0x76, PT ;  /* 0x00000076a500780c */ /* 0x000fc60003f24270 */
[----:B0-----:R-:W2:Y:S04]  /*352b0*/  LDL.LU R34, [R1+0x2f18] ;  /* 0x002f180001227983 */ /* 0x001ea80000300800 */
[----:B------:R-:W2:Y:S04]  /*352c0*/  LDL.LU.64 R60, [R1+0x2f10] ;  /* 0x002f1000013c7983 */ /* 0x000ea80000300a00 */
[----:B------:R-:W-:Y:S04]  /*352d0*/  @P2 STL [R1+0x14d8], R0 ;  /* 0x0014d80001002387 */ /* 0x000fe80000100800 */
[----:B------:R-:W-:Y:S04]  /*352e0*/  @P2 STL [R1+0x14dc], R158 ;  /* 0x0014dc9e01002387 */ /* 0x000fe80000100800 */
[----:B------:R-:W2:Y:S04]  /*352f0*/  LDL R62, [R1+0x18f4] ;  /* 0x0018f400013e7983 */ /* 0x000ea80000100800 */
[----:B----4-:R0:W-:Y:S04]  /*35300*/  @P6 STL [R1+0x14d0], R30 ;  /* 0x0014d01e01006387 */ /* 0x0101e80000100800 */
[----:B------:R-:W4:Y:S04]  /*35310*/  @P1 LDG.E.U16 R28, desc[UR6][R22.64] ;  /* 0x00000006161c1981 */ /* 0x000f28000c1e1500 */
[----:B0-----:R-:W3:Y:S04]  /*35320*/  LDL R30, [R1+0x18f0] ;  /* 0x0018f000011e7983 */ /* 0x001ee80000100800 */
[----:B------:R-:W-:Y:S04]  /*35330*/  @P6 STL [R1+0x14d4], R151 ;  /* 0x0014d49701006387 */ /* 0x000fe80000100800 */
[----:B------:R0:W-:Y:S02]  /*35340*/  @P3 STL [R1+0x14c8], R101 ;  /* 0x0014c86501003387 */ /* 0x0001e40000100800 */
[----:B0-----:R-:W-:-:S05]  /*35350*/  IMAD.MOV.U32 R101, RZ, RZ, R27 ;  /* 0x000000ffff657224 */ /* 0x001fca00078e001b */
[----:B------:R-:W4:Y:S04]  /*35360*/  @P1 LDG.E.U16 R32, desc[UR6][R100.64] ;  /* 0x0000000664201981 */ /* 0x000f28000c1e1500 */
[----:B------:R-:W-:Y:S04]  /*35370*/  @P3 STL [R1+0x14cc], R150 ;  /* 0x0014cc9601003387 */ /* 0x000fe80000100800 */
[----:B------:R-:W4:Y:S04]  /*35380*/  LDL.LU R2, [R1+0x1a94] ;  /* 0x001a940001027983 */ /* 0x000f280000300800 */
[----:B------:R-:W-:Y:S04]  /*35390*/  STL.64 [R1+0xa20], R8 ;  /* 0x000a200801007387 */ /* 0x000fe80000100a00 */
[----:B------:R-:W-:Y:S04]  /*353a0*/  STL.64 [R1+0xa28], R22 ;  /* 0x000a281601007387 */ /* 0x000fe80000100a00 */
[----:B------:R-:W-:Y:S01]  /*353b0*/  STL.64 [R1+0xa30], R100 ;  /* 0x000a306401007387 */ /* 0x000fe20000100a00 */
[----:B------:R-:W-:-:S03]  /*353c0*/  ISETP.GT.AND P2, PT, R165, 0x77, PT ;  /* 0x00000077a500780c */ /* 0x000fc60003f44270 */
[----:B------:R-:W4:Y:S04]  /*353d0*/  LDL.LU R3, [R1+0x1ab4] ;  /* 0x001ab40001037983 */ /* 0x000f280000300800 */
[----:B------:R-:W4:Y:S04]  /*353e0*/  LDL.LU R63, [R1+0x1a98] ;  /* 0x001a9800013f7983 */ /* 0x000f280000300800 */
[----:B------:R-:W4:Y:S04]  /*353f0*/  LDL.LU R26, [R1+0x1ab8] ;  /* 0x001ab800011a7983 */ /* 0x000f280000300800 */
[----:B------:R-:W4:Y:S04]  /*35400*/  LDL.LU R154, [R1+0x1a9c] ;  /* 0x001a9c00019a7983 */ /* 0x000f280000300800 */
[----:B------:R-:W4:Y:S04]  /*35410*/  LDL.LU R155, [R1+0x1abc] ;  /* 0x001abc00019b7983 */ /* 0x000f280000300800 */
[----:B------:R-:W4:Y:S04]  /*35420*/  LDL R31, [R1+0x14b4] ;  /* 0x0014b400011f7983 */ /* 0x000f280000100800 */
[----:B--2---:R-:W2:Y:S04]  /*35430*/  @P2 LDG.E.U16 R62, desc[UR6][R8.64] ;  /* 0x00000006083e2981 */ /* 0x004ea8000c1e1500 */
[----:B---3--:R-:W3:Y:S04]  /*35440*/  @P2 LDG.E.U16 R30, desc[UR6][R58.64] ;  /* 0x000000063a1e2981 */ /* 0x008ee8000c1e1500 */
[----:B----4-:R0:W-:Y:S04]  /*35450*/  @P1 STL [R1+0x18fc], R32 ;  /* 0x0018fc2001001387 */ /* 0x0101e80000100800 */
[----:B------:R-:W4:Y:S04]  /*35460*/  LDL R158, [R1+0x14ac] ;  /* 0x0014ac00019e7983 */ /* 0x000f280000100800 */
[----:B------:R-:W4:Y:S04]  /*35470*/  LDL R148, [R1+0x14a8] ;  /* 0x0014a80001947983 */ /* 0x000f280000100800 */
[----:B------:R-:W4:Y:S04]  /*35480*/  LDL R149, [R1+0x14a4] ;  /* 0x0014a40001957983 */ /* 0x000f280000100800 */
        /* <DEDUP_REMOVED lines=14> */
[----:B------:R-:W-:-:S04]  /*35570*/  LOP3.LUT R155, R155, R154, RZ, 0x3c, !PT ;  /* 0x0000009a9b9b7212 */ /* 0x000fc800078e3cff */
[----:B------:R-:W-:Y:S02]  /*35580*/  LOP3.LUT R154, R155, R154, RZ, 0x3c, !PT ;  /* 0x0000009a9b9a7212 */ /* 0x000fe400078e3cff */
[----:B------:R-:W-:Y:S02]  /*35590*/  ISETP.GT.AND P6, PT, R165, 0x78, PT ;  /* 0x00000078a500780c */ /* 0x000fe40003fc4270 */
[----:B------:R-:W-:Y:S02]  /*355a0*/  LOP3.LUT R155, R155, R154, RZ, 0x3c, !PT ;  /* 0x0000009a9b9b7212 */ /* 0x000fe400078e3cff */
[----:B------:R-:W-:-:S03]  /*355b0*/  ISETP.GT.AND P3, PT, R165, 0x79, PT ;  /* 0x00000079a500780c */ /* 0x000fc60003f64270 */
[----:B------:R-:W4:Y:S01]  /*355c0*/  @P1 LDG.E.U16 R31, desc[UR6][R154.64] ;  /* 0x000000069a1f1981 */ /* 0x000f22000c1e1500 */
[----:B------:R-:W-:-:S04]  /*355d0*/  LOP3.LUT R3, R3, R2, RZ, 0x3c, !PT ;  /* 0x0000000203037212 */ /* 0x000fc800078e3cff */
[----:B------:R-:W-:-:S05]  /*355e0*/  LOP3.LUT R2, R3, R2, RZ, 0x3c, !PT ;  /* 0x0000000203027212 */ /* 0x000fca00078e3cff */
[----:B------:R-:W4:Y:S04]  /*355f0*/  @P3 LDG.E.U16 R34, desc[UR6][R4.64] ;  /* 0x0000000604223981 */ /* 0x000f28000c1e1500 */
[----:B------:R-:W4:Y:S01]  /*35600*/  @P3 LDG.E.U16 R33, desc[UR6][R110.64] ;  /* 0x000000066e213981 */ /* 0x000f22000c1e1500 */
[----:B------:R-:W-:-:S03]  /*35610*/  LOP3.LUT R3, R3, R2, RZ, 0x3c, !PT ;  /* 0x0000000203037212 */ /* 0x000fc600078e3cff */
[----:B---3--:R-:W-:Y:S04]  /*35620*/  @P2 STL [R1+0x18f0], R30 ;  /* 0x0018f01e01002387 */ /* 0x008fe80000100800 */
[----:B--2---:R0:W-:Y:S02]  /*35630*/  @P2 STL [R1+0x18f4], R62 ;  /* 0x0018f43e01002387 */ /* 0x0041e40000100800 */
[----:B0-----:R-:W-:Y:S01]  /*35640*/  IMAD.MOV.U32 R62, RZ, RZ, R26 ;  /* 0x000000ffff3e7224 */ /* 0x001fe200078e001a */
[----:B------:R-:W-:-:S13]  /*35650*/  ISETP.GT.AND P2, PT, R165, 0x7b, PT ;  /* 0x0000007ba500780c */ /* 0x000fda0003f44270 */
[----:B----4-:R-:W2:Y:S04]  /*35660*/  @P2 LDG.E.U16 R148, desc[UR6][R144.64] ;  /* 0x0000000690942981 */ /* 0x010ea8000c1e1500 */
[----:B------:R-:W3:Y:S04]  /*35670*/  @P1 LDG.E.U16 R32, desc[UR6][R62.64] ;  /* 0x000000063e201981 */ /* 0x000ee8000c1e1500 */
[----:B------:R-:W4:Y:S04]  /*35680*/  @P2 LDG.E.U16 R158, desc[UR6][R2.64] ;  /* 0x00000006029e2981 */ /* 0x000f28000c1e1500 */
[----:B------:R-:W4:Y:S04]  /*35690*/  @P6 LDG.E.U16 R58, desc[UR6][R146.64] ;  /* 0x00000006923a6981 */ /* 0x000f28000c1e1500 */
[----:B------:R-:W4:Y:S01]  /*356a0*/  @P6 LDG.E.U16 R59, desc[UR6][R24.64] ;  /* 0x00000006183b6981 */ /* 0x000f22000c1e1500 */
[----:B------:R-:W-:-:S03]  /*356b0*/  ISETP.GT.AND P6, PT, R165, 0x7c, PT ;  /* 0x0000007ca500780c */ /* 0x000fc60003fc4270 */
[----:B------:R-:W4:Y:S04]  /*356c0*/  LDL.LU.64 R146, [R1+0x2ef8] ;  /* 0x002ef80001927983 */ /* 0x000f280000300a00 */
[----:B------:R-:W4:Y:S04]  /*356d0*/  LDL.LU.64 R24, [R1+0x2ef0] ;  /* 0x002ef00001187983 */ /* 0x000f280000300a00 */
[----:B------:R-:W4:Y:S04]  /*356e0*/  LDL.LU.64 R4, [R1+0x2ee8] ;  /* 0x002ee80001047983 */ /* 0x000f280000300a00 */
[----:B------:R-:W4:Y:S04]  /*356f0*/  LDL.LU.64 R110, [R1+0x2ee0] ;  /* 0x002ee000016e7983 */ /* 0x000f280000300a00 */
[----:B------:R-:W4:Y:S04]  /*35700*/  LDL R30, [R1+0x18ec] ;  /* 0x0018ec00011e7983 */ /* 0x000f280000100800 */
[----:B------:R-:W4:Y:S04]  /*35710*/  LDL R26, [R1+0x18e8] ;  /* 0x0018e800011a7983 */ /* 0x000f280000100800 */
[----:B------:R-:W4:Y:S01]  /*35720*/  @P6 LDG.E.U16 R27, desc[UR6][R72.64] ;  /* 0x00000006481b6981 */ /* 0x000f22000c1e1500 */
[----:B------:R-:W-:-:S03]  /*35730*/  ISETP.GT.AND P3, PT, R165, 0x7d, PT ;  /* 0x0000007da500780c */ /* 0x000fc60003f64270 */
[----:B------:R-:W-:Y:S04]  /*35740*/  STL.64 [R1+0x9e0], R2 ;  /* 0x0009e00201007387 */ /* 0x000fe80000100a00 */
[----:B------:R-:W-:Y:S04]  /*35750*/  STL.64 [R1+0x9e8], R62 ;  /* 0x0009e83e01007387 */ /* 0x000fe80000100a00 */
[----:B------:R0:W-:Y:S04]  /*35760*/  STL.64 [R1+0x9f0], R154 ;  /* 0x0009f09a01007387 */ /* 0x0001e80000100a00 */
[----:B------:R-:W4:Y:S04]  /*35770*/  @P6 LDG.E.U16 R149, desc[UR6][R120.64] ;  /* 0x0000000678956981 */ /* 0x000f28000c1e1500 */
[----:B------:R-:W4:Y:S04]  /*35780*/  @P3 LDG.E.U16 R151, desc[UR6][R10.64] ;  /* 0x000000060a973981 */ /* 0x000f28000c1e1500 */
[----:B0-----:R-:W4:Y:S04]  /*35790*/  LDL.LU.64 R154, [R1+0x2ed8] ;  /* 0x002ed800019a7983 */ /* 0x001f280000300a00 */
[----:B------:R0:W-:Y:S04]  /*357a0*/  @P1 STL [R1+0x14b4], R31 ;  /* 0x0014b41f01001387 */ /* 0x0001e80000100800 */
[----:B------:R1:W4:Y:S04]  /*357b0*/  @P3 LDG.E.U16 R0, desc[UR6][R12.64] ;  /* 0x000000060c003981 */ /* 0x000328000c1e1500 */
[----:B0-----:R-:W4:Y:S04]  /*357c0*/  LDL.LU R31, [R1+0x2ed0] ;  /* 0x002ed000011f7983 */ /* 0x001f280000300800 */
[----:B------:R-:W4:Y:S01]  /*357d0*/  LDL.LU.64 R62, [R1+0x2ec8] ;  /* 0x002ec800013e7983 */ /* 0x000f220000300a00 */
[----:B-1----:R-:W-:-:S02]  /*357e0*/  IMAD.MOV.U32 R12, RZ, RZ, R22 ;  /* 0x000000ffff0c7224 */ /* 0x002fc400078e0016 */
[----:B------:R-:W-:Y:S02]  /*357f0*/  IMAD.MOV.U32 R22, RZ, RZ, R28 ;  /* 0x000000ffff167224 */ /* 0x000fe400078e001c */
[----:B------:R-:W-:Y:S01]  /*35800*/  IMAD.MOV.U32 R13, RZ, RZ, R100 ;  /* 0x000000ffff0d7224 */ /* 0x000fe200078e0064 */
[----:B---3--:R0:W-:Y:S01]  /*35810*/  @P1 STL [R1+0x14b0], R32 ;  /* 0x0014b02001001387 */ /* 0x0081e20000100800 */
[----:B------:R-:W-:-:S03]  /*35820*/  ISETP.GT.AND P1, PT, R165, 0x7e, PT ;  /* 0x0000007ea500780c */ /* 0x000fc60003f24270 */
[----:B0-----:R-:W3:Y:S04]  /*35830*/  LDL.LU R32, [R1+0x2ec0] ;  /* 0x002ec00001207983 */ /* 0x001ee80000300800 */
[----:B------:R-:W3:Y:S04]  /*35840*/  LDL.LU.64 R2, [R1+0x2eb8] ;  /* 0x002eb80001027983 */ /* 0x000ee80000300a00 */
[----:B--2---:R-:W-:Y:S04]  /*35850*/  @P2 STL [R1+0x14a8], R148 ;  /* 0x0014a89401002387 */ /* 0x004fe80000100800 */
[----:B----4-:R-:W-:Y:S04]  /*35860*/  @P2 STL [R1+0x14ac], R158 ;  /* 0x0014ac9e01002387 */ /* 0x010fe80000100800 */
[----:B------:R-:W2:Y:S04]  /*35870*/  LDL R72, [R1+0x18e4] ;  /* 0x0018e40001487983 */ /* 0x000ea80000100800 */
[----:B------:R-:W4:Y:S04]  /*35880*/  @P1 LDG.E.U16 R30, desc[UR6][R22.64] ;  /* 0x00000006161e1981 */ /* 0x000f28000c1e1500 */
[----:B------:R-:W3:Y:S04]  /*35890*/  @P1 LDG.E.U16 R26, desc[UR6][R12.64] ;  /* 0x000000060c1a1981 */ /* 0x000ee8000c1e1500 */
[----:B------:R0:W-:Y:S04]  /*358a0*/  @P6 STL [R1+0x14a0], R27 ;  /* 0x0014a01b01006387 */ /* 0x0001e80000100800 */
[----:B0-----:R-:W3:Y:S01]  /*358b0*/  LDL R27, [R1+0x18e0] ;  /* 0x0018e000011b7983 */ /* 0x001ee20000100800 */
[----:B------:R-:W-:-:S02]  /*358c0*/  IMAD.MOV.U32 R144, RZ, RZ, R101 ;  /* 0x000000ffff907224 */ /* 0x000fc400078e0065 */
[----:B------:R-:W-:Y:S01]  /*358d0*/  IMAD.MOV.U32 R145, RZ, RZ, R150 ;  /* 0x000000ffff917224 */ /* 0x000fe200078e0096 */
[----:B------:R0:W-:Y:S04]  /*358e0*/  @P6 STL [R1+0x14a4], R149 ;  /* 0x0014a49501006387 */ /* 0x0001e80000100800 */
[----:B------:R-:W-:Y:S04]  /*358f0*/  @P3 STL [R1+0x1498], R151 ;  /* 0x0014989701003387 */ /* 0x000fe80000100800 */
[----:B------:R-:W-:Y:S04]  /*35900*/  @P3 STL [R1+0x149c], R0 ;  /* 0x00149c0001003387 */ /* 0x000fe80000100800 */
[----:B------:R-:W3:Y:S04]  /*35910*/  LDL.LU R10, [R1+0x1aec] ;  /* 0x001aec00010a7983 */ /* 0x000ee80000300800 */
[----:B------:R-:W-:Y:S04]  /*35920*/  STL.64 [R1+0x9a0], R144 ;  /* 0x0009a09001007387 */ /* 0x000fe80000100a00 */
[----:B------:R-:W-:Y:S04]  /*35930*/  STL.64 [R1+0x9a8], R12 ;  /* 0x0009a80c01007387 */ /* 0x000fe80000100a00 */
[----:B------:R1:W-:Y:S01]  /*35940*/  STL.64 [R1+0x9b0], R22 ;  /* 0x0009b01601007387 */ /* 0x0003e20000100a00 */
[----:B------:R-:W-:-:S03]  /*35950*/  ISETP.GT.AND P2, PT, R165, 0x7f, PT ;  /* 0x0000007fa500780c */ /* 0x000fc60003f44270 */
[----:B------:R-:W3:Y:S04]  /*35960*/  LDL.LU R11, [R1+0x1b0c] ;  /* 0x001b0c00010b7983 */ /* 0x000ee80000300800 */
[----:B------:R-:W3:Y:S04]  /*35970*/  LDL.LU R73, [R1+0x1af0] ;  /* 0x001af00001497983 */ /* 0x000ee80000300800 */
[----:B------:R-:W3:Y:S04]  /*35980*/  LDL.LU R28, [R1+0x1b10] ;  /* 0x001b1000011c7983 */ /* 0x000ee80000300800 */
[----:B------:R-:W3:Y:S04]  /*35990*/  LDL.LU R120, [R1+0x1af4] ;  /* 0x001af40001787983 */ /* 0x000ee80000300800 */
[----:B------:R-:W3:Y:S04]  /*359a0*/  LDL.LU R121, [R1+0x1b14] ;  /* 0x001b140001797983 */ /* 0x000ee80000300800 */
[----:B--2---:R-:W2:Y:S04]  /*359b0*/  @P2 LDG.E.U16 R72, desc[UR6][R144.64] ;  /* 0x0000000690482981 */ /* 0x004ea8000c1e1500 */
[----:B----4-:R4:W-:Y:S04]  /*359c0*/  @P1 STL [R1+0x18ec], R30 ;  /* 0x0018ec1e01001387 */ /* 0x0109e80000100800 */
[----:B------:R-:W2:Y:S04]  /*359d0*/  LDL R158, [R1+0x1480] ;  /* 0x00148000019e7983 */ /* 0x000ea80000100800 */
[----:B------:R-:W2:Y:S04]  /*359e0*/  LDL R148, [R1+0x147c] ;  /* 0x00147c0001947983 */ /* 0x000ea80000100800 */
[----:B0-----:R-:W2:Y:S04]  /*359f0*/  LDL R149, [R1+0x1478] ;  /* 0x0014780001957983 */ /* 0x001ea80000100800 */
[----:B-1----:R-:W2:Y:S04]  /*35a00*/  LDL R23, [R1+0x1474] ;  /* 0x0014740001177983 */ /* 0x002ea80000100800 */
[----:B----4-:R-:W4:Y:S04]  /*35a10*/  LDL R30, [R1+0x1484] ;  /* 0x00148400011e7983 */ /* 0x010f280000100800 */
[----:B---3--:R0:W-:Y:S04]  /*35a20*/  @P1 STL [R1+0x18e8], R26 ;  /* 0x0018e81a01001387 */ /* 0x0081e80000100800 */
[----:B------:R-:W3:Y:S04]  /*35a30*/  LDL R13, [R1+0x146c] ;  /* 0x00146c00010d7983 */ /* 0x000ee80000100800 */
[----:B------:R-:W2:Y:S04]  /*35a40*/  LDL R12, [R1+0x1468] ;  /* 0x00146800010c7983 */ /* 0x000ea80000100800 */
[----:B------:R-:W3:Y:S04]  /*35a50*/  @P2 LDG.E.U16 R27, desc[UR6][R70.64] ;  /* 0x00000006461b2981 */ /* 0x000ee8000c1e1500 */
[----:B0-----:R-:W3:Y:S04]  /*35a60*/  LDL R26, [R1+0x1470] ;  /* 0x00147000011a7983 */ /* 0x001ee80000100800 */
[----:B------:R-:W3:Y:S04]  /*35a70*/  LDL.LU R0, [R1+0x1b18] ;  /* 0x001b180001007983 */ /* 0x000ee80000300800 */
[----:B------:R-:W3:Y:S04]  /*35a80*/  LDL.LU R151, [R1+0x1b38] ;  /* 0x001b380001977983 */ /* 0x000ee80000300800 */
[----:B------:R-:W3:Y:S04]  /*35a90*/  LDL.LU R150, [R1+0x1b1c] ;  /* 0x001b1c0001967983 */ /* 0x000ee80000300800 */
[----:B------:R-:W3:Y:S04]  /*35aa0*/  LDL.LU R101, [R1+0x1b3c] ;  /* 0x001b3c0001657983 */ /* 0x000ee80000300800 */
[----:B------:R-:W3:Y:S04]  /*35ab0*/  LDL.LU R100, [R1+0x1b20] ;  /* 0x001b200001647983 */ /* 0x000ee80000300800 */
[----:B------:R-:W3:Y:S04]  /*35ac0*/  LDL.LU R22, [R1+0x1b40] ;  /* 0x001b400001167983 */ /* 0x000ee80000300800 */
[----:B------:R-:W3:Y:S04]  /*35ad0*/  LDL.LU.64 R144, [R1+0x2eb0] ;  /* 0x002eb00001907983 */ /* 0x000ee80000300a00 */
[----:B------:R-:W3:Y:S01]  /*35ae0*/  LDL.LU.64 R70, [R1+0x2ea8] ;  /* 0x002ea80001467983 */ /* 0x000ee20000300a00 */
[----:B------:R-:W-:-:S02]  /*35af0*/  ISETP.GT.AND P6, PT, R165, 0x80, PT ;  /* 0x00000080a500780c */ /* 0x000fc40003fc4270 */
[C---:B------:R-:W-:Y:S02]  /*35b00*/  ISETP.GT.AND P3, PT, R165.reuse, 0x81, PT ;  /* 0x00000081a500780c */ /* 0x040fe40003f64270 */
[----:B------:R-:W-:Y:S02]  /*35b10*/  ISETP.GT.AND P1, PT, R165, 0x82, PT ;  /* 0x00000082a500780c */ /* 0x000fe40003f24270 */
[----:B------:R-:W-:Y:S02]  /*35b20*/  LOP3.LUT R121, R121, R120, RZ, 0x3c, !PT ;  /* 0x0000007879797212 */ /* 0x000fe400078e3cff */
[----:B------:R-:W-:Y:S02]  /*35b30*/  LOP3.LUT R11, R11, R10, RZ, 0x3c, !PT ;  /* 0x0000000a0b0b7212 */ /* 0x000fe400078e3cff */
[----:B------:R-:W-:Y:S02]  /*35b40*/  LOP3.LUT R120, R121, R120, RZ, 0x3c, !PT ;  /* 0x0000007879787212 */ /* 0x000fe400078e3cff */
[----:B------:R-:W-:-:S02]  /*35b50*/  LOP3.LUT R10, R11, R10, RZ, 0x3c, !PT ;  /* 0x0000000a0b0a7212 */ /* 0x000fc400078e3cff */
[----:B------:R-:W-:Y:S01]  /*35b60*/  LOP3.LUT R121, R121, R120, RZ, 0x3c, !PT ;  /* 0x0000007879797212 */ /* 0x000fe200078e3cff */
[----:B------:R-:W3:Y:S04]  /*35b70*/  @P3 LDG.E.U16 R32, desc[UR6][R86.64] ;  /* 0x0000000656203981 */ /* 0x000ee8000c1e1500 */
[----:B------:R-:W3:Y:S01]  /*35b80*/  @P3 LDG.E.U16 R31, desc[UR6][R6.64] ;  /* 0x00000006061f3981 */ /* 0x000ee2000c1e1500 */
[----:B------:R-:W-:Y:S02]  /*35b90*/  ISETP.GT.AND P3, PT, R165, 0x85, PT ;  /* 0x00000085a500780c */ /* 0x000fe40003f64270 */
[----:B------:R-:W-:Y:S01]  /*35ba0*/  LOP3.LUT R11, R11, R10, RZ, 0x3c, !PT ;  /* 0x0000000a0b0b7212 */ /* 0x000fe200078e3cff */
[----:B----4-:R-:W4:Y:S10]  /*35bb0*/  @P1 LDG.E.U16 R30, desc[UR6][R120.64] ;  /* 0x00000006781e1981 */ /* 0x010f34000c1e1500 */
[----:B--2---:R-:W2:Y:S04]  /*35bc0*/  @P3 LDG.E.U16 R12, desc[UR6][R64.64] ;  /* 0x00000006400c3981 */ /* 0x004ea8000c1e1500 */
[----:B---3--:R-:W-:Y:S04]  /*35bd0*/  @P2 STL [R1+0x18e0], R27 ;  /* 0x0018e01b01002387 */ /* 0x008fe80000100800 */
[----:B------:R0:W-:Y:S01]  /*35be0*/  @P2 STL [R1+0x18e4], R72 ;  /* 0x0018e44801002387 */ /* 0x0001e20000100800 */
[----:B------:R-:W-:-:S03]  /*35bf0*/  ISETP.GT.AND P2, PT, R165, 0x83, PT ;  /* 0x00000083a500780c */ /* 0x000fc60003f44270 */
[----:B------:R-:W3:Y:S01]  /*35c00*/  @P3 LDG.E.U16 R13, desc[UR6][R104.64] ;  /* 0x00000006680d3981 */ /* 0x000ee2000c1e1500 */
[----:B0-----:R-:W-:-:S09]  /*35c10*/  IMAD.MOV.U32 R72, RZ, RZ, R28 ;  /* 0x000000ffff487224 */ /* 0x001fd200078e001c */
[----:B------:R-:W2:Y:S04]  /*35c20*/  @P2 LDG.E.U16 R149, desc[UR6][R84.64] ;  /* 0x0000000654952981 */ /* 0x000ea8000c1e1500 */
[----:B------:R-:W2:Y:S04]  /*35c30*/  @P6 LDG.E.U16 R70, desc[UR6][R114.64] ;  /* 0x0000000672466981 */ /* 0x000ea8000c1e1500 */
[----:B------:R-:W2:Y:S01]  /*35c40*/  @P6 LDG.E.U16 R71, desc[UR6][R112.64] ;  /* 0x0000000670476981 */ /* 0x000ea2000c1e1500 */
[----:B------:R-:W-:-:S03]  /*35c50*/  ISETP.GT.AND P6, PT, R165, 0x84, PT ;  /* 0x00000084a500780c */ /* 0x000fc60003fc4270 */
[----:B------:R-:W2:Y:S04]  /*35c60*/  @P1 LDG.E.U16 R158, desc[UR6][R72.64] ;  /* 0x00000006489e1981 */ /* 0x000ea8000c1e1500 */
[----:B------:R-:W3:Y:S04]  /*35c70*/  @P2 LDG.E.U16 R148, desc[UR6][R10.64] ;  /* 0x000000060a942981 */ /* 0x000ee8000c1e1500 */
[----:B------:R-:W3:Y:S04]  /*35c80*/  LDL.LU.64 R114, [R1+0x2ea0] ;  /* 0x002ea00001727983 */ /* 0x000ee80000300a00 */
[----:B------:R-:W3:Y:S04]  /*35c90*/  LDL.LU.64 R112, [R1+0x2e98] ;  /* 0x002e980001707983 */ /* 0x000ee80000300a00 */
[----:B------:R-:W3:Y:S04]  /*35ca0*/  LDL.LU.64 R86, [R1+0x2e90] ;  /* 0x002e900001567983 */ /* 0x000ee80000300a00 */
[----:B------:R-:W3:Y:S04]  /*35cb0*/  LDL.LU.64 R6, [R1+0x2e88] ;  /* 0x002e880001067983 */ /* 0x000ee80000300a00 */
[----:B------:R-:W3:Y:S04]  /*35cc0*/  LDL R27, [R1+0x18dc] ;  /* 0x0018dc00011b7983 */ /* 0x000ee80000100800 */
[----:B------:R-:W3:Y:S04]  /*35cd0*/  @P6 LDG.E.U16 R23, desc[UR6][R124.64] ;  /* 0x000000067c176981 */ /* 0x000ee8000c1e1500 */
[----:B------:R-:W3:Y:S04]  /*35ce0*/  @P6 LDG.E.U16 R26, desc[UR6][R118.64] ;  /* 0x00000006761a6981 */ /* 0x000ee8000c1e1500 */
[----:B------:R-:W3:Y:S04]  /*35cf0*/  LDL R28, [R1+0x18d8] ;  /* 0x0018d800011c7983 */ /* 0x000ee80000100800 */
[----:B------:R-:W-:Y:S04]  /*35d00*/  STL.64 [R1+0x960], R10 ;  /* 0x0009600a01007387 */ /* 0x000fe80000100a00 */
[----:B------:R-:W-:Y:S04]  /*35d10*/  STL.64 [R1+0x968], R72 ;  /* 0x0009684801007387 */ /* 0x000fe80000100a00 */
[----:B------:R0:W-:Y:S04]  /*35d20*/  STL.64 [R1+0x970], R120 ;  /* 0x0009707801007387 */ /* 0x0001e80000100a00 */
[----:B0-----:R-:W3:Y:S04]  /*35d30*/  LDL.LU.64 R120, [R1+0x2e80] ;  /* 0x002e800001787983 */ /* 0x001ee80000300a00 */
[----:B----4-:R0:W-:Y:S04]  /*35d40*/  @P1 STL [R1+0x1484], R30 ;  /* 0x0014841e01001387 */ /* 0x0101e80000100800 */
[----:B0-----:R-:W4:Y:S04]  /*35d50*/  LDL.LU R30, [R1+0x2e78] ;  /* 0x002e7800011e7983 */ /* 0x001f280000300800 */
[----:B------:R-:W4:Y:S04]  /*35d60*/  LDL.LU.64 R72, [R1+0x2e70] ;  /* 0x002e700001487983 */ /* 0x000f280000300a00 */
[----:B--2---:R-:W-:Y:S04]  /*35d70*/  @P1 STL [R1+0x1480], R158 ;  /* 0x0014809e01001387 */ /* 0x004fe80000100800 */
[----:B------:R-:W2:Y:S04]  /*35d80*/  LDL.LU.64 R10, [R1+0x2e68] ;  /* 0x002e6800010a7983 */ /* 0x000ea80000300a00 */
[----:B------:R-:W2:Y:S04]  /*35d90*/  LDL.LU R84, [R1+0x2e60] ;  /* 0x002e600001547983 */ /* 0x000ea80000300800 */
[----:B------:R-:W-:Y:S01]  /*35da0*/  @P2 STL [R1+0x1478], R149 ;  /* 0x0014789501002387 */ /* 0x000fe20000100800 */
[----:B------:R-:W-:-:S03]  /*35db0*/  ISETP.GT.AND P1, PT, R165, 0x86, PT ;  /* 0x00000086a500780c */ /* 0x000fc60003f24270 */
[----:B---3--:R-:W-:Y:S04]  /*35dc0*/  @P2 STL [R1+0x147c], R148 ;  /* 0x00147c9401002387 */ /* 0x008fe80000100800 */
[----:B------:R0:W-:Y:S04]  /*35dd0*/  @P6 STL [R1+0x1474], R23 ;  /* 0x0014741701006387 */ /* 0x0001e80000100800 */
[----:B0-----:R-:W3:Y:S04]  /*35de0*/  LDL R23, [R1+0x18d4] ;  /* 0x0018d40001177983 */ /* 0x001ee80000100800 */
[----:B------:R0:W-:Y:S04]  /*35df0*/  @P6 STL [R1+0x1470], R26 ;  /* 0x0014701a01006387 */ /* 0x0001e80000100800 */
[----:B0-----:R-:W2:Y:S04]  /*35e00*/  LDL R26, [R1+0x18d0] ;  /* 0x0018d000011a7983 */ /* 0x001ea80000100800 */
[----:B------:R0:W-:Y:S04]  /*35e10*/  @P3 STL [R1+0x1468], R12 ;  /* 0x0014680c01003387 */ /* 0x0001e80000100800 */
[----:B------:R1:W-:Y:S01]  /*35e20*/  @P3 STL [R1+0x146c], R13 ;  /* 0x00146c0d01003387 */ /* 0x0003e20000100800 */
[----:B------:R-:W-:-:S02]  /*35e30*/  IMAD.MOV.U32 R104, RZ, RZ, R151 ;  /* 0x000000ffff687224 */ /* 0x000fc400078e0097 */
[----:B------:R-:W-:Y:S01]  /*35e40*/  IMAD.MOV.U32 R105, RZ, RZ, R0 ;  /* 0x000000ffff697224 */ /* 0x000fe200078e0000 */
[----:B------:R-:W4:Y:S01]  /*35e50*/  LDL.LU R124, [R1+0x1b44] ;  /* 0x001b4400017c7983 */ /* 0x000f220000300800 */
[----:B0-----:R-:W-:Y:S02]  /*35e60*/  IMAD.MOV.U32 R12, RZ, RZ, R101 ;  /* 0x000000ffff0c7224 */ /* 0x001fe400078e0065 */
[----:B------:R-:W-:Y:S02]  /*35e70*/  IMAD.MOV.U32 R101, RZ, RZ, R100 ;  /* 0x000000ffff657224 */ /* 0x000fe400078e0064 */
[----:B------:R-:W-:Y:S02]  /*35e80*/  IMAD.MOV.U32 R100, RZ, RZ, R22 ;  /* 0x000000ffff647224 */ /* 0x000fe400078e0016 */
[----:B-1----:R-:W-:-:S03]  /*35e90*/  IMAD.MOV.U32 R13, RZ, RZ, R150 ;  /* 0x000000ffff0d7224 */ /* 0x002fc600078e0096 */
[----:B------:R-:W4:Y:S04]  /*35ea0*/  @P1 LDG.E.U16 R27, desc[UR6][R100.64] ;  /* 0x00000006641b1981 */ /* 0x000f28000c1e1500 */
[----:B------:R-:W4:Y:S04]  /*35eb0*/  @P1 LDG.E.U16 R28, desc[UR6][R12.64] ;  /* 0x000000060c1c1981 */ /* 0x000f28000c1e1500 */
[----:B------:R-:W-:Y:S04]  /*35ec0*/  STL.64 [R1+0x920], R104 ;  /* 0x0009206801007387 */ /* 0x000fe80000100a00 */
[----:B------:R-:W-:Y:S04]  /*35ed0*/  STL.64 [R1+0x928], R12 ;  /* 0x0009280c01007387 */ /* 0x000fe80000100a00 */
        /* <DEDUP_REMOVED lines=8> */
[----:B---3--:R-:W3:Y:S04]  /*35f60*/  @P2 LDG.E.U16 R23, desc[UR6][R104.64] ;  /* 0x0000000668172981 */ /* 0x008ee8000c1e1500 */
[----:B--2---:R-:W2:Y:S04]  /*35f70*/  @P2 LDG.E.U16 R26, desc[UR6][R142.64] ;  /* 0x000000068e1a2981 */ /* 0x004ea8000c1e1500 */
[----:B----4-:R0:W-:Y:S04]  /*35f80*/  @P1 STL [R1+0x18dc], R27 ;  /* 0x0018dc1b01001387 */ /* 0x0101e80000100800 */
[----:B------:R-:W4:Y:S04]  /*35f90*/  LDL R158, [R1+0x144c] ;  /* 0x00144c00019e7983 */ /* 0x000f280000100800 */
[----:B------:R-:W4:Y:S04]  /*35fa0*/  LDL R118, [R1+0x1448] ;  /* 0x0014480001767983 */ /* 0x000f280000100800 */
[----:B------:R-:W4:Y:S04]  /*35fb0*/  LDL R119, [R1+0x1444] ;  /* 0x0014440001777983 */ /* 0x000f280000100800 */
[----:B0-----:R-:W4:Y:S04]  /*35fc0*/  LDL R27, [R1+0x1450] ;  /* 0x00145000011b7983 */ /* 0x001f280000100800 */
[----:B------:R0:W-:Y:S04]  /*35fd0*/  @P1 STL [R1+0x18d8], R28 ;  /* 0x0018d81c01001387 */ /* 0x0001e80000100800 */
        /* <DEDUP_REMOVED lines=9> */
[----:B------:R-:W4:Y:S04]  /*36070*/  LDL.LU.64 R104, [R1+0x2e58] ;  /* 0x002e580001687983 */ /* 0x000f280000300a00 */
[----:B------:R-:W4:Y:S01]  /*36080*/  LDL.LU.64 R142, [R1+0x2e50] ;  /* 0x002e5000018e7983 */ /* 0x000f220000300a00 */
[----:B------:R-:W-:-:S02]  /*36090*/  ISETP.GT.AND P6, PT, R165, 0x88, PT ;  /* 0x00000088a500780c */ /* 0x000fc40003fc4270 */
[----:B------:R-:W-:Y:S02]  /*360a0*/  ISETP.GT.AND P1, PT, R165, 0x8a, PT ;  /* 0x0000008aa500780c */ /* 0x000fe40003f24270 */
[----:B------:R-:W-:Y:S02]  /*360b0*/  LOP3.LUT R65, R65, R64, RZ, 0x3c, !PT ;  /* 0x0000004041417212 */ /* 0x000fe400078e3cff */
[----:B------:R-:W-:Y:S02]  /*360c0*/  LOP3.LUT R149, R149, R148, RZ, 0x3c, !PT ;  /* 0x0000009495957212 */ /* 0x000fe400078e3cff */
[----:B------:R-:W-:Y:S02]  /*360d0*/  LOP3.LUT R64, R65, R64, RZ, 0x3c, !PT ;  /* 0x0000004041407212 */ /* 0x000fe400078e3cff */
[----:B------:R-:W-:Y:S02]  /*360e0*/  LOP3.LUT R125, R125, R124, RZ, 0x3c, !PT ;  /* 0x0000007c7d7d7212 */ /* 0x000fe400078e3cff */
[----:B------:R-:W-:-:S02]  /*360f0*/  LOP3.LUT R148, R149, R148, RZ, 0x3c, !PT ;  /* 0x0000009495947212 */ /* 0x000fc400078e3cff */
[----:B------:R-:W-:Y:S02]  /*36100*/  LOP3.LUT R65, R65, R64, RZ, 0x3c, !PT ;  /* 0x0000004041417212 */ /* 0x000fe400078e3cff */
[----:B------:R-:W-:Y:S02]  /*36110*/  LOP3.LUT R124, R125, R124, RZ, 0x3c, !PT ;  /* 0x0000007c7d7c7212 */ /* 0x000fe400078e3cff */
[----:B------:R-:W-:Y:S01]  /*36120*/  LOP3.LUT R149, R149, R148, RZ, 0x3c, !PT ;  /* 0x0000009495957212 */ /* 0x000fe200078e3cff */
[----:B------:R-:W4:Y:S01]  /*36130*/  @P1 LDG.E.U16 R85, desc[UR6][R64.64] ;  /* 0x0000000640551981 */ /* 0x000f22000c1e1500 */
[----:B------:R-:W-:-:S03]  /*36140*/  LOP3.LUT R125, R125, R124, RZ, 0x3c, !PT ;  /* 0x0000007c7d7d7212 */ /* 0x000fc600078e3cff */
[----:B--2---:R-:W-:Y:S04]  /*36150*/  @P2 STL [R1+0x18d0], R26 ;  /* 0x0018d01a01002387 */ /* 0x004fe80000100800 */
[----:B---3--:R0:W-:Y:S01]  /*36160*/  @P2 STL [R1+0x18d4], R23 ;  /* 0x0018d41701002387 */ /* 0x0081e20000100800 */
[----:B------:R-:W-:-:S13]  /*36170*/  ISETP.GT.AND P2, PT, R165, 0x8b, PT ;  /* 0x0000008ba500780c */ /* 0x000fda0003f44270 */
[----:B----4-:R-:W2:Y:S04]  /*36180*/  @P2 LDG.E.U16 R158, desc[UR6][R124.64] ;  /* 0x000000067c9e2981 */ /* 0x010ea8000c1e1500 */
[----:B------:R-:W3:Y:S04]  /*36190*/  @P2 LDG.E.U16 R118, desc[UR6][R152.64] ;  /* 0x0000000698762981 */ /* 0x000ee8000c1e1500 */
[----:B------:R-:W4:Y:S04]  /*361a0*/  @P1 LDG.E.U16 R27, desc[UR6][R148.64] ;  /* 0x00000006941b1981 */ /* 0x000f28000c1e1500 */
[----:B------:R-:W2:Y:S04]  /*361b0*/  @P6 LDG.E.U16 R142, desc[UR6][R66.64] ;  /* 0x00000006428e6981 */ /* 0x000ea8000c1e1500 */
[----:B------:R-:W2:Y:S01]  /*361c0*/  @P6 LDG.E.U16 R143, desc[UR6][R90.64] ;  /* 0x000000065a8f6981 */ /* 0x000ea2000c1e1500 */
[----:B------:R-:W-:-:S02]  /*361d0*/  ISETP.GT.AND P6, PT, R165, 0x8c, PT ;  /* 0x0000008ca500780c */ /* 0x000fc40003fc4270 */
[C---:B------:R-:W-:Y:S01]  /*361e0*/  ISETP.GT.AND P3, PT, R165.reuse, 0x89, PT ;  /* 0x00000089a500780c */ /* 0x040fe20003f64270 */
[----:B------:R-:W2:Y:S04]  /*361f0*/  LDL.LU.64 R66, [R1+0x2e48] ;  /* 0x002e480001427983 */ /* 0x000ea80000300a00 */
[----:B------:R-:W2:Y:S06]  /*36200*/  LDL.LU.64 R90, [R1+0x2e40] ;  /* 0x002e4000015a7983 */ /* 0x000eac0000300a00 */
[----:B------:R-:W2:Y:S04]  /*36210*/  @P6 LDG.E.U16 R28, desc[UR6][R116.64] ;  /* 0x00000006741c6981 */ /* 0x000ea8000c1e1500 */
[----:B------:R-:W2:Y:S04]  /*36220*/  @P3 LDG.E.U16 R30, desc[UR6][R74.64] ;  /* 0x000000064a1e3981 */ /* 0x000ea8000c1e1500 */
[----:B------:R-:W2:Y:S01]  /*36230*/  @P3 LDG.E.U16 R29, desc[UR6][R76.64] ;  /* 0x000000064c1d3981 */ /* 0x000ea2000c1e1500 */
[----:B------:R-:W-:-:S03]  /*36240*/  ISETP.GT.AND P3, PT, R165, 0x8d, PT ;  /* 0x0000008da500780c */ /* 0x000fc60003f64270 */
[----:B------:R-:W2:Y:S04]  /*36250*/  @P6 LDG.E.U16 R119, desc[UR6][R122.64] ;  /* 0x000000067a776981 */ /* 0x000ea8000c1e1500 */
[----:B------:R-:W2:Y:S04]  /*36260*/  LDL.LU.64 R74, [R1+0x2e38] ;  /* 0x002e3800014a7983 */ /* 0x000ea80000300a00 */
[----:B0-----:R-:W2:Y:S04]  /*36270*/  LDL R23, [R1+0x18cc] ;  /* 0x0018cc0001177983 */ /* 0x001ea80000100800 */
[----:B------:R-:W2:Y:S04]  /*36280*/  LDL R26, [R1+0x18c8] ;  /* 0x0018c800011a7983 */ /* 0x000ea80000100800 */
[----:B------:R-:W2:Y:S04]  /*36290*/  LDL.LU.64 R76, [R1+0x2e30] ;  /* 0x002e3000014c7983 */ /* 0x000ea80000300a00 */
[----:B------:R-:W2:Y:S04]  /*362a0*/  @P3 LDG.E.U16 R12, desc[UR6][R82.64] ;  /* 0x00000006520c3981 */ /* 0x000ea8000c1e1500 */
[----:B------:R-:W2:Y:S04]  /*362b0*/  @P3 LDG.E.U16 R13, desc[UR6][R94.64] ;  /* 0x000000065e0d3981 */ /* 0x000ea8000c1e1500 */
[----:B------:R0:W-:Y:S04]  /*362c0*/  STL.64 [R1+0x8f0], R64 ;  /* 0x0008f04001007387 */ /* 0x0001e80000100a00 */
[----:B0-----:R-:W2:Y:S04]  /*362d0*/  LDL.LU.64 R64, [R1+0x2e28] ;  /* 0x002e280001407983 */ /* 0x001ea80000300a00 */
[----:B------:R0:W-:Y:S04]  /*362e0*/  @P1 STL [R1+0x1454], R85 ;  /* 0x0014545501001387 */ /* 0x0001e80000100800 */
[----:B0-----:R-:W2:Y:S04]  /*362f0*/  LDL.LU R85, [R1+0x2e20] ;  /* 0x002e200001557983 */ /* 0x001ea80000300800 */
[----:B------:R-:W-:Y:S04]  /*36300*/  STL.64 [R1+0x8e0], R124 ;  /* 0x0008e07c01007387 */ /* 0x000fe80000100a00 */
[----:B------:R0:W-:Y:S04]  /*36310*/  STL.64 [R1+0x8e8], R148 ;  /* 0x0008e89401007387 */ /* 0x0001e80000100a00 */
[----:B0-----:R-:W2:Y:S04]  /*36320*/  LDL.LU.64 R148, [R1+0x2e18] ;  /* 0x002e180001947983 */ /* 0x001ea80000300a00 */
[----:B----4-:R0:W-:Y:S04]  /*36330*/  @P1 STL [R1+0x1450], R27 ;  /* 0x0014501b01001387 */ /* 0x0101e80000100800 */
[----:B0-----:R-:W4:Y:S04]  /*36340*/  LDL.LU R27, [R1+0x2e10] ;  /* 0x002e1000011b7983 */ /* 0x001f280000300800 */
[----:B------:R-:W4:Y:S04]  /*36350*/  LDL.LU.64 R124, [R1+0x2e08] ;  /* 0x002e0800017c7983 */ /* 0x000f280000300a00 */
[----:B---3--:R-:W-:Y:S04]  /*36360*/  @P2 STL [R1+0x1448], R118 ;  /* 0x0014487601002387 */ /* 0x008fe80000100800 */
[----:B--2---:R-:W-:Y:S04]  /*36370*/  @P2 STL [R1+0x144c], R158 ;  /* 0x00144c9e01002387 */ /* 0x004fe80000100800 */
[----:B------:R0:W-:Y:S01]  /*36380*/  @P6 STL [R1+0x1440], R28 ;  /* 0x0014401c01006387 */ /* 0x0001e20000100800 */
[----:B------:R-:W-:-:S03]  /*36390*/  ISETP.GT.AND P1, PT, R165, 0x8e, PT ;  /* 0x0000008ea500780c */ /* 0x000fc60003f24270 */
[----:B------:R-:W2:Y:S04]  /*363a0*/  LDL R122, [R1+0x18c0] ;  /* 0x0018c000017a7983 */ /* 0x000ea80000100800 */
[----:B0-----:R-:W3:Y:S04]  /*363b0*/  LDL R28, [R1+0x18c4] ;  /* 0x0018c400011c7983 */ /* 0x001ee80000100800 */
[----:B------:R0:W-:Y:S01]  /*363c0*/  @P6 STL [R1+0x1444], R119 ;  /* 0x0014447701006387 */ /* 0x0001e20000100800 */
[----:B------:R-:W-:-:S03]  /*363d0*/  ISETP.GT.AND P2, PT, R165, 0x8f, PT ;  /* 0x0000008fa500780c */ /* 0x000fc60003f44270 */
[----:B------:R1:W-:Y:S04]  /*363e0*/  @P3 STL [R1+0x1438], R12 ;  /* 0x0014380c01003387 */ /* 0x0003e80000100800 */
[----:B------:R1:W-:Y:S01]  /*363f0*/  @P3 STL [R1+0x143c], R13 ;  /* 0x00143c0d01003387 */ /* 0x0003e20000100800 */
[----:B------:R-:W-:Y:S02]  /*36400*/  IMAD.MOV.U32 R118, RZ, RZ, R22 ;  /* 0x000000ffff767224 */ /* 0x000fe400078e0016 */
[----:B------:R-:W-:Y:S02]  /*36410*/  IMAD.MOV.U32 R116, RZ, RZ, R151 ;  /* 0x000000ffff747224 */ /* 0x000fe400078e0097 */
[----:B------:R-:W-:Y:S02]  /*36420*/  IMAD.MOV.U32 R117, RZ, RZ, R0 ;  /* 0x000000ffff757224 */ /* 0x000fe400078e0000 */
[----:B0-----:R-:W-:Y:S01]  /*36430*/  IMAD.MOV.U32 R119, RZ, RZ, R100 ;  /* 0x000000ffff777224 */ /* 0x001fe200078e0064 */
[----:B------:R-:W4:Y:S01]  /*36440*/  LDL.LU R94, [R1+0x1b9c] ;  /* 0x001b9c00015e7983 */ /* 0x000f220000300800 */
[----:B-1----:R-:W-:-:S02]  /*36450*/  IMAD.MOV.U32 R12, RZ, RZ, R101 ;  /* 0x000000ffff0c7224 */ /* 0x002fc400078e0065 */
[----:B------:R-:W-:Y:S01]  /*36460*/  IMAD.MOV.U32 R13, RZ, RZ, R150 ;  /* 0x000000ffff0d7224 */ /* 0x000fe200078e0096 */
[----:B------:R-:W4:Y:S04]  /*36470*/  @P1 LDG.E.U16 R23, desc[UR6][R118.64] ;  /* 0x0000000676171981 */ /* 0x000f28000c1e1500 */
[----:B------:R-:W4:Y:S04]  /*36480*/  @P1 LDG.E.U16 R26, desc[UR6][R12.64] ;  /* 0x000000060c1a1981 */ /* 0x000f28000c1e1500 */
        /* <DEDUP_REMOVED lines=16> */
[----:B0-----:R-:W4:Y:S04]  /*36590*/  LDL R118, [R1+0x140c] ;  /* 0x00140c0001767983 */ /* 0x001f280000100800 */
[----:B------:R-:W4:Y:S04]  /*365a0*/  LDL R119, [R1+0x1408] ;  /* 0x0014080001777983 */ /* 0x000f280000100800 */
[----:B-1----:R-:W4:Y:S04]  /*365b0*/  LDL R26, [R1+0x1420] ;  /* 0x00142000011a7983 */ /* 0x002f280000100800 */
[----:B------:R-:W4:Y:S04]  /*365c0*/  LDL.LU R13, [R1+0x1bc8] ;  /* 0x001bc800010d7983 */ /* 0x000f280000300800 */
[----:B------:R-:W4:Y:S04]  /*365d0*/  LDL.LU R12, [R1+0x1be8] ;  /* 0x001be800010c7983 */ /* 0x000f280000300800 */
[----:B------:R-:W4:Y:S04]  /*365e0*/  LDL.LU R0, [R1+0x1bcc] ;  /* 0x001bcc0001007983 */ /* 0x000f280000300800 */
[----:B------:R-:W4:Y:S04]  /*365f0*/  LDL.LU R151, [R1+0x1bec] ;  /* 0x001bec0001977983 */ /* 0x000f280000300800 */
[----:B------:R-:W4:Y:S04]  /*36600*/  LDL.LU R150, [R1+0x1bd0] ;  /* 0x001bd00001967983 */ /* 0x000f280000300800 */
[----:B------:R0:W-:Y:S04]  /*36610*/  @P1 STL [R1+0x18cc], R23 ;  /* 0x0018cc1701001387 */ /* 0x0001e80000100800 */
[----:B0-----:R-:W4:Y:S04]  /*36620*/  LDL.LU R23, [R1+0x1bf0] ;  /* 0x001bf00001177983 */ /* 0x001f280000300800 */
[----:B------:R-:W4:Y:S01]  /*36630*/  LDL.LU.64 R116, [R1+0x2e00] ;  /* 0x002e000001747983 */ /* 0x000f220000300a00 */
[----:B------:R-:W-:-:S02]  /*36640*/  ISETP.GT.AND P1, PT, R165, 0x92, PT ;  /* 0x00000092a500780c */ /* 0x000fc40003f24270 */
[----:B------:R-:W-:-:S04]  /*36650*/  LOP3.LUT R83, R83, R82, RZ, 0x3c, !PT ;  /* 0x0000005253537212 */ /* 0x000fc800078e3cff */
[----:B------:R-:W-:-:S04]  /*36660*/  LOP3.LUT R82, R83, R82, RZ, 0x3c, !PT ;  /* 0x0000005253527212 */ /* 0x000fc800078e3cff */
[----:B------:R-:W-:-:S05]  /*36670*/  LOP3.LUT R83, R83, R82, RZ, 0x3c, !PT ;  /* 0x0000005253537212 */ /* 0x000fca00078e3cff */
[----:B------:R-:W4:Y:S04]  /*36680*/  @P1 LDG.E.U16 R100, desc[UR6][R82.64] ;  /* 0x0000000652641981 */ /* 0x000f28000c1e1500 */
[----:B---3--:R0:W-:Y:S04]  /*36690*/  @P2 STL [R1+0x18c4], R28 ;  /* 0x0018c41c01002387 */ /* 0x0081e80000100800 */
[----:B0-----:R-:W3:Y:S04]  /*366a0*/  LDL.LU R28, [R1+0x2df8] ;  /* 0x002df800011c7983 */ /* 0x001ee80000300800 */
[----:B------:R-:W3:Y:S01]  /*366b0*/  LDL.LU.64 R80, [R1+0x2df0] ;  /* 0x002df00001507983 */ /* 0x000ee20000300a00 */
[----:B------:R-:W-:-:S02]  /*366c0*/  ISETP.GT.AND P6, PT, R165, 0x90, PT ;  /* 0x00000090a500780c */ /* 0x000fc40003fc4270 */
[C---:B------:R-:W-:Y:S01]  /*366d0*/  ISETP.GT.AND P3, PT, R165.reuse, 0x91, PT ;  /* 0x00000091a500780c */ /* 0x040fe20003f64270 */
[----:B--2---:R0:W-:Y:S01]  /*366e0*/  @P2 STL [R1+0x18c0], R122 ;  /* 0x0018c07a01002387 */ /* 0x0041e20000100800 */
[----:B------:R-:W-:Y:S02]  /*366f0*/  ISETP.GT.AND P2, PT, R165, 0x93, PT ;  /* 0x00000093a500780c */ /* 0x000fe40003f44270 */
[----:B------:R-:W-:-:S04]  /*36700*/  LOP3.LUT R95, R95, R94, RZ, 0x3c, !PT ;  /* 0x0000005e5f5f7212 */ /* 0x000fc800078e3cff */
[----:B------:R-:W-:Y:S01]  /*36710*/  LOP3.LUT R94, R95, R94, RZ, 0x3c, !PT ;  /* 0x0000005e5f5e7212 */ /* 0x000fe200078e3cff */
[----:B0-----:R-:W-:-:S04]  /*36720*/  IMAD.MOV.U32 R122, RZ, RZ, R101 ;  /* 0x000000ffff7a7224 */ /* 0x001fc800078e0065 */
[----:B------:R-:W2:Y:S01]  /*36730*/  @P3 LDG.E.U16 R27, desc[UR6][R24.64] ;  /* 0x00000006181b3981 */ /* 0x000ea2000c1e1500 */
[----:B------:R-:W-:-:S03]  /*36740*/  LOP3.LUT R95, R95, R94, RZ, 0x3c, !PT ;  /* 0x0000005e5f5f7212 */ /* 0x000fc600078e3cff */
[----:B----4-:R-:W4:Y:S04]  /*36750*/  @P2 LDG.E.U16 R153, desc[UR6][R4.64] ;  /* 0x0000000604992981 */ /* 0x010f28000c1e1500 */
[----:B------:R-:W2:Y:S04]  /*36760*/  @P1 LDG.E.U16 R26, desc[UR6][R122.64] ;  /* 0x000000067a1a1981 */ /* 0x000ea8000c1e1500 */
[----:B------:R-:W2:Y:S04]  /*36770*/  @P2 LDG.E.U16 R158, desc[UR6][R94.64] ;  /* 0x000000065e9e2981 */ /* 0x000ea8000c1e1500 */
[----:B---3--:R-:W3:Y:S04]  /*36780*/  @P3 LDG.E.U16 R28, desc[UR6][R146.64] ;  /* 0x00000006921c3981 */ /* 0x008ee8000c1e1500 */
[----:B------:R-:W3:Y:S04]  /*36790*/  @P6 LDG.E.U16 R80, desc[UR6][R60.64] ;  /* 0x000000063c506981 */ /* 0x000ee8000c1e1500 */
[----:B------:R-:W3:Y:S01]  /*367a0*/  @P6 LDG.E.U16 R81, desc[UR6][R8.64] ;  /* 0x0000000608516981 */ /* 0x000ee2000c1e1500 */
[----:B------:R-:W-:-:S02]  /*367b0*/  ISETP.GT.AND P6, PT, R165, 0x94, PT ;  /* 0x00000094a500780c */ /* 0x000fc40003fc4270 */
[C---:B------:R-:W-:Y:S01]  /*367c0*/  ISETP.GT.AND P3, PT, R165.reuse, 0x95, PT ;  /* 0x00000095a500780c */ /* 0x040fe20003f64270 */
[----:B------:R-:W3:Y:S04]  /*367d0*/  LDL.LU.64 R60, [R1+0x2de8] ;  /* 0x002de800013c7983 */ /* 0x000ee80000300a00 */
[----:B------:R-:W3:Y:S04]  /*367e0*/  LDL.LU.64 R8, [R1+0x2de0] ;  /* 0x002de00001087983 */ /* 0x000ee80000300a00 */
[----:B------:R-:W3:Y:S04]  /*367f0*/  LDL.LU.64 R146, [R1+0x2dd8] ;  /* 0x002dd80001927983 */ /* 0x000ee80000300a00 */
[----:B------:R-:W3:Y:S04]  /*36800*/  LDL.LU R25, [R1+0x2dd0] ;  /* 0x002dd00001197983 */ /* 0x000ee80000300800 */
[----:B------:R-:W3:Y:S04]  /*36810*/  LDL R24, [R1+0x18bc] ;  /* 0x0018bc0001187983 */ /* 0x000ee80000100800 */
[----:B------:R-:W3:Y:S04]  /*36820*/  @P6 LDG.E.U16 R22, desc[UR6][R110.64] ;  /* 0x000000066e166981 */ /* 0x000ee8000c1e1500 */
[----:B------:R-:W3:Y:S04]  /*36830*/  @P6 LDG.E.U16 R152, desc[UR6][R154.64] ;  /* 0x000000069a986981 */ /* 0x000ee8000c1e1500 */
[----:B------:R-:W3:Y:S04]  /*36840*/  @P3 LDG.E.U16 R119, desc[UR6][R2.64] ;  /* 0x0000000602773981 */ /* 0x000ee8000c1e1500 */
[----:B------:R-:W3:Y:S04]  /*36850*/  @P3 LDG.E.U16 R118, desc[UR6][R62.64] ;  /* 0x000000063e763981 */ /* 0x000ee8000c1e1500 */
[----:B------:R-:W3:Y:S04]  /*36860*/  LDL R101, [R1+0x18b8] ;  /* 0x0018b80001657983 */ /* 0x000ee80000100800 */
[----:B------:R-:W-:Y:S04]  /*36870*/  STL.64 [R1+0x860], R94 ;  /* 0x0008605e01007387 */ /* 0x000fe80000100a00 */
[----:B------:R-:W-:Y:S04]  /*36880*/  STL.64 [R1+0x868], R122 ;  /* 0x0008687a01007387 */ /* 0x000fe80000100a00 */
[----:B------:R0:W-:Y:S04]  /*36890*/  STL.64 [R1+0x870], R82 ;  /* 0x0008705201007387 */ /* 0x0001e80000100a00 */
[----:B0-----:R-:W3:Y:S04]  /*368a0*/  LDL.LU.64 R82, [R1+0x2dc8] ;  /* 0x002dc80001527983 */ /* 0x001ee80000300a00 */
[----:B------:R0:W-:Y:S04]  /*368b0*/  @P1 STL [R1+0x1424], R100 ;  /* 0x0014246401001387 */ /* 0x0001e80000100800 */
[----:B0-----:R-:W3:Y:S04]  /*368c0*/  LDL R100, [R1+0x18b4] ;  /* 0x0018b40001647983 */ /* 0x001ee80000100800 */
[----:B------:R-:W3:Y:S04]  /*368d0*/  LDL.LU.64 R122, [R1+0x2dc0] ;  /* 0x002dc000017a7983 */ /* 0x000ee80000300a00 */
[----:B--2---:R0:W-:Y:S01]  /*368e0*/  @P1 STL [R1+0x1420], R26 ;  /* 0x0014201a01001387 */ /* 0x0041e20000100800 */
[----:B------:R-:W-:-:S03]  /*368f0*/  ISETP.GT.AND P1, PT, R165, 0x96, PT ;  /* 0x00000096a500780c */ /* 0x000fc60003f24270 */
[----:B0-----:R-:W2:Y:S04]  /*36900*/  LDL.LU R26, [R1+0x2db8] ;  /* 0x002db800011a7983 */ /* 0x001ea80000300800 */
[----:B------:R-:W2:Y:S04]  /*36910*/  LDL.LU.64 R94, [R1+0x2db0] ;  /* 0x002db000015e7983 */ /* 0x000ea80000300a00 */
[----:B------:R-:W2:Y:S04]  /*36920*/  LDL.LU.64 R4, [R1+0x2da8] ;  /* 0x002da80001047983 */ /* 0x000ea80000300a00 */
[----:B----4-:R0:W-:Y:S04]  /*36930*/  @P2 STL [R1+0x1418], R153 ;  /* 0x0014189901002387 */ /* 0x0101e80000100800 */
[----:B------:R-:W-:Y:S04]  /*36940*/  @P2 STL [R1+0x141c], R158 ;  /* 0x00141c9e01002387 */ /* 0x000fe80000100800 */
[----:B------:R-:W4:Y:S01]  /*36950*/  LDL.LU R110, [R1+0x2da0] ;  /* 0x002da000016e7983 */ /* 0x000f220000300800 */
[----:B------:R-:W-:Y:S01]  /*36960*/  ISETP.GT.AND P2, PT, R165, 0x97, PT ;  /* 0x00000097a500780c */ /* 0x000fe20003f44270 */
[----:B0-----:R-:W-:-:S02]  /*36970*/  IMAD.MOV.U32 R153, RZ, RZ, R150 ;  /* 0x000000ffff997224 */ /* 0x001fc400078e0096 */
[----:B---3--:R0:W-:Y:S04]  /*36980*/  @P6 STL [R1+0x1414], R22 ;  /* 0x0014141601006387 */ /* 0x0081e80000100800 */
[----:B0-----:R-:W3:Y:S04]  /*36990*/  LDL R22, [R1+0x18b0] ;  /* 0x0018b00001167983 */ /* 0x001ee80000100800 */
[----:B------:R0:W-:Y:S04]  /*369a0*/  @P6 STL [R1+0x1410], R152 ;  /* 0x0014109801006387 */ /* 0x0001e80000100800 */
[----:B------:R1:W-:Y:S04]  /*369b0*/  @P3 STL [R1+0x1408], R119 ;  /* 0x0014087701003387 */ /* 0x0003e80000100800 */
[----:B------:R1:W-:Y:S04]  /*369c0*/  @P3 STL [R1+0x140c], R118 ;  /* 0x00140c7601003387 */ /* 0x0003e80000100800 */
[----:B------:R-:W2:Y:S01]  /*369d0*/  LDL.LU R155, [R1+0x1bf4] ;  /* 0x001bf400019b7983 */ /* 0x000ea20000300800 */
[----:B0-----:R-:W-:-:S02]  /*369e0*/  IMAD.MOV.U32 R152, RZ, RZ, R23 ;  /* 0x000000ffff987224 */ /* 0x001fc400078e0017 */
[----:B-1----:R-:W-:Y:S02]  /*369f0*/  IMAD.MOV.U32 R119, RZ, RZ, R0 ;  /* 0x000000ffff777224 */ /* 0x002fe400078e0000 */
[----:B------:R-:W-:Y:S01]  /*36a00*/  IMAD.MOV.U32 R118, RZ, RZ, R151 ;  /* 0x000000ffff767224 */ /* 0x000fe200078e0097 */
[----:B------:R-:W2:Y:S04]  /*36a10*/  @P1 LDG.E.U16 R24, desc[UR6][R152.64] ;  /* 0x0000000698181981 */ /* 0x000ea8000c1e1500 */
        /* <DEDUP_REMOVED lines=11> */
[----:B---3--:R-:W3:Y:S04]  /*36ad0*/  @P2 LDG.E.U16 R22, desc[UR6][R144.64] ;  /* 0x0000000690162981 */ /* 0x008ee8000c1e1500 */
[----:B--2---:R1:W-:Y:S04]  /*36ae0*/  @P1 STL [R1+0x18bc], R24 ;  /* 0x0018bc1801001387 */ /* 0x0043e80000100800 */
[----:B------:R-:W2:Y:S04]  /*36af0*/  LDL R158, [R1+0x13ec] ;  /* 0x0013ec00019e7983 */ /* 0x000ea80000100800 */
[----:B------:R-:W2:Y:S04]  /*36b00*/  LDL R111, [R1+0x13e8] ;  /* 0x0013e800016f7983 */ /* 0x000ea80000100800 */
[----:B0-----:R-:W2:Y:S04]  /*36b10*/  LDL R153, [R1+0x13e4] ;  /* 0x0013e40001997983 */ /* 0x001ea80000100800 */
[----:B------:R-:W2:Y:S04]  /*36b20*/  LDL R152, [R1+0x13e0] ;  /* 0x0013e00001987983 */ /* 0x000ea80000100800 */
[----:B-1----:R-:W2:Y:S04]  /*36b30*/  LDL R24, [R1+0x13f0] ;  /* 0x0013f00001187983 */ /* 0x002ea80000100800 */
[----:B----4-:R0:W-:Y:S04]  /*36b40*/  @P1 STL [R1+0x18b8], R101 ;  /* 0x0018b86501001387 */ /* 0x0101e80000100800 */
[----:B------:R-:W4:Y:S04]  /*36b50*/  LDL R118, [R1+0x13dc] ;  /* 0x0013dc0001767983 */ /* 0x000f280000100800 */
[----:B------:R-:W4:Y:S04]  /*36b60*/  LDL R119, [R1+0x13d8] ;  /* 0x0013d80001777983 */ /* 0x000f280000100800 */
[----:B------:R-:W4:Y:S04]  /*36b70*/  LDL.LU R13, [R1+0x1c20] ;  /* 0x001c2000010d7983 */ /* 0x000f280000300800 */
[----:B------:R-:W4:Y:S04]  /*36b80*/  LDL.LU R12, [R1+0x1c40] ;  /* 0x001c4000010c7983 */ /* 0x000f280000300800 */
[----:B0-----:R-:W4:Y:S04]  /*36b90*/  LDL.LU R101, [R1+0x1c24] ;  /* 0x001c240001657983 */ /* 0x001f280000300800 */
[----:B------:R0:W-:Y:S04]  /*36ba0*/  @P2 STL [R1+0x18b4], R100 ;  /* 0x0018b46401002387 */ /* 0x0001e80000100800 */
[----:B0-----:R-:W4:Y:S04]  /*36bb0*/  LDL.LU R100, [R1+0x1c44] ;  /* 0x001c440001647983 */ /* 0x001f280000300800 */
[----:B------:R-:W4:Y:S01]  /*36bc0*/  LDL.LU.64 R144, [R1+0x2d98] ;  /* 0x002d980001907983 */ /* 0x000f220000300a00 */
[----:B------:R-:W-:-:S02]  /*36bd0*/  ISETP.GT.AND P1, PT, R165, 0x9a, PT ;  /* 0x0000009aa500780c */ /* 0x000fc40003f24270 */
[----:B------:R-:W-:Y:S02]  /*36be0*/  LOP3.LUT R3, R3, R2, RZ, 0x3c, !PT ;  /* 0x0000000203037212 */ /* 0x000fe400078e3cff */
[----:B------:R-:W-:Y:S02]  /*36bf0*/  LOP3.LUT R63, R63, R62, RZ, 0x3c, !PT ;  /* 0x0000003e3f3f7212 */ /* 0x000fe400078e3cff */
[----:B------:R-:W-:Y:S02]  /*36c00*/  LOP3.LUT R2, R3, R2, RZ, 0x3c, !PT ;  /* 0x0000000203027212 */ /* 0x000fe400078e3cff */
[----:B------:R-:W-:Y:S02]  /*36c10*/  ISETP.GT.AND P6, PT, R165, 0x98, PT ;  /* 0x00000098a500780c */ /* 0x000fe40003fc4270 */
[----:B------:R-:W-:Y:S02]  /*36c20*/  LOP3.LUT R62, R63, R62, RZ, 0x3c, !PT ;  /* 0x0000003e3f3e7212 */ /* 0x000fe400078e3cff */
[----:B------:R-:W-:-:S02]  /*36c30*/  ISETP.GT.AND P3, PT, R165, 0x99, PT ;  /* 0x00000099a500780c */ /* 0x000fc40003f64270 */
[----:B------:R-:W-:Y:S02]  /*36c40*/  LOP3.LUT R3, R3, R2, RZ, 0x3c, !PT ;  /* 0x0000000203037212 */ /* 0x000fe400078e3cff */
[----:B------:R-:W-:-:S03]  /*36c50*/  LOP3.LUT R63, R63, R62, RZ, 0x3c, !PT ;  /* 0x0000003e3f3f7212 */ /* 0x000fc600078e3cff */
[----:B------:R-:W4:Y:S01]  /*36c60*/  @P1 LDG.E.U16 R23, desc[UR6][R2.64] ;  /* 0x0000000602171981 */ /* 0x000f22000c1e1500 */
[----:B------:R-:W-:-:S05]  /*36c70*/  IMAD.MOV.U32 R154, RZ, RZ, R151 ;  /* 0x000000ffff9a7224 */ /* 0x000fca00078e0097 */
[----:B------:R-:W4:Y:S04]  /*36c80*/  @P3 LDG.E.U16 R26, desc[UR6][R86.64] ;  /* 0x00000006561a3981 */ /* 0x000f28000c1e1500 */
[----:B------:R-:W4:Y:S04]  /*36c90*/  @P3 LDG.E.U16 R25, desc[UR6][R6.64] ;  /* 0x0000000606193981 */ /* 0x000f28000c1e1500 */
[----:B---3--:R0:W-:Y:S01]  /*36ca0*/  @P2 STL [R1+0x18b0], R22 ;  /* 0x0018b01601002387 */ /* 0x0081e20000100800 */
[----:B------:R-:W-:-:S13]  /*36cb0*/  ISETP.GT.AND P2, PT, R165, 0x9b, PT ;  /* 0x0000009ba500780c */ /* 0x000fda0003f44270 */
[----:B--2---:R-:W2:Y:S04]  /*36cc0*/  @P2 LDG.E.U16 R158, desc[UR6][R154.64] ;  /* 0x000000069a9e2981 */ /* 0x004ea8000c1e1500 */
[----:B------:R-:W3:Y:S04]  /*36cd0*/  @P2 LDG.E.U16 R111, desc[UR6][R120.64] ;  /* 0x00000006786f2981 */ /* 0x000ee8000c1e1500 */
[----:B------:R-:W2:Y:S04]  /*36ce0*/  @P1 LDG.E.U16 R24, desc[UR6][R62.64] ;  /* 0x000000063e181981 */ /* 0x000ea8000c1e1500 */
[----:B----4-:R-:W4:Y:S04]  /*36cf0*/  @P6 LDG.E.U16 R144, desc[UR6][R114.64] ;  /* 0x0000000672906981 */ /* 0x010f28000c1e1500 */
[----:B------:R-:W4:Y:S04]  /*36d00*/  @P6 LDG.E.U16 R145, desc[UR6][R112.64] ;  /* 0x0000000670916981 */ /* 0x000f28000c1e1500 */
[----:B------:R-:W4:Y:S04]  /*36d10*/  LDL.LU.64 R114, [R1+0x2d90] ;  /* 0x002d900001727983 */ /* 0x000f280000300a00 */
[----:B------:R-:W4:Y:S04]  /*36d20*/  LDL.LU.64 R112, [R1+0x2d88] ;  /* 0x002d880001707983 */ /* 0x000f280000300a00 */
[----:B------:R-:W4:Y:S04]  /*36d30*/  LDL.LU.64 R86, [R1+0x2d80] ;  /* 0x002d800001567983 */ /* 0x000f280000300a00 */
[----:B------:R-:W4:Y:S04]  /*36d40*/  LDL.LU.64 R6, [R1+0x2d78] ;  /* 0x002d780001067983 */ /* 0x000f280000300a00 */
[----:B------:R-:W4:Y:S04]  /*36d50*/  LDL.LU R0, [R1+0x1c28] ;  /* 0x001c280001007983 */ /* 0x000f280000300800 */
[----:B------:R-:W4:Y:S04]  /*36d60*/  LDL.LU R150, [R1+0x1c48] ;  /* 0x001c480001967983 */ /* 0x000f280000300800 */
[----:B0-----:R-:W4:Y:S01]  /*36d70*/  LDL R22, [R1+0x18ac] ;  /* 0x0018ac0001167983 */ /* 0x001f220000100800 */
[----:B------:R-:W-:-:S03]  /*36d80*/  ISETP.GT.AND P6, PT, R165, 0x9c, PT ;  /* 0x0000009ca500780c */ /* 0x000fc60003fc4270 */
[----:B------:R-:W4:Y:S01]  /*36d90*/  LDL R151, [R1+0x18a8] ;  /* 0x0018a80001977983 */ /* 0x000f220000100800 */
[----:B------:R-:W-:-:S03]  /*36da0*/  ISETP.GT.AND P3, PT, R165, 0x9d, PT ;  /* 0x0000009da500780c */ /* 0x000fc60003f64270 */
[----:B------:R-:W-:Y:S04]  /*36db0*/  STL.64 [R1+0x7e0], R154 ;  /* 0x0007e09a01007387 */ /* 0x000fe80000100a00 */
[----:B------:R0:W-:Y:S04]  /*36dc0*/  STL.64 [R1+0x7f0], R2 ;  /* 0x0007f00201007387 */ /* 0x0001e80000100a00 */
[----:B------:R-:W4:Y:S04]  /*36dd0*/  @P6 LDG.E.U16 R152, desc[UR6][R10.64] ;  /* 0x000000060a986981 */ /* 0x000f28000c1e1500 */
[----:B0-----:R-:W4:Y:S04]  /*36de0*/  LDL.LU.64 R2, [R1+0x2d70] ;  /* 0x002d700001027983 */ /* 0x001f280000300a00 */
[----:B------:R0:W-:Y:S04]  /*36df0*/  @P1 STL [R1+0x13f4], R23 ;  /* 0x0013f41701001387 */ /* 0x0001e80000100800 */
[----:B------:R-:W4:Y:S04]  /*36e00*/  @P6 LDG.E.U16 R153, desc[UR6][R72.64] ;  /* 0x0000000648996981 */ /* 0x000f28000c1e1500 */
[----:B------:R-:W4:Y:S04]  /*36e10*/  @P3 LDG.E.U16 R119, desc[UR6][R66.64] ;  /* 0x0000000642773981 */ /* 0x000f28000c1e1500 */
[----:B------:R4:W4:Y:S04]  /*36e20*/  @P3 LDG.E.U16 R118, desc[UR6][R104.64] ;  /* 0x0000000668763981 */ /* 0x000928000c1e1500 */
[----:B0-----:R-:W4:Y:S04]  /*36e30*/  LDL.LU R23, [R1+0x2d68] ;  /* 0x002d680001177983 */ /* 0x001f280000300800 */
[----:B------:R0:W-:Y:S04]  /*36e40*/  STL.64 [R1+0x7e8], R62 ;  /* 0x0007e83e01007387 */ /* 0x0001e80000100a00 */
[----:B0-----:R-:W4:Y:S04]  /*36e50*/  LDL.LU.64 R62, [R1+0x2d60] ;  /* 0x002d6000013e7983 */ /* 0x001f280000300a00 */
[----:B--2---:R0:W-:Y:S01]  /*36e60*/  @P1 STL [R1+0x13f0], R24 ;  /* 0x0013f01801001387 */ /* 0x0041e20000100800 */
[----:B------:R-:W-:-:S03]  /*36e70*/  ISETP.GT.AND P1, PT, R165, 0x9e, PT ;  /* 0x0000009ea500780c */ /* 0x000fc60003f24270 */
[----:B0-----:R-:W2:Y:S04]  /*36e80*/  LDL.LU R24, [R1+0x2d58] ;  /* 0x002d580001187983 */ /* 0x001ea80000300800 */
[----:B------:R-:W2:Y:S04]  /*36e90*/  LDL.LU.64 R154, [R1+0x2d50] ;  /* 0x002d5000019a7983 */ /* 0x000ea80000300a00 */
[----:B---3--:R-:W-:Y:S04]  /*36ea0*/  @P2 STL [R1+0x13e8], R111 ;  /* 0x0013e86f01002387 */ /* 0x008fe80000100800 */
[----:B------:R0:W-:Y:S04]  /*36eb0*/  @P2 STL [R1+0x13ec], R158 ;  /* 0x0013ec9e01002387 */ /* 0x0001e80000100800 */
[----:B------:R-:W3:Y:S04]  /*36ec0*/  LDL R10, [R1+0x18a0] ;  /* 0x0018a000010a7983 */ /* 0x000ee80000100800 */
[----:B------:R-:W2:Y:S01]  /*36ed0*/  LDL R72, [R1+0x18a4] ;  /* 0x0018a40001487983 */ /* 0x000ea20000100800 */
[----:B----4-:R-:W-:-:S02]  /*36ee0*/  IMAD.MOV.U32 R105, RZ, RZ, R0 ;  /* 0x000000ffff697224 */ /* 0x010fc400078e0000 */
[----:B------:R-:W-:-:S05]  /*36ef0*/  IMAD.MOV.U32 R104, RZ, RZ, R150 ;  /* 0x000000ffff687224 */ /* 0x000fca00078e0096 */
[----:B------:R-:W4:Y:S01]  /*36f00*/  @P1 LDG.E.U16 R22, desc[UR6][R104.64] ;  /* 0x0000000668161981 */ /* 0x000f22000c1e1500 */
[----:B------:R-:W-:Y:S02]  /*36f10*/  IMAD.MOV.U32 R120, RZ, RZ, R12 ;  /* 0x000000ffff787224 */ /* 0x000fe400078e000c */
[----:B------:R-:W-:Y:S02]  /*36f20*/  IMAD.MOV.U32 R121, RZ, RZ, R13 ;  /* 0x000000ffff797224 */ /* 0x000fe400078e000d */
[----:B------:R-:W-:Y:S02]  /*36f30*/  IMAD.MOV.U32 R12, RZ, RZ, R100 ;  /* 0x000000ffff0c7224 */ /* 0x000fe400078e0064 */
[----:B------:R-:W-:-:S05]  /*36f40*/  IMAD.MOV.U32 R13, RZ, RZ, R101 ;  /* 0x000000ffff0d7224 */ /* 0x000fca00078e0065 */
[----:B------:R-:W4:Y:S01]  /*36f50*/  @P1 LDG.E.U16 R151, desc[UR6][R12.64] ;  /* 0x000000060c971981 */ /* 0x000f22000c1e1500 */
[----:B------:R-:W-:-:S03]  /*36f60*/  ISETP.GT.AND P2, PT, R165, 0x9f, PT ;  /* 0x0000009fa500780c */ /* 0x000fc60003f44270 */
[----:B------:R-:W-:Y:S04]  /*36f70*/  @P6 STL [R1+0x13e0], R152 ;  /* 0x0013e09801006387 */ /* 0x000fe80000100800 */
[----:B------:R1:W-:Y:S04]  /*36f80*/  @P6 STL [R1+0x13e4], R153 ;  /* 0x0013e49901006387 */ /* 0x0003e80000100800 */
[----:B------:R-:W-:Y:S04]  /*36f90*/  @P3 STL [R1+0x13d8], R119 ;  /* 0x0013d87701003387 */ /* 0x000fe80000100800 */
[----:B------:R-:W-:Y:S04]  /*36fa0*/  @P3 STL [R1+0x13dc], R118 ;  /* 0x0013dc7601003387 */ /* 0x000fe80000100800 */
[----:B------:R-:W4:Y:S04]  /*36fb0*/  LDL.LU R11, [R1+0x1c4c] ;  /* 0x001c4c00010b7983 */ /* 0x000f280000300800 */
[----:B------:R-:W4:Y:S04]  /*36fc0*/  LDL.LU R101, [R1+0x1c6c] ;  /* 0x001c6c0001657983 */ /* 0x000f280000300800 */
[----:B------:R-:W-:Y:S04]  /*36fd0*/  STL.64 [R1+0x7a0], R120 ;  /* 0x0007a07801007387 */ /* 0x000fe80000100a00 */
[----:B------:R-:W-:Y:S04]  /*36fe0*/  STL.64 [R1+0x7a8], R12 ;  /* 0x0007a80c01007387 */ /* 0x000fe80000100a00 */
[----:B------:R-:W4:Y:S04]  /*36ff0*/  LDL.LU R66, [R1+0x1c50] ;  /* 0x001c500001427983 */ /* 0x000f280000300800 */
[----:B------:R-:W4:Y:S04]  /*37000*/  LDL.LU R67, [R1+0x1c70] ;  /* 0x001c700001437983 */ /* 0x000f280000300800 */
[----:B------:R-:W4:Y:S04]  /*37010*/  LDL.LU R73, [R1+0x1c54] ;  /* 0x001c540001497983 */ /* 0x000f280000300800 */
[----:B------:R-:W4:Y:S04]  /*37020*/  LDL.LU R100, [R1+0x1c74] ;  /* 0x001c740001647983 */ /* 0x000f280000300800 */
[----:B------:R-:W-:Y:S04]  /*37030*/  STL.64 [R1+0x7b0], R104 ;  /* 0x0007b06801007387 */ /* 0x000fe80000100a00 */
[----:B---3--:R-:W3:Y:S04]  /*37040*/  @P2 LDG.E.U16 R10, desc[UR6][R90.64] ;  /* 0x000000065a0a2981 */ /* 0x008ee8000c1e1500 */
[----:B--2---:R-:W2:Y:S04]  /*37050*/  @P2 LDG.E.U16 R72, desc[UR6][R120.64] ;  /* 0x0000000678482981 */ /* 0x004ea8000c1e1500 */
[----:B----4-:R4:W-:Y:S04]  /*37060*/  @P1 STL [R1+0x18ac], R22 ;  /* 0x0018ac1601001387 */ /* 0x0109e80000100800 */
[----:B0-----:R-:W2:Y:S04]  /*37070*/  LDL R158, [R1+0x13c0] ;  /* 0x0013c000019e7983 */ /* 0x001ea80000100800 */
[----:B------:R-:W2:Y:S04]  /*37080*/  LDL R150, [R1+0x13bc] ;  /* 0x0013bc0001967983 */ /* 0x000ea80000100800 */
[----:B------:R-:W2:Y:S04]  /*37090*/  LDL R111, [R1+0x13b8] ;  /* 0x0013b800016f7983 */ /* 0x000ea80000100800 */
[----:B-1----:R-:W2:Y:S04]  /*370a0*/  LDL R153, [R1+0x13b4] ;  /* 0x0013b40001997983 */ /* 0x002ea80000100800 */
[----:B----4-:R-:W4:Y:S04]  /*370b0*/  LDL R22, [R1+0x13c4] ;  /* 0x0013c40001167983 */ /* 0x010f280000100800 */
        /* <DEDUP_REMOVED lines=13> */
[----:B------:R-:W-:-:S04]  /*37190*/  LOP3.LUT R67, R67, R66, RZ, 0x3c, !PT ;  /* 0x0000004243437212 */ /* 0x000fc800078e3cff */
[----:B------:R-:W-:-:S04]  /*371a0*/  LOP3.LUT R66, R67, R66, RZ, 0x3c, !PT ;  /* 0x0000004243427212 */ /* 0x000fc800078e3cff */
[----:B------:R-:W-:Y:S01]  /*371b0*/  LOP3.LUT R67, R67, R66, RZ, 0x3c, !PT ;  /* 0x0000004243437212 */ /* 0x000fe200078e3cff */
[----:B---3--:R-:W-:Y:S04]  /*371c0*/  @P2 STL [R1+0x18a0], R10 ;  /* 0x0018a00a01002387 */ /* 0x008fe80000100800 */
[----:B--2---:R0:W-:Y:S01]  /*371d0*/  @P2 STL [R1+0x18a4], R72 ;  /* 0x0018a44801002387 */ /* 0x0041e20000100800 */
[C---:B------:R-:W-:Y:S01]  /*371e0*/  ISETP.GT.AND P2, PT, R165.reuse, 0xa3, PT ;  /* 0x000000a3a500780c */ /* 0x040fe20003f44270 */
[----:B0-----:R-:W-:Y:S02]  /*371f0*/  IMAD.MOV.U32 R72, RZ, RZ, R100 ;  /* 0x000000ffff487224 */ /* 0x001fe400078e0064 */
[----:B------:R-:W-:Y:S01]  /*37200*/  IMAD.MOV.U32 R10, RZ, RZ, R101 ;  /* 0x000000ffff0a7224 */ /* 0x000fe200078e0065 */
[----:B------:R-:W2:Y:S09]  /*37210*/  @P1 LDG.E.U16 R158, desc[UR6][R66.64] ;  /* 0x00000006429e1981 */ /* 0x000eb2000c1e1500 */
[----:B------:R-:W3:Y:S01]  /*37220*/  @P2 LDG.E.U16 R150, desc[UR6][R10.64] ;  /* 0x000000060a962981 */ /* 0x000ee2000c1e1500 */
[----:B------:R-:W-:-:S02]  /*37230*/  ISETP.GT.AND P6, PT, R165, 0xa0, PT ;  /* 0x000000a0a500780c */ /* 0x000fc40003fc4270 */
[C---:B------:R-:W-:Y:S01]  /*37240*/  ISETP.GT.AND P3, PT, R165.reuse, 0xa1, PT ;  /* 0x000000a1a500780c */ /* 0x040fe20003f64270 */
[----:B------:R-:W2:Y:S04]  /*37250*/  @P2 LDG.E.U16 R111, desc[UR6][R148.64] ;  /* 0x00000006946f2981 */ /* 0x000ea8000c1e1500 */
[----:B----4-:R-:W4:Y:S08]  /*37260*/  @P1 LDG.E.U16 R22, desc[UR6][R72.64] ;  /* 0x0000000648161981 */ /* 0x010f30000c1e1500 */
[----:B------:R-:W2:Y:S04]  /*37270*/  @P3 LDG.E.U16 R24, desc[UR6][R64.64] ;  /* 0x0000000640183981 */ /* 0x000ea8000c1e1500 */
[----:B------:R-:W2:Y:S01]  /*37280*/  @P3 LDG.E.U16 R23, desc[UR6][R84.64] ;  /* 0x0000000654173981 */ /* 0x000ea2000c1e1500 */
[----:B------:R-:W-:-:S03]  /*37290*/  ISETP.GT.AND P3, PT, R165, 0xa5, PT ;  /* 0x000000a5a500780c */ /* 0x000fc60003f64270 */
[----:B------:R-:W3:Y:S04]  /*372a0*/  @P6 LDG.E.U16 R90, desc[UR6][R74.64] ;  /* 0x000000064a5a6981 */ /* 0x000ee8000c1e1500 */
[----:B------:R-:W3:Y:S01]  /*372b0*/  @P6 LDG.E.U16 R91, desc[UR6][R76.64] ;  /* 0x000000064c5b6981 */ /* 0x000ee2000c1e1500 */
[----:B------:R-:W-:-:S05]  /*372c0*/  ISETP.GT.AND P6, PT, R165, 0xa4, PT ;  /* 0x000000a4a500780c */ /* 0x000fca0003fc4270 */
[----:B------:R-:W3:Y:S04]  /*372d0*/  @P3 LDG.E.U16 R104, desc[UR6][R8.64] ;  /* 0x0000000608683981 */ /* 0x000ee8000c1e1500 */
[----:B------:R-:W3:Y:S04]  /*372e0*/  @P3 LDG.E.U16 R152, desc[UR6][R60.64] ;  /* 0x000000063c983981 */ /* 0x000ee8000c1e1500 */
[----:B------:R-:W3:Y:S04]  /*372f0*/  LDL.LU.64 R74, [R1+0x2d38] ;  /* 0x002d3800014a7983 */ /* 0x000ee80000300a00 */
[----:B------:R-:W3:Y:S04]  /*37300*/  LDL.LU.64 R76, [R1+0x2d30] ;  /* 0x002d3000014c7983 */ /* 0x000ee80000300a00 */
[----:B------:R-:W3:Y:S04]  /*37310*/  LDL.LU.64 R64, [R1+0x2d28] ;  /* 0x002d280001407983 */ /* 0x000ee80000300a00 */
[----:B------:R-:W3:Y:S04]  /*37320*/  LDL.LU.64 R84, [R1+0x2d20] ;  /* 0x002d200001547983 */ /* 0x000ee80000300a00 */
[----:B------:R-:W3:Y:S04]  /*37330*/  LDL R101, [R1+0x189c] ;  /* 0x00189c0001657983 */ /* 0x000ee80000100800 */
[----:B------:R0:W3:Y:S04]  /*37340*/  @P6 LDG.E.U16 R151, desc[UR6][R116.64] ;  /* 0x0000000674976981 */ /* 0x0000e8000c1e1500 */
[----:B------:R-:W3:Y:S04]  /*37350*/  @P6 LDG.E.U16 R153, desc[UR6][R124.64] ;  /* 0x000000067c996981 */ /* 0x000ee8000c1e1500 */
[----:B------:R-:W-:Y:S04]  /*37360*/  STL.64 [R1+0x760], R10 ;  /* 0x0007600a01007387 */ /* 0x000fe80000100a00 */
[----:B------:R-:W3:Y:S04]  /*37370*/  LDL R100, [R1+0x1898] ;  /* 0x0018980001647983 */ /* 0x000ee80000100800 */
[----:B------:R-:W-:Y:S04]  /*37380*/  STL.64 [R1+0x768], R66 ;  /* 0x0007684201007387 */ /* 0x000fe80000100a00 */
[----:B------:R1:W-:Y:S04]  /*37390*/  STL.64 [R1+0x770], R72 ;  /* 0x0007704801007387 */ /* 0x0003e80000100a00 */
[----:B-1----:R-:W3:Y:S04]  /*373a0*/  LDL.LU.64 R72, [R1+0x2d18] ;  /* 0x002d180001487983 */ /* 0x002ee80000300a00 */
[----:B----4-:R1:W-:Y:S04]  /*373b0*/  @P1 STL [R1+0x13c4], R22 ;  /* 0x0013c41601001387 */ /* 0x0103e80000100800 */
[----:B-1----:R-:W4:Y:S04]  /*373c0*/  LDL.LU R22, [R1+0x2d10] ;  /* 0x002d100001167983 */ /* 0x002f280000300800 */
[----:B------:R-:W4:Y:S04]  /*373d0*/  LDL.LU.64 R66, [R1+0x2d08] ;  /* 0x002d080001427983 */ /* 0x000f280000300a00 */
[----:B--2---:R-:W-:Y:S04]  /*373e0*/  @P1 STL [R1+0x13c0], R158 ;  /* 0x0013c09e01001387 */ /* 0x004fe80000100800 */
[----:B------:R-:W2:Y:S04]  /*373f0*/  LDL.LU.64 R10, [R1+0x2d00] ;  /* 0x002d0000010a7983 */ /* 0x000ea80000300a00 */
[----:B---3--:R1:W-:Y:S04]  /*37400*/  @P2 STL [R1+0x13bc], R150 ;  /* 0x0013bc9601002387 */ /* 0x0083e80000100800 */
[----:B-1----:R-:W3:Y:S01]  /*37410*/  LDL R150, [R1+0x1894] ;  /* 0x0018940001967983 */ /* 0x002ee20000100800 */
[----:B------:R-:W-:-:S03]  /*37420*/  ISETP.GT.AND P1, PT, R165, 0xa6, PT ;  /* 0x000000a6a500780c */ /* 0x000fc60003f24270 */
[----:B------:R-:W2:Y:S04]  /*37430*/  LDL.LU.64 R148, [R1+0x2cf8] ;  /* 0x002cf80001947983 */ /* 0x000ea80000300a00 */
[----:B------:R-:W-:Y:S01]  /*37440*/  @P2 STL [R1+0x13b8], R111 ;  /* 0x0013b86f01002387 */ /* 0x000fe20000100800 */
[----:B------:R-:W-:Y:S01]  /*37450*/  ISETP.GT.AND P2, PT, R165, 0xa7, PT ;  /* 0x000000a7a500780c */ /* 0x000fe20003f44270 */
[----:B0-----:R-:W-:Y:S02]  /*37460*/  IMAD.MOV.U32 R116, RZ, RZ, R0 ;  /* 0x000000ffff747224 */ /* 0x001fe400078e0000 */
[----:B------:R-:W-:Y:S01]  /*37470*/  IMAD.MOV.U32 R117, RZ, RZ, R119 ;  /* 0x000000ffff757224 */ /* 0x000fe200078e0077 */
[----:B------:R0:W-:Y:S04]  /*37480*/  @P6 STL [R1+0x13b0], R151 ;  /* 0x0013b09701006387 */ /* 0x0001e80000100800 */
[----:B------:R-:W2:Y:S04]  /*37490*/  @P1 LDG.E.U16 R101, desc[UR6][R116.64] ;  /* 0x0000000674651981 */ /* 0x000ea8000c1e1500 */
[----:B0-----:R-:W2:Y:S04]  /*374a0*/  LDL R151, [R1+0x1890] ;  /* 0x0018900001977983 */ /* 0x001ea80000100800 */
[----:B------:R-:W-:Y:S04]  /*374b0*/  @P6 STL [R1+0x13b4], R153 ;  /* 0x0013b49901006387 */ /* 0x000fe80000100800 */
[----:B------:R0:W-:Y:S02]  /*374c0*/  @P3 STL [R1+0x13a8], R104 ;  /* 0x0013a86801003387 */ /* 0x0001e40000100800 */
[----:B0-----:R-:W-:-:S05]  /*374d0*/  IMAD.MOV.U32 R104, RZ, RZ, R118 ;  /* 0x000000ffff687224 */ /* 0x001fca00078e0076 */
[----:B------:R-:W4:Y:S04]  /*374e0*/  @P1 LDG.E.U16 R100, desc[UR6][R104.64] ;  /* 0x0000000668641981 */ /* 0x000f28000c1e1500 */
[----:B------:R0:W-:Y:S04]  /*374f0*/  @P3 STL [R1+0x13ac], R152 ;  /* 0x0013ac9801003387 */ /* 0x0001e80000100800 */
[----:B------:R-:W4:Y:S04]  /*37500*/  LDL R111, [R1+0x1398] ;  /* 0x00139800016f7983 */ /* 0x000f280000100800 */
        /* <DEDUP_REMOVED lines=12> */
[----:B0-----:R-:W3:Y:S04]  /*375d0*/  LDL R152, [R1+0x1384] ;  /* 0x0013840001987983 */ /* 0x001ee80000100800 */
[----:B-1----:R-:W3:Y:S04]  /*375e0*/  LDL R117, [R1+0x1390] ;  /* 0x0013900001757983 */ /* 0x002ee80000100800 */
[----:B------:R-:W3:Y:S04]  /*375f0*/  LDL R116, [R1+0x138c] ;  /* 0x00138c0001747983 */ /* 0x000ee80000100800 */
[----:B------:R-:W3:Y:S04]  /*37600*/  LDL R104, [R1+0x1380] ;  /* 0x0013800001687983 */ /* 0x000ee80000100800 */
[----:B--2---:R0:W-:Y:S01]  /*37610*/  @P1 STL [R1+0x189c], R101 ;  /* 0x00189c6501001387 */ /* 0x0041e20000100800 */
[----:B------:R-:W-:-:S03]  /*37620*/  ISETP.GT.AND P3, PT, R165, 0xa9, PT ;  /* 0x000000a9a500780c */ /* 0x000fc60003f64270 */
[----:B------:R-:W2:Y:S04]  /*37630*/  @P2 LDG.E.U16 R151, desc[UR6][R146.64] ;  /* 0x0000000692972981 */ /* 0x000ea8000c1e1500 */
[----:B0-----:R-:W2:Y:S01]  /*37640*/  LDL R101, [R1+0x137c] ;  /* 0x00137c0001657983 */ /* 0x001ea20000100800 */
[----:B------:R-:W-:-:S05]  /*37650*/  ISETP.GT.AND P6, PT, R165, 0xa8, PT ;  /* 0x000000a8a500780c */ /* 0x000fca0003fc4270 */
[----:B----4-:R-:W4:Y:S04]  /*37660*/  @P3 LDG.E.U16 R22, desc[UR6][R94.64] ;  /* 0x000000065e163981 */ /* 0x010f28000c1e1500 */
[----:B------:R0:W-:Y:S04]  /*37670*/  @P1 STL [R1+0x1898], R100 ;  /* 0x0018986401001387 */ /* 0x0001e80000100800 */
[----:B------:R-:W4:Y:S04]  /*37680*/  @P3 LDG.E.U16 R111, desc[UR6][R4.64] ;  /* 0x00000006046f3981 */ /* 0x000f28000c1e1500 */
[----:B0-----:R-:W4:Y:S04]  /*37690*/  LDL R100, [R1+0x1378] ;  /* 0x0013780001647983 */ /* 0x001f280000100800 */
[----:B------:R-:W4:Y:S04]  /*376a0*/  LDL.LU R105, [R1+0x1cd0] ;  /* 0x001cd00001697983 */ /* 0x000f280000300800 */
[----:B------:R-:W4:Y:S04]  /*376b0*/  LDL.LU R118, [R1+0x1cf0] ;  /* 0x001cf00001767983 */ /* 0x000f280000300800 */
[----:B------:R-:W4:Y:S04]  /*376c0*/  LDL.LU R13, [R1+0x1cd4] ;  /* 0x001cd400010d7983 */ /* 0x000f280000300800 */
[----:B---3--:R0:W-:Y:S04]  /*376d0*/  @P2 STL [R1+0x1894], R150 ;  /* 0x0018949601002387 */ /* 0x0081e80000100800 */
[----:B0-----:R-:W3:Y:S04]  /*376e0*/  LDL.LU R150, [R1+0x1cf4] ;  /* 0x001cf40001967983 */ /* 0x001ee80000300800 */
[----:B------:R-:W3:Y:S01]  /*376f0*/  LDL.LU.64 R146, [R1+0x2cf0] ;  /* 0x002cf00001927983 */ /* 0x000ee20000300a00 */
[----:B------:R-:W-:-:S02]  /*37700*/  ISETP.GT.AND P1, PT, R165, 0xaa, PT ;  /* 0x000000aaa500780c */ /* 0x000fc40003f24270 */
[----:B------:R-:W-:Y:S02]  /*37710*/  LOP3.LUT R61, R61, R60, RZ, 0x3c, !PT ;  /* 0x0000003c3d3d7212 */ /* 0x000fe400078e3cff */
[----:B------:R-:W-:Y:S01]  /*37720*/  LOP3.LUT R125, R125, R124, RZ, 0x3c, !PT ;  /* 0x0000007c7d7d7212 */ /* 0x000fe200078e3cff */
[----:B--2---:R0:W-:Y:S01]  /*37730*/  @P2 STL [R1+0x1890], R151 ;  /* 0x0018909701002387 */ /* 0x0041e20000100800 */
[----:B------:R-:W-:Y:S02]  /*37740*/  ISETP.GT.AND P2, PT, R165, 0xab, PT ;  /* 0x000000aba500780c */ /* 0x000fe40003f44270 */
[----:B------:R-:W-:Y:S02]  /*37750*/  LOP3.LUT R9, R9, R8, RZ, 0x3c, !PT ;  /* 0x0000000809097212 */ /* 0x000fe400078e3cff */
[----:B------:R-:W-:Y:S02]  /*37760*/  LOP3.LUT R60, R61, R60, RZ, 0x3c, !PT ;  /* 0x0000003c3d3c7212 */ /* 0x000fe400078e3cff */
[----:B------:R-:W-:-:S02]  /*37770*/  LOP3.LUT R124, R125, R124, RZ, 0x3c, !PT ;  /* 0x0000007c7d7c7212 */ /* 0x000fc400078e3cff */
[----:B------:R-:W-:Y:S02]  /*37780*/  LOP3.LUT R8, R9, R8, RZ, 0x3c, !PT ;  /* 0x0000000809087212 */ /* 0x000fe400078e3cff */
[----:B------:R-:W-:Y:S02]  /*37790*/  LOP3.LUT R61, R61, R60, RZ, 0x3c, !PT ;  /* 0x0000003c3d3d7212 */ /* 0x000fe400078e3cff */
[----:B------:R-:W-:Y:S02]  /*377a0*/  LOP3.LUT R125, R125, R124, RZ, 0x3c, !PT ;  /* 0x0000007c7d7d7212 */ /* 0x000fe400078e3cff */
[----:B------:R-:W-:Y:S01]  /*377b0*/  LOP3.LUT R9, R9, R8, RZ, 0x3c, !PT ;  /* 0x0000000809097212 */ /* 0x000fe200078e3cff */
[----:B------:R-:W2:Y:S04]  /*377c0*/  @P1 LDG.E.U16 R117, desc[UR6][R60.64] ;  /* 0x000000063c751981 */ /* 0x000ea8000c1e1500 */
[----:B------:R-:W2:Y:S04]  /*377d0*/  @P1 LDG.E.U16 R158, desc[UR6][R124.64] ;  /* 0x000000067c9e1981 */ /* 0x000ea8000c1e1500 */
[----:B------:R-:W2:Y:S04]  /*377e0*/  @P2 LDG.E.U16 R153, desc[UR6][R114.64] ;  /* 0x0000000672992981 */ /* 0x000ea8000c1e1500 */
[----:B------:R-:W2:Y:S04]  /*377f0*/  @P2 LDG.E.U16 R116, desc[UR6][R8.64] ;  /* 0x0000000608742981 */ /* 0x000ea8000c1e1500 */
[----:B---3--:R-:W3:Y:S04]  /*37800*/  @P6 LDG.E.U16 R146, desc[UR6][R82.64] ;  /* 0x0000000652926981 */ /* 0x008ee8000c1e1500 */
[----:B------:R-:W3:Y:S01]  /*37810*/  @P6 LDG.E.U16 R147, desc[UR6][R122.64] ;  /* 0x000000067a936981 */ /* 0x000ee2000c1e1500 */
[----:B------:R-:W-:-:S03]  /*37820*/  ISETP.GT.AND P6, PT, R165, 0xac, PT ;  /* 0x000000aca500780c */ /* 0x000fc60003fc4270 */
[----:B------:R-:W3:Y:S04]  /*37830*/  LDL.LU.64 R82, [R1+0x2ce8] ;  /* 0x002ce80001527983 */ /* 0x000ee80000300a00 */
[----:B------:R-:W3:Y:S04]  /*37840*/  LDL.LU.64 R122, [R1+0x2ce0] ;  /* 0x002ce000017a7983 */ /* 0x000ee80000300a00 */
[----:B------:R-:W3:Y:S04]  /*37850*/  LDL.LU.64 R94, [R1+0x2cd8] ;  /* 0x002cd800015e7983 */ /* 0x000ee80000300a00 */
[----:B------:R-:W3:Y:S04]  /*37860*/  LDL.LU R119, [R1+0x1cd8] ;  /* 0x001cd80001777983 */ /* 0x000ee80000300800 */
[----:B------:R-:W3:Y:S04]  /*37870*/  LDL.LU R12, [R1+0x1cf8] ;  /* 0x001cf800010c7983 */ /* 0x000ee80000300800 */
[----:B------:R-:W3:Y:S04]  /*37880*/  LDL R0, [R1+0x188c] ;  /* 0x00188c0001007983 */ /* 0x000ee80000100800 */
[----:B0-----:R-:W3:Y:S04]  /*37890*/  LDL R151, [R1+0x1888] ;  /* 0x0018880001977983 */ /* 0x001ee80000100800 */
[----:B------:R-:W3:Y:S04]  /*378a0*/  LDL.LU.64 R4, [R1+0x2cd0] ;  /* 0x002cd00001047983 */ /* 0x000ee80000300a00 */
[----:B----4-:R0:W-:Y:S01]  /*378b0*/  @P3 STL [R1+0x1398], R111 ;  /* 0x0013986f01003387 */ /* 0x0101e20000100800 */
[----:B------:R-:W-:-:S03]  /*378c0*/  ISETP.GT.AND P3, PT, R165, 0xad, PT ;  /* 0x000000ada500780c */ /* 0x000fc60003f64270 */
[----:B------:R-:W4:Y:S04]  /*378d0*/  @P6 LDG.E.U16 R104, desc[UR6][R86.64] ;  /* 0x0000000656686981 */ /* 0x000f28000c1e1500 */
[----:B------:R-:W3:Y:S04]  /*378e0*/  @P6 LDG.E.U16 R152, desc[UR6][R112.64] ;  /* 0x0000000670986981 */ /* 0x000ee8000c1e1500 */
[----:B0-----:R-:W3:Y:S04]  /*378f0*/  LDL.LU R111, [R1+0x2cc8] ;  /* 0x002cc800016f7983 */ /* 0x001ee80000300800 */
[----:B------:R-:W3:Y:S04]  /*37900*/  @P3 LDG.E.U16 R101, desc[UR6][R6.64] ;  /* 0x0000000606653981 */ /* 0x000ee8000c1e1500 */
[----:B------:R-:W3:Y:S04]  /*37910*/  @P3 LDG.E.U16 R100, desc[UR6][R2.64] ;  /* 0x0000000602643981 */ /* 0x000ee8000c1e1500 */
[----:B------:R0:W-:Y:S04]  /*37920*/  STL.64 [R1+0x6f0], R124 ;  /* 0x0006f07c01007387 */ /* 0x0001e80000100a00 */
[----:B0-----:R-:W3:Y:S04]  /*37930*/  LDL.LU.64 R124, [R1+0x2cc0] ;  /* 0x002cc000017c7983 */ /* 0x001ee80000300a00 */
[----:B------:R-:W-:Y:S04]  /*37940*/  STL.64 [R1+0x6e0], R8 ;  /* 0x0006e00801007387 */ /* 0x000fe80000100a00 */
[----:B------:R0:W-:Y:S04]  /*37950*/  STL.64 [R1+0x6e8], R60 ;  /* 0x0006e83c01007387 */ /* 0x0001e80000100a00 */
[----:B0-----:R-:W3:Y:S04]  /*37960*/  LDL.LU.64 R60, [R1+0x2cb8] ;  /* 0x002cb800013c7983 */ /* 0x001ee80000300a00 */
[----:B--2---:R-:W-:Y:S04]  /*37970*/  @P1 STL [R1+0x1390], R117 ;  /* 0x0013907501001387 */ /* 0x004fe80000100800 */
[----:B------:R-:W-:Y:S04]  /*37980*/  @P1 STL [R1+0x1394], R158 ;  /* 0x0013949e01001387 */ /* 0x000fe80000100800 */
[----:B------:R-:W2:Y:S04]  /*37990*/  LDL.LU.64 R8, [R1+0x2cb0] ;  /* 0x002cb00001087983 */ /* 0x000ea80000300a00 */
[----:B------:R-:W-:Y:S04]  /*379a0*/  @P2 STL [R1+0x1388], R153 ;  /* 0x0013889901002387 */ /* 0x000fe80000100800 */
[----:B------:R-:W-:Y:S04]  /*379b0*/  @P2 STL [R1+0x138c], R116 ;  /* 0x00138c7401002387 */ /* 0x000fe80000100800 */
[----:B----4-:R-:W-:Y:S04]  /*379c0*/  @P6 STL [R1+0x1380], R104 ;  /* 0x0013806801006387 */ /* 0x010fe80000100800 */
[----:B---3--:R-:W-:Y:S04]  /*379d0*/  @P6 STL [R1+0x1384], R152 ;  /* 0x0013849801006387 */ /* 0x008fe80000100800 */
[----:B------:R0:W-:Y:S04]  /*379e0*/  @P3 STL [R1+0x137c], R101 ;  /* 0x00137c6501003387 */ /* 0x0001e80000100800 */
[----:B0-----:R-:W3:Y:S04]  /*379f0*/  LDL R101, [R1+0x1884] ;  /* 0x0018840001657983 */ /* 0x001ee80000100800 */
[----:B------:R0:W-:Y:S01]  /*37a00*/  @P3 STL [R1+0x1378], R100 ;  /* 0x0013786401003387 */ /* 0x0001e20000100800 */
[----:B------:R-:W-:Y:S01]  /*37a10*/  ISETP.GT.AND P1, PT, R165, 0xae, PT ;  /* 0x000000aea500780c */ /* 0x000fe20003f24270 */
[----:B------:R-:W-:-:S02]  /*37a20*/  IMAD.MOV.U32 R3, RZ, RZ, R105 ;  /* 0x000000ffff037224 */ /* 0x000fc400078e0069 */
[----:B------:R-:W-:Y:S01]  /*37a30*/  IMAD.MOV.U32 R104, RZ, RZ, R12 ;  /* 0x000000ffff687224 */ /* 0x000fe200078e000c */
[----:B------:R-:W-:Y:S01]  /*37a40*/  ISETP.GT.AND P2, PT, R165, 0xaf, PT ;  /* 0x000000afa500780c */ /* 0x000fe20003f44270 */
[----:B------:R-:W-:Y:S02]  /*37a50*/  IMAD.MOV.U32 R6, RZ, RZ, R150 ;  /* 0x000000ffff067224 */ /* 0x000fe400078e0096 */
[----:B------:R-:W-:Y:S02]  /*37a60*/  IMAD.MOV.U32 R7, RZ, RZ, R13 ;  /* 0x000000ffff077224 */ /* 0x000fe400078e000d */
[----:B------:R-:W-:Y:S01]  /*37a70*/  IMAD.MOV.U32 R2, RZ, RZ, R118 ;  /* 0x000000ffff027224 */ /* 0x000fe200078e0076 */
[----:B------:R-:W4:Y:S04]  /*37a80*/  LDL R113, [R1+0x1368] ;  /* 0x0013680001717983 */ /* 0x000f280000100800 */
[----:B0-----:R-:W2:Y:S01]  /*37a90*/  LDL R100, [R1+0x1880] ;  /* 0x0018800001647983 */ /* 0x001ea20000100800 */
[----:B------:R-:W-:-:S03]  /*37aa0*/  IMAD.MOV.U32 R105, RZ, RZ, R119 ;  /* 0x000000ffff697224 */ /* 0x000fc600078e0077 */
[----:B------:R-:W4:Y:S04]  /*37ab0*/  LDL R112, [R1+0x136c] ;  /* 0x00136c0001707983 */ /* 0x000f280000100800 */
[----:B------:R-:W4:Y:S04]  /*37ac0*/  @P1 LDG.E.U16 R151, desc[UR6][R6.64] ;  /* 0x0000000606971981 */ /* 0x000f28000c1e1500 */
[----:B------:R-:W4:Y:S04]  /*37ad0*/  @P1 LDG.E.U16 R0, desc[UR6][R104.64] ;  /* 0x0000000668001981 */ /* 0x000f28000c1e1500 */
[----:B------:R-:W-:Y:S04]  /*37ae0*/  STL.64 [R1+0x6a0], R2 ;  /* 0x0006a00201007387 */ /* 0x000fe80000100a00 */
[----:B------:R0:W-:Y:S04]  /*37af0*/  STL.64 [R1+0x6a8], R6 ;  /* 0x0006a80601007387 */ /* 0x0001e80000100a00 */
[----:B------:R-:W4:Y:S04]  /*37b00*/  LDL.LU R86, [R1+0x1cfc] ;  /* 0x001cfc0001567983 */ /* 0x000f280000300800 */
[----:B------:R-:W4:Y:S04]  /*37b10*/  LDL.LU R87, [R1+0x1d1c] ;  /* 0x001d1c0001577983 */ /* 0x000f280000300800 */
[----:B------:R-:W4:Y:S04]  /*37b20*/  LDL.LU R13, [R1+0x1d00] ;  /* 0x001d0000010d7983 */ /* 0x000f280000300800 */
[----:B------:R-:W4:Y:S04]  /*37b30*/  LDL.LU R150, [R1+0x1d20] ;  /* 0x001d200001967983 */ /* 0x000f280000300800 */
[----:B---3--:R-:W3:Y:S04]  /*37b40*/  @P2 LDG.E.U16 R101, desc[UR6][R2.64] ;  /* 0x0000000602652981 */ /* 0x008ee8000c1e1500 */
[----:B--2---:R-:W2:Y:S04]  /*37b50*/  @P2 LDG.E.U16 R100, desc[UR6][R62.64] ;  /* 0x000000063e642981 */ /* 0x004ea8000c1e1500 */
[----:B------:R-:W-:Y:S04]  /*37b60*/  STL.64 [R1+0x6b0], R104 ;  /* 0x0006b06801007387 */ /* 0x000fe80000100a00 */
[----:B0-----:R-:W2:Y:S04]  /*37b70*/  LDL.LU R6, [R1+0x1d04] ;  /* 0x001d040001067983 */ /* 0x001ea80000300800 */
[----:B------:R-:W2:Y:S04]  /*37b80*/  LDL.LU R7, [R1+0x1d24] ;  /* 0x001d240001077983 */ /* 0x000ea80000300800 */
[----:B------:R-:W2:Y:S04]  /*37b90*/  LDL R12, [R1+0x1364] ;  /* 0x00136400010c7983 */ /* 0x000ea80000100800 */
[----:B------:R-:W2:Y:S04]  /*37ba0*/  LDL R158, [R1+0x1360] ;  /* 0x00136000019e7983 */ /* 0x000ea80000100800 */
[----:B------:R-:W2:Y:S04]  /*37bb0*/  LDL R117, [R1+0x135c] ;  /* 0x00135c0001757983 */ /* 0x000ea80000100800 */
[----:B------:R-:W2:Y:S04]  /*37bc0*/  LDL R116, [R1+0x1358] ;  /* 0x0013580001747983 */ /* 0x000ea80000100800 */
[----:B------:R-:W2:Y:S04]  /*37bd0*/  LDL R114, [R1+0x1354] ;  /* 0x0013540001727983 */ /* 0x000ea80000100800 */
[----:B------:R-:W2:Y:S04]  /*37be0*/  LDL R115, [R1+0x1350] ;  /* 0x0013500001737983 */ /* 0x000ea80000100800 */
[----:B------:R-:W2:Y:S04]  /*37bf0*/  LDL R153, [R1+0x134c] ;  /* 0x00134c0001997983 */ /* 0x000ea80000100800 */
[----:B----4-:R0:W-:Y:S01]  /*37c00*/  @P1 STL [R1+0x188c], R0 ;  /* 0x00188c0001001387 */ /* 0x0101e20000100800 */
[----:B------:R-:W-:-:S03]  /*37c10*/  ISETP.GT.AND P3, PT, R165, 0xb1, PT ;  /* 0x000000b1a500780c */ /* 0x000fc60003f64270 */
[----:B0-----:R-:W4:Y:S04]  /*37c20*/  LDL R0, [R1+0x1348] ;  /* 0x0013480001007983 */ /* 0x001f280000100800 */
[----:B------:R-:W4:Y:S04]  /*37c30*/  LDL.LU R152, [R1+0x1d28] ;  /* 0x001d280001987983 */ /* 0x000f280000300800 */
[----:B------:R-:W4:Y:S04]  /*37c40*/  LDL.LU R104, [R1+0x1d48] ;  /* 0x001d480001687983 */ /* 0x000f280000300800 */
[----:B------:R-:W4:Y:S04]  /*37c50*/  LDL.LU R105, [R1+0x1d2c] ;  /* 0x001d2c0001697983 */ /* 0x000f280000300800 */
[----:B------:R-:W4:Y:S04]  /*37c60*/  LDL.LU R118, [R1+0x1d4c] ;  /* 0x001d4c0001767983 */ /* 0x000f280000300800 */
[----:B------:R-:W4:Y:S04]  /*37c70*/  LDL.LU R119, [R1+0x1d30] ;  /* 0x001d300001777983 */ /* 0x000f280000300800 */
[----:B------:R0:W-:Y:S04]  /*37c80*/  @P1 STL [R1+0x1888], R151 ;  /* 0x0018889701001387 */ /* 0x0001e80000100800 */
[----:B------:R-:W4:Y:S04]  /*37c90*/  @P3 LDG.E.U16 R113, desc[UR6][R76.64] ;  /* 0x000000064c713981 */ /* 0x000f28000c1e1500 */
[----:B------:R-:W4:Y:S04]  /*37ca0*/  @P3 LDG.E.U16 R112, desc[UR6][R74.64] ;  /* 0x000000064a703981 */ /* 0x000f28000c1e1500 */
[----:B0-----:R-:W4:Y:S04]  /*37cb0*/  LDL.LU R151, [R1+0x1d50] ;  /* 0x001d500001977983 */ /* 0x001f280000300800 */
[----:B------:R-:W4:Y:S04]  /*37cc0*/  LDL.LU.64 R2, [R1+0x2ca8] ;  /* 0x002ca80001027983 */ /* 0x000f280000300a00 */
[----:B---3--:R0:W-:Y:S04]  /*37cd0*/  @P2 STL [R1+0x1884], R101 ;  /* 0x0018846501002387 */ /* 0x0081e80000100800 */
[----:B0-----:R-:W3:Y:S04]  /*37ce0*/  LDL.LU R101, [R1+0x2ca0] ;  /* 0x002ca00001657983 */ /* 0x001ee80000300800 */
[----:B------:R-:W4:Y:S04]  /*37cf0*/  LDL.LU.64 R62, [R1+0x2c98] ;  /* 0x002c9800013e7983 */ /* 0x000f280000300a00 */
[----:B--2---:R0:W-:Y:S04]  /*37d00*/  @P2 STL [R1+0x1880], R100 ;  /* 0x0018806401002387 */ /* 0x0041e80000100800 */
[----:B0-----:R-:W2:Y:S01]  /*37d10*/  LDL.LU R100, [R1+0x2c90] ;  /* 0x002c900001647983 */ /* 0x001ea20000300800 */
[----:B------:R-:W-:-:S02]  /*37d20*/  ISETP.GT.AND P6, PT, R165, 0xb0, PT ;  /* 0x000000b0a500780c */ /* 0x000fc40003fc4270 */
[----:B------:R-:W-:Y:S02]  /*37d30*/  ISETP.GT.AND P1, PT, R165, 0xb2, PT ;  /* 0x000000b2a500780c */ /* 0x000fe40003f24270 */
[----:B------:R-:W-:-:S04]  /*37d40*/  LOP3.LUT R7, R7, R6, RZ, 0x3c, !PT ;  /* 0x0000000607077212 */ /* 0x000fc800078e3cff */
[----:B------:R-:W-:Y:S02]  /*37d50*/  LOP3.LUT R6, R7, R6, RZ, 0x3c, !PT ;  /* 0x0000000607067212 */ /* 0x000fe400078e3cff */
[----:B------:R-:W-:Y:S02]  /*37d60*/  ISETP.GT.AND P2, PT, R165, 0xb3, PT ;  /* 0x000000b3a500780c */ /* 0x000fe40003f44270 */
[----:B------:R-:W-:Y:S02]  /*37d70*/  LOP3.LUT R87, R87, R86, RZ, 0x3c, !PT ;  /* 0x0000005657577212 */ /* 0x000fe400078e3cff */
[----:B------:R-:W-:Y:S02]  /*37d80*/  LOP3.LUT R7, R7, R6, RZ, 0x3c, !PT ;  /* 0x0000000607077212 */ /* 0x000fe400078e3cff */
[----:B------:R-:W-:-:S03]  /*37d90*/  LOP3.LUT R86, R87, R86, RZ, 0x3c, !PT ;  /* 0x0000005657567212 */ /* 0x000fc600078e3cff */
[----:B------:R-:W4:Y:S01]  /*37da0*/  @P1 LDG.E.U16 R12, desc[UR6][R6.64] ;  /* 0x00000006060c1981 */ /* 0x000f22000c1e1500 */
[----:B------:R-:W-:-:S03]  /*37db0*/  LOP3.LUT R87, R87, R86, RZ, 0x3c, !PT ;  /* 0x0000005657577212 */ /* 0x000fc600078e3cff */
[----:B------:R-:W4:Y:S04]  /*37dc0*/  @P2 LDG.E.U16 R116, desc[UR6][R64.64] ;  /* 0x0000000640742981 */ /* 0x000f28000c1e1500 */
[----:B------:R-:W4:Y:S04]  /*37dd0*/  @P2 LDG.E.U16 R117, desc[UR6][R86.64] ;  /* 0x0000000656752981 */ /* 0x000f28000c1e1500 */
[----:B---3--:R-:W3:Y:S04]  /*37de0*/  @P6 LDG.E.U16 R101, desc[UR6][R120.64] ;  /* 0x0000000678656981 */ /* 0x008ee8000c1e1500 */
[----:B--2---:R-:W2:Y:S01]  /*37df0*/  @P6 LDG.E.U16 R100, desc[UR6][R154.64] ;  /* 0x000000069a646981 */ /* 0x004ea2000c1e1500 */
[----:B------:R-:W-:-:S03]  /*37e00*/  ISETP.GT.AND P6, PT, R165, 0xb4, PT ;  /* 0x000000b4a500780c */ /* 0x000fc60003fc4270 */
[----:B------:R-:W2:Y:S04]  /*37e10*/  LDL.LU.64 R154, [R1+0x2c88] ;  /* 0x002c8800019a7983 */ /* 0x000ea80000300a00 */
[----:B------:R-:W2:Y:S04]  /*37e20*/  LDL.LU.64 R120, [R1+0x2c80] ;  /* 0x002c800001787983 */ /* 0x000ea80000300a00 */
[----:B------:R-:W2:Y:S04]  /*37e30*/  LDL.LU.64 R74, [R1+0x2c78] ;  /* 0x002c7800014a7983 */ /* 0x000ea80000300a00 */
[----:B------:R-:W2:Y:S04]  /*37e40*/  LDL.LU.64 R76, [R1+0x2c70] ;  /* 0x002c7000014c7983 */ /* 0x000ea80000300a00 */
[----:B----4-:R0:W-:Y:S04]  /*37e50*/  @P3 STL [R1+0x1368], R113 ;  /* 0x0013687101003387 */ /* 0x0101e80000100800 */
[----:B------:R1:W-:Y:S04]  /*37e60*/  @P3 STL [R1+0x136c], R112 ;  /* 0x00136c7001003387 */ /* 0x0003e80000100800 */
[----:B------:R-:W4:Y:S04]  /*37e70*/  @P6 LDG.E.U16 R115, desc[UR6][R72.64] ;  /* 0x0000000648736981 */ /* 0x000f28000c1e1500 */
[----:B------:R-:W2:Y:S01]  /*37e80*/  @P6 LDG.E.U16 R114, desc[UR6][R84.64] ;  /* 0x0000000654726981 */ /* 0x000ea2000c1e1500 */
[----:B0-----:R-:W-:-:S02]  /*37e90*/  IMAD.MOV.U32 R113, RZ, RZ, R13 ;  /* 0x000000ffff717224 */ /* 0x001fc400078e000d */
[----:B-1----:R-:W-:Y:S01]  /*37ea0*/  IMAD.MOV.U32 R112, RZ, RZ, R150 ;  /* 0x000000ffff707224 */ /* 0x002fe200078e0096 */
[C---:B------:R-:W-:Y:S01]  /*37eb0*/  ISETP.GT.AND P3, PT, R165.reuse, 0xb5, PT ;  /* 0x000000b5a500780c */ /* 0x040fe20003f64270 */
[----:B------:R-:W2:Y:S04]  /*37ec0*/  LDL R150, [R1+0x187c] ;  /* 0x00187c0001967983 */ /* 0x000ea80000100800 */
[----:B------:R-:W2:Y:S04]  /*37ed0*/  @P1 LDG.E.U16 R158, desc[UR6][R112.64] ;  /* 0x00000006709e1981 */ /* 0x000ea8000c1e1500 */
[----:B------:R-:W3:Y:S04]  /*37ee0*/  LDL R13, [R1+0x1878] ;  /* 0x00187800010d7983 */ /* 0x000ee80000100800 */
[----:B------:R-:W-:Y:S04]  /*37ef0*/  STL.64 [R1+0x660], R86 ;  /* 0x0006605601007387 */ /* 0x000fe80000100a00 */
[----:B------:R-:W-:Y:S04]  /*37f00*/  STL.64 [R1+0x668], R112 ;  /* 0x0006687001007387 */ /* 0x000fe80000100a00 */
[----:B------:R0:W-:Y:S04]  /*37f10*/  STL.64 [R1+0x670], R6 ;  /* 0x0006700601007387 */ /* 0x0001e80000100a00 */
[----:B------:R1:W3:Y:S04]  /*37f20*/  @P3 LDG.E.U16 R0, desc[UR6][R10.64] ;  /* 0x000000060a003981 */ /* 0x0002e8000c1e1500 */
[----:B------:R-:W3:Y:S04]  /*37f30*/  @P3 LDG.E.U16 R153, desc[UR6][R66.64] ;  /* 0x0000000642993981 */ /* 0x000ee8000c1e1500 */
[----:B0-----:R-:W3:Y:S04]  /*37f40*/  LDL.LU.64 R6, [R1+0x2c68] ;  /* 0x002c680001067983 */ /* 0x001ee80000300a00 */
[----:B------:R0:W-:Y:S04]  /*37f50*/  @P1 STL [R1+0x1364], R12 ;  /* 0x0013640c01001387 */ /* 0x0001e80000100800 */
[----:B0-----:R-:W3:Y:S04]  /*37f60*/  LDL R12, [R1+0x1874] ;  /* 0x00187400010c7983 */ /* 0x001ee80000100800 */
[----:B------:R-:W3:Y:S04]  /*37f70*/  LDL.LU.64 R112, [R1+0x2c60] ;  /* 0x002c600001707983 */ /* 0x000ee80000300a00 */
[----:B--2---:R-:W-:Y:S01]  /*37f80*/  @P1 STL [R1+0x1360], R158 ;  /* 0x0013609e01001387 */ /* 0x004fe20000100800 */
[----:B------:R-:W-:-:S03]  /*37f90*/  ISETP.GT.AND P1, PT, R165, 0xb6, PT ;  /* 0x000000b6a500780c */ /* 0x000fc60003f24270 */
[----:B------:R-:W2:Y:S04]  /*37fa0*/  LDL.LU.64 R86, [R1+0x2c58] ;  /* 0x002c580001567983 */ /* 0x000ea80000300a00 */
[----:B------:R-:W2:Y:S04]  /*37fb0*/  LDL.LU.64 R64, [R1+0x2c50] ;  /* 0x002c500001407983 */ /* 0x000ea80000300a00 */
[----:B------:R-:W-:Y:S04]  /*37fc0*/  @P2 STL [R1+0x1358], R116 ;  /* 0x0013587401002387 */ /* 0x000fe80000100800 */
[----:B------:R-:W-:Y:S04]  /*37fd0*/  @P2 STL [R1+0x135c], R117 ;  /* 0x00135c7501002387 */ /* 0x000fe80000100800 */
[----:B----4-:R0:W-:Y:S04]  /*37fe0*/  @P6 STL [R1+0x1350], R115 ;  /* 0x0013507301006387 */ /* 0x0101e80000100800 */
[----:B------:R4:W-:Y:S01]  /*37ff0*/  @P6 STL [R1+0x1354], R114 ;  /* 0x0013547201006387 */ /* 0x0009e20000100800 */
[----:B0-----:R-:W-:-:S02]  /*38000*/  IMAD.MOV.U32 R115, RZ, RZ, R119 ;  /* 0x000000ffff737224 */ /* 0x001fc400078e0077 */
[----:B----4-:R-:W-:-:S05]  /*38010*/  IMAD.MOV.U32 R114, RZ, RZ, R151 ;  /* 0x000000ffff727224 */ /* 0x010fca00078e0097 */
[----:B------:R-:W4:Y:S01]  /*38020*/  @P1 LDG.E.U16 R150, desc[UR6][R114.64] ;  /* 0x0000000672961981 */ /* 0x000f22000c1e1500 */
[----:B-1----:R-:W-:Y:S01]  /*38030*/  IMAD.MOV.U32 R10, RZ, RZ, R104 ;  /* 0x000000ffff0a7224 */ /* 0x002fe200078e0068 */
[C---:B------:R-:W-:Y:S01]  /*38040*/  ISETP.GT.AND P2, PT, R165.reuse, 0xb7, PT ;  /* 0x000000b7a500780c */ /* 0x040fe20003f44270 */
[----:B------:R-:W-:Y:S02]  /*38050*/  IMAD.MOV.U32 R104, RZ, RZ, R118 ;  /* 0x000000ffff687224 */ /* 0x000fe400078e0076 */
[----:B------:R-:W-:Y:S01]  /*38060*/  IMAD.MOV.U32 R11, RZ, RZ, R152 ;  /* 0x000000ffff0b7224 */ /* 0x000fe200078e0098 */
[----:B---3--:R0:W-:Y:S04]  /*38070*/  @P3 STL [R1+0x1348], R0 ;  /* 0x0013480001003387 */ /* 0x0081e80000100800 */
[----:B------:R-:W3:Y:S04]  /*38080*/  @P1 LDG.E.U16 R13, desc[UR6][R104.64] ;  /* 0x00000006680d1981 */ /* 0x000ee8000c1e1500 */
[----:B0-----:R-:W2:Y:S04]  /*38090*/  LDL R0, [R1+0x1870] ;  /* 0x0018700001007983 */ /* 0x001ea80000100800 */
[----:B------:R-:W-:Y:S04]  /*380a0*/  @P3 STL [R1+0x134c], R153 ;  /* 0x00134c9901003387 */ /* 0x000fe80000100800 */
[----:B------:R-:W2:Y:S04]  /*380b0*/  LDL R116, [R1+0x133c] ;  /* 0x00133c0001747983 */ /* 0x000ea80000100800 */
[----:B------:R-:W-:Y:S04]  /*380c0*/  STL.64 [R1+0x620], R10 ;  /* 0x0006200a01007387 */ /* 0x000fe80000100a00 */
[----:B------:R-:W-:Y:S04]  /*380d0*/  STL.64 [R1+0x628], R104 ;  /* 0x0006286801007387 */ /* 0x000fe80000100a00 */
[----:B------:R0:W-:Y:S04]  /*380e0*/  STL.64 [R1+0x630], R114 ;  /* 0x0006307201007387 */ /* 0x0001e80000100a00 */
[----:B------:R-:W2:Y:S04]  /*380f0*/  LDL R117, [R1+0x1338] ;  /* 0x0013380001757983 */ /* 0x000ea80000100800 */
[----:B------:R-:W2:Y:S04]  /*38100*/  LDL.LU R84, [R1+0x1d54] ;  /* 0x001d540001547983 */ /* 0x000ea80000300800 */
[----:B------:R-:W2:Y:S04]  /*38110*/  LDL.LU R85, [R1+0x1d74] ;  /* 0x001d740001557983 */ /* 0x000ea80000300800 */
[----:B------:R-:W2:Y:S04]  /*38120*/  LDL.LU R66, [R1+0x1d58] ;  /* 0x001d580001427983 */ /* 0x000ea80000300800 */
[----:B------:R-:W2:Y:S04]  /*38130*/  @P2 LDG.E.U16 R12, desc[UR6][R10.64] ;  /* 0x000000060a0c2981 */ /* 0x000ea8000c1e1500 */
[----:B------:R-:W2:Y:S04]  /*38140*/  LDL.LU R67, [R1+0x1d78] ;  /* 0x001d780001437983 */ /* 0x000ea80000300800 */
[----:B------:R-:W2:Y:S04]  /*38150*/  LDL.LU R72, [R1+0x1d5c] ;  /* 0x001d5c0001487983 */ /* 0x000ea80000300800 */
[----:B------:R-:W2:Y:S04]  /*38160*/  LDL.LU R73, [R1+0x1d7c] ;  /* 0x001d7c0001497983 */ /* 0x000ea80000300800 */
[----:B------:R-:W2:Y:S04]  /*38170*/  LDL R151, [R1+0x1334] ;  /* 0x0013340001977983 */ /* 0x000ea80000100800 */
[----:B----4-:R1:W-:Y:S04]  /*38180*/  @P1 STL [R1+0x187c], R150 ;  /* 0x00187c9601001387 */ /* 0x0103e80000100800 */
[----:B------:R-:W4:Y:S04]  /*38190*/  LDL R158, [R1+0x132c] ;  /* 0x00132c00019e7983 */ /* 0x000f280000100800 */
[----:B0-----:R-:W4:Y:S04]  /*381a0*/  LDL R114, [R1+0x1328] ;  /* 0x0013280001727983 */ /* 0x001f280000100800 */
[----:B-1----:R-:W4:Y:S04]  /*381b0*/  LDL R150, [R1+0x1330] ;  /* 0x0013300001967983 */ /* 0x002f280000100800 */
[----:B---3--:R0:W-:Y:S01]  /*381c0*/  @P1 STL [R1+0x1878], R13 ;  /* 0x0018780d01001387 */ /* 0x0081e20000100800 */
[----:B------:R-:W-:-:S03]  /*381d0*/  ISETP.GT.AND P3, PT, R165, 0xb9, PT ;  /* 0x000000b9a500780c */ /* 0x000fc60003f64270 */
[----:B------:R-:W3:Y:S04]  /*381e0*/  LDL R115, [R1+0x1324] ;  /* 0x0013240001737983 */ /* 0x000ee80000100800 */
[----:B------:R-:W3:Y:S04]  /*381f0*/  LDL R11, [R1+0x1320] ;  /* 0x00132000010b7983 */ /* 0x000ee80000100800 */
[----:B------:R-:W3:Y:S04]  /*38200*/  LDL R10, [R1+0x131c] ;  /* 0x00131c00010a7983 */ /* 0x000ee80000100800 */
[----:B------:R-:W3:Y:S04]  /*38210*/  LDL R153, [R1+0x1318] ;  /* 0x0013180001997983 */ /* 0x000ee80000100800 */
[----:B------:R-:W3:Y:S04]  /*38220*/  LDL.LU R104, [R1+0x1d80] ;  /* 0x001d800001687983 */ /* 0x000ee80000300800 */
[----:B------:R-:W3:Y:S04]  /*38230*/  LDL.LU R105, [R1+0x1da0] ;  /* 0x001da00001697983 */ /* 0x000ee80000300800 */
[----:B------:R-:W3:Y:S04]  /*38240*/  LDL.LU R152, [R1+0x1d84] ;  /* 0x001d840001987983 */ /* 0x000ee80000300800 */
[----:B------:R-:W3:Y:S04]  /*38250*/  LDL.LU R118, [R1+0x1da4] ;  /* 0x001da40001767983 */ /* 0x000ee80000300800 */
[----:B------:R-:W3:Y:S04]  /*38260*/  LDL.LU R119, [R1+0x1d88] ;  /* 0x001d880001777983 */ /* 0x000ee80000300800 */
[----:B0-----:R-:W3:Y:S04]  /*38270*/  LDL.LU R13, [R1+0x1da8] ;  /* 0x001da800010d7983 */ /* 0x001ee80000300800 */
[----:B--2---:R-:W2:Y:S04]  /*38280*/  @P2 LDG.E.U16 R0, desc[UR6][R148.64] ;  /* 0x0000000694002981 */ /* 0x004ea8000c1e1500 */
[----:B------:R0:W-:Y:S01]  /*38290*/  @P2 STL [R1+0x1874], R12 ;  /* 0x0018740c01002387 */ /* 0x0001e20000100800 */
[----:B------:R-:W-:-:S02]  /*382a0*/  ISETP.GT.AND P1, PT, R165, 0xba, PT ;  /* 0x000000baa500780c */ /* 0x000fc40003f24270 */
[----:B------:R-:W-:Y:S01]  /*382b0*/  LOP3.LUT R67, R67, R66, RZ, 0x3c, !PT ;  /* 0x0000004243437212 */ /* 0x000fe200078e3cff */
[----:B------:R-:W3:Y:S01]  /*382c0*/  @P3 LDG.E.U16 R116, desc[UR6][R94.64] ;  /* 0x000000065e743981 */ /* 0x000ee2000c1e1500 */
[----:B------:R-:W-:-:S03]  /*382d0*/  LOP3.LUT R73, R73, R72, RZ, 0x3c, !PT ;  /* 0x0000004849497212 */ /* 0x000fc600078e3cff */
[----:B------:R-:W3:Y:S04]  /*382e0*/  @P3 LDG.E.U16 R117, desc[UR6][R4.64] ;  /* 0x0000000604753981 */ /* 0x000ee8000c1e1500 */
[----:B0-----:R-:W3:Y:S04]  /*382f0*/  LDL R12, [R1+0x186c] ;  /* 0x00186c00010c7983 */ /* 0x001ee80000100800 */
[----:B------:R-:W3:Y:S01]  /*38300*/  LDL.LU.64 R148, [R1+0x2c48] ;  /* 0x002c480001947983 */ /* 0x000ee20000300a00 */
[----:B------:R-:W-:Y:S02]  /*38310*/  LOP3.LUT R72, R73, R72, RZ, 0x3c, !PT ;  /* 0x0000004849487212 */ /* 0x000fe400078e3cff */
[----:B------:R-:W-:-:S02]  /*38320*/  LOP3.LUT R66, R67, R66, RZ, 0x3c, !PT ;  /* 0x0000004243427212 */ /* 0x000fc400078e3cff */
[----:B------:R-:W-:Y:S02]  /*38330*/  LOP3.LUT R73, R73, R72, RZ, 0x3c, !PT ;  /* 0x0000004849497212 */ /* 0x000fe400078e3cff */
[----:B------:R-:W-:-:S03]  /*38340*/  LOP3.LUT R67, R67, R66, RZ, 0x3c, !PT ;  /* 0x0000004243437212 */ /* 0x000fc600078e3cff */
[----:B------:R-:W3:Y:S04]  /*38350*/  @P1 LDG.E.U16 R151, desc[UR6][R72.64] ;  /* 0x0000000648971981 */ /* 0x000ee8000c1e1500 */
[----:B----4-:R-:W4:Y:S01]  /*38360*/  @P1 LDG.E.U16 R150, desc[UR6][R66.64] ;  /* 0x0000000642961981 */ /* 0x010f22000c1e1500 */
[----:B------:R-:W-:Y:S02]  /*38370*/  ISETP.GT.AND P6, PT, R165, 0xb8, PT ;  /* 0x000000b8a500780c */ /* 0x000fe40003fc4270 */
[----:B------:R-:W-:-:S04]  /*38380*/  LOP3.LUT R85, R85, R84, RZ, 0x3c, !PT ;  /* 0x0000005455557212 */ /* 0x000fc800078e3cff */
[----:B------:R-:W-:Y:S01]  /*38390*/  LOP3.LUT R84, R85, R84, RZ, 0x3c, !PT ;  /* 0x0000005455547212 */ /* 0x000fe200078e3cff */
[----:B--2---:R0:W-:Y:S01]  /*383a0*/  @P2 STL [R1+0x1870], R0 ;  /* 0x0018700001002387 */ /* 0x0041e20000100800 */
[----:B------:R-:W-:Y:S02]  /*383b0*/  ISETP.GT.AND P2, PT, R165, 0xbb, PT ;  /* 0x000000bba500780c */ /* 0x000fe40003f44270 */
[----:B------:R-:W-:Y:S01]  /*383c0*/  LOP3.LUT R85, R85, R84, RZ, 0x3c, !PT ;  /* 0x0000005455557212 */ /* 0x000fe200078e3cff */
[----:B0-----:R-:W2:Y:S04]  /*383d0*/  LDL R0, [R1+0x1868] ;  /* 0x0018680001007983 */ /* 0x001ea80000100800 */
[----:B---3--:R-:W3:Y:S04]  /*383e0*/  @P6 LDG.E.U16 R148, desc[UR6][R82.64] ;  /* 0x0000000652946981 */ /* 0x008ee8000c1e1500 */
[----:B------:R-:W3:Y:S01]  /*383f0*/  @P6 LDG.E.U16 R149, desc[UR6][R122.64] ;  /* 0x000000067a956981 */ /* 0x000ee2000c1e1500 */
[----:B------:R-:W-:-:S03]  /*38400*/  ISETP.GT.AND P6, PT, R165, 0xbc, PT ;  /* 0x000000bca500780c */ /* 0x000fc60003fc4270 */
[----:B------:R-:W3:Y:S04]  /*38410*/  @P2 LDG.E.U16 R158, desc[UR6][R84.64] ;  /* 0x00000006549e2981 */ /* 0x000ee8000c1e1500 */
[----:B------:R-:W3:Y:S04]  /*38420*/  @P2 LDG.E.U16 R114, desc[UR6][R110.64] ;  /* 0x000000066e722981 */ /* 0x000ee8000c1e1500 */
[----:B------:R-:W3:Y:S04]  /*38430*/  LDL.LU.64 R82, [R1+0x2c40] ;  /* 0x002c400001527983 */ /* 0x000ee80000300a00 */
[----:B------:R-:W3:Y:S04]  /*38440*/  LDL.LU.64 R122, [R1+0x2c38] ;  /* 0x002c3800017a7983 */ /* 0x000ee80000300a00 */
[----:B------:R-:W3:Y:S04]  /*38450*/  LDL.LU.64 R94, [R1+0x2c30] ;  /* 0x002c3000015e7983 */ /* 0x000ee80000300a00 */
[----:B------:R0:W-:Y:S04]  /*38460*/  @P3 STL [R1+0x133c], R116 ;  /* 0x00133c7401003387 */ /* 0x0001e80000100800 */
[----:B------:R-:W3:Y:S04]  /*38470*/  @P6 LDG.E.U16 R11, desc[UR6][R60.64] ;  /* 0x000000063c0b6981 */ /* 0x000ee8000c1e1500 */
[----:B------:R-:W3:Y:S04]  /*38480*/  @P6 LDG.E.U16 R115, desc[UR6][R124.64] ;  /* 0x000000067c736981 */ /* 0x000ee8000c1e1500 */
[----:B0-----:R-:W3:Y:S04]  /*38490*/  LDL.LU R116, [R1+0x2c28] ;  /* 0x002c280001747983 */ /* 0x001ee80000300800 */
[----:B------:R-:W3:Y:S04]  /*384a0*/  LDL.LU.64 R4, [R1+0x2c20] ;  /* 0x002c200001047983 */ /* 0x000ee80000300a00 */
[----:B------:R0:W-:Y:S01]  /*384b0*/  @P3 STL [R1+0x1338], R117 ;  /* 0x0013387501003387 */ /* 0x0001e20000100800 */
[----:B------:R-:W-:-:S03]  /*384c0*/  ISETP.GT.AND P3, PT, R165, 0xbd, PT ;  /* 0x000000bda500780c */ /* 0x000fc60003f64270 */
[----:B0-----:R-:W3:Y:S04]  /*384d0*/  LDL.LU R117, [R1+0x2c18] ;  /* 0x002c180001757983 */ /* 0x001ee80000300800 */
[----:B------:R0:W-:Y:S06]  /*384e0*/  STL.64 [R1+0x5f0], R72 ;  /* 0x0005f04801007387 */ /* 0x0001ec0000100a00 */
[----:B------:R-:W3:Y:S04]  /*384f0*/  @P3 LDG.E.U16 R153, desc[UR6][R2.64] ;  /* 0x0000000602993981 */ /* 0x000ee8000c1e1500 */
[----:B------:R1:W3:Y:S04]  /*38500*/  @P3 LDG.E.U16 R10, desc[UR6][R8.64] ;  /* 0x00000006080a3981 */ /* 0x0002e8000c1e1500 */
[----:B0-----:R-:W3:Y:S04]  /*38510*/  LDL.LU.64 R72, [R1+0x2c10] ;  /* 0x002c100001487983 */ /* 0x001ee80000300a00 */
[----:B------:R-:W-:Y:S04]  /*38520*/  STL.64 [R1+0x5e0], R84 ;  /* 0x0005e05401007387 */ /* 0x000fe80000100a00 */
[----:B------:R0:W-:Y:S04]  /*38530*/  STL.64 [R1+0x5e8], R66 ;  /* 0x0005e84201007387 */ /* 0x0001e80000100a00 */
[----:B0-----:R-:W3:Y:S04]  /*38540*/  LDL.LU.64 R66, [R1+0x2c08] ;  /* 0x002c080001427983 */ /* 0x001ee80000300a00 */
[----:B------:R0:W-:Y:S04]  /*38550*/  @P1 STL [R1+0x1334], R151 ;  /* 0x0013349701001387 */ /* 0x0001e80000100800 */
[----:B0-----:R-:W3:Y:S01]  /*38560*/  LDL R151, [R1+0x1864] ;  /* 0x0018640001977983 */ /* 0x001ee20000100800 */
[----:B-1----:R-:W-:-:S02]  /*38570*/  IMAD.MOV.U32 R8, RZ, RZ, R13 ;  /* 0x000000ffff087224 */ /* 0x002fc400078e000d */
[----:B------:R-:W-:Y:S01]  /*38580*/  IMAD.MOV.U32 R9, RZ, RZ, R119 ;  /* 0x000000ffff097224 */ /* 0x000fe200078e0077 */
[----:B----4-:R0:W-:Y:S01]  /*38590*/  @P1 STL [R1+0x1330], R150 ;  /* 0x0013309601001387 */ /* 0x0101e20000100800 */
[----:B------:R-:W-:Y:S02]  /*385a0*/  ISETP.GT.AND P1, PT, R165, 0xbe, PT ;  /* 0x000000bea500780c */ /* 0x000fe40003f24270 */
[-C--:B------:R-:W-:Y:S01]  /*385b0*/  LOP3.LUT R105, R105, R104.reuse, RZ, 0x3c, !PT ;  /* 0x0000006869697212 */ /* 0x080fe200078e3cff */
[----:B------:R-:W-:Y:S01]  /*385c0*/  IMAD.MOV.U32 R2, RZ, RZ, R118 ;  /* 0x000000ffff027224 */ /* 0x000fe200078e0076 */
[----:B0-----:R-:W4:Y:S04]  /*385d0*/  LDL R150, [R1+0x1860] ;  /* 0x0018600001967983 */ /* 0x001f280000100800 */
[----:B------:R-:W4:Y:S04]  /*385e0*/  LDL.LU.64 R84, [R1+0x2c00] ;  /* 0x002c000001547983 */ /* 0x000f280000300a00 */
[----:B------:R-:W4:Y:S04]  /*385f0*/  LDL.LU.64 R110, [R1+0x2bf8] ;  /* 0x002bf800016e7983 */ /* 0x000f280000300a00 */
[----:B------:R-:W4:Y:S01]  /*38600*/  @P1 LDG.E.U16 R12, desc[UR6][R8.64] ;  /* 0x00000006080c1981 */ /* 0x000f22000c1e1500 */
[----:B------:R-:W-:Y:S01]  /*38610*/  LOP3.LUT R104, R105, R104, RZ, 0x3c, !PT ;  /* 0x0000006869687212 */ /* 0x000fe200078e3cff */
[----:B------:R-:W-:-:S03]  /*38620*/  IMAD.MOV.U32 R3, RZ, RZ, R152 ;  /* 0x000000ffff037224 */ /* 0x000fc600078e0098 */
[----:B------:R-:W-:Y:S02]  /*38630*/  LOP3.LUT R105, R105, R104, RZ, 0x3c, !PT ;  /* 0x0000006869697212 */ /* 0x000fe400078e3cff */
[----:B--2---:R-:W2:Y:S04]  /*38640*/  @P1 LDG.E.U16 R0, desc[UR6][R2.64] ;  /* 0x0000000602001981 */ /* 0x004ea8000c1e1500 */
[----:B---3--:R0:W-:Y:S04]  /*38650*/  @P2 STL [R1+0x132c], R158 ;  /* 0x00132c9e01002387 */ /* 0x0081e80000100800 */
[----:B0-----:R-:W3:Y:S04]  /*38660*/  LDL.LU R158, [R1+0x12f4] ;  /* 0x0012f400019e7983 */ /* 0x001ee80000300800 */
[----:B------:R-:W-:Y:S04]  /*38670*/  @P2 STL [R1+0x1328], R114 ;  /* 0x0013287201002387 */ /* 0x000fe80000100800 */
[----:B------:R-:W-:Y:S04]  /*38680*/  @P6 STL [R1+0x1320], R11 ;  /* 0x0013200b01006387 */ /* 0x000fe80000100800 */
[----:B------:R-:W-:Y:S04]  /*38690*/  @P6 STL [R1+0x1324], R115 ;  /* 0x0013247301006387 */ /* 0x000fe80000100800 */
[----:B------:R-:W-:Y:S04]  /*386a0*/  @P3 STL [R1+0x1318], R153 ;  /* 0x0013189901003387 */ /* 0x000fe80000100800 */
[----:B------:R-:W-:Y:S04]  /*386b0*/  @P3 STL [R1+0x131c], R10 ;  /* 0x00131c0a01003387 */ /* 0x000fe80000100800 */
[----:B------:R-:W-:Y:S04]  /*386c0*/  STL.64 [R1+0x5b0], R8 ;  /* 0x0005b00801007387 */ /* 0x000fe80000100a00 */
[----:B------:R-:W-:Y:S04]  /*386d0*/  STL.64 [R1+0x5a0], R104 ;  /* 0x0005a06801007387 */ /* 0x000fe80000100a00 */
[----:B------:R0:W-:Y:S04]  /*386e0*/  STL.64 [R1+0x5a8], R2 ;  /* 0x0005a80201007387 */ /* 0x0001e80000100a00 */
[----:B------:R-:W3:Y:S04]  /*386f0*/  LDL R60, [R1+0x130c] ;  /* 0x00130c00013c7983 */ /* 0x000ee80000100800 */
[----:B0-----:R-:W3:Y:S04]  /*38700*/  LDL R2, [R1+0x1308] ;  /* 0x0013080001027983 */ /* 0x001ee80000100800 */
[----:B------:R-:W3:Y:S04]  /*38710*/  LDL.LU R3, [R1+0x1dac] ;  /* 0x001dac0001037983 */ /* 0x000ee80000300800 */
[----:B----4-:R0:W-:Y:S04]  /*38720*/  @P1 STL [R1+0x186c], R12 ;  /* 0x00186c0c01001387 */ /* 0x0101e80000100800 */
[----:B0-----:R-:W4:Y:S04]  /*38730*/  LDL.LU R12, [R1+0x1dcc] ;  /* 0x001dcc00010c7983 */ /* 0x001f280000300800 */
[----:B------:R-:W4:Y:S04]  /*38740*/  LDL.LU R114, [R1+0x1db0] ;  /* 0x001db00001727983 */ /* 0x000f280000300800 */
[----:B------:R-:W4:Y:S04]  /*38750*/  LDL.LU R115, [R1+0x1dd0] ;  /* 0x001dd00001737983 */ /* 0x000f280000300800 */
[----:B------:R-:W4:Y:S04]  /*38760*/  LDL.LU R124, [R1+0x1db4] ;  /* 0x001db400017c7983 */ /* 0x000f280000300800 */
[----:B------:R-:W4:Y:S04]  /*38770*/  LDL.LU R125, [R1+0x1dd4] ;  /* 0x001dd400017d7983 */ /* 0x000f280000300800 */
[----:B------:R-:W4:Y:S04]  /*38780*/  LDL R61, [R1+0x1304] ;  /* 0x00130400013d7983 */ /* 0x000f280000100800 */
[----:B------:R-:W4:Y:S01]  /*38790*/  LDL R8, [R1+0x1300] ;  /* 0x0013000001087983 */ /* 0x000f220000100800 */
[----:B------:R-:W-:-:S02]  /*387a0*/  ISETP.GT.AND P2, PT, R165, 0xbf, PT ;  /* 0x000000bfa500780c */ /* 0x000fc40003f44270 */
[C---:B------:R-:W-:Y:S01]  /*387b0*/  ISETP.GT.AND P3, PT, R165.reuse, 0xc1, PT ;  /* 0x000000c1a500780c */ /* 0x040fe20003f64270 */
[----:B------:R-:W4:Y:S04]  /*387c0*/  LDL R9, [R1+0x12fc] ;  /* 0x0012fc0001097983 */ /* 0x000f280000100800 */
[----:B------:R-:W4:Y:S04]  /*387d0*/  LDL R10, [R1+0x12f8] ;  /* 0x0012f800010a7983 */ /* 0x000f280000100800 */
[----:B--2---:R0:W-:Y:S01]  /*387e0*/  @P1 STL [R1+0x1868], R0 ;  /* 0x0018680001001387 */ /* 0x0041e20000100800 */
[----:B------:R-:W-:-:S03]  /*387f0*/  ISETP.GT.AND P1, PT, R165, 0xc2, PT ;  /* 0x000000c2a500780c */ /* 0x000fc60003f24270 */
[----:B------:R-:W2:Y:S04]  /*38800*/  LDL R11, [R1+0x12f0] ;  /* 0x0012f000010b7983 */ /* 0x000ea80000100800 */
[----:B------:R-:W2:Y:S04]  /*38810*/  LDL R152, [R1+0x12ec] ;  /* 0x0012ec0001987983 */ /* 0x000ea80000100800 */
[----:B------:R-:W2:Y:S04]  /*38820*/  LDL R153, [R1+0x12e8] ;  /* 0x0012e80001997983 */ /* 0x000ea80000100800 */
[----:B------:R-:W2:Y:S04]  /*38830*/  @P2 LDG.E.U16 R151, desc[UR6][R104.64] ;  /* 0x0000000668972981 */ /* 0x000ea8000c1e1500 */
[----:B------:R-:W2:Y:S04]  /*38840*/  @P2 LDG.E.U16 R150, desc[UR6][R62.64] ;  /* 0x000000063e962981 */ /* 0x000ea8000c1e1500 */
[----:B------:R-:W2:Y:S04]  /*38850*/  LDL.LU R62, [R1+0x1dd8] ;  /* 0x001dd800013e7983 */ /* 0x000ea80000300800 */
[----:B------:R-:W2:Y:S04]  /*38860*/  LDL.LU R63, [R1+0x1e58] ;  /* 0x001e5800013f7983 */ /* 0x000ea80000300800 */
[----:B------:R-:W2:Y:S04]  /*38870*/  LDL.LU R118, [R1+0x1ddc] ;  /* 0x001ddc0001767983 */ /* 0x000ea80000300800 */
[----:B------:R-:W2:Y:S04]  /*38880*/  LDL.LU R119, [R1+0x1e5c] ;  /* 0x001e5c0001777983 */ /* 0x000ea80000300800 */
[----:B------:R-:W2:Y:S04]  /*38890*/  LDL.LU R104, [R1+0x1de0] ;  /* 0x001de00001687983 */ /* 0x000ea80000300800 */
[----:B------:R-:W2:Y:S04]  /*388a0*/  LDL.LU R105, [R1+0x1e60] ;  /* 0x001e600001697983 */ /* 0x000ea80000300800 */
[----:B------:R-:W2:Y:S04]  /*388b0*/  LDL R13, [R1+0x185c] ;  /* 0x00185c00010d7983 */ /* 0x000ea80000100800 */
[----:B0-----:R-:W2:Y:S04]  /*388c0*/  LDL R0, [R1+0x1858] ;  /* 0x0018580001007983 */ /* 0x001ea80000100800 */
[----:B---3--:R-:W3:Y:S04]  /*388d0*/  @P3 LDG.E.U16 R60, desc[UR6][R74.64] ;  /* 0x000000064a3c3981 */ /* 0x008ee8000c1e1500 */
[----:B------:R-:W3:Y:S01]  /*388e0*/  @P3 LDG.E.U16 R2, desc[UR6][R76.64] ;  /* 0x000000064c023981 */ /* 0x000ee2000c1e1500 */
[----:B----4-:R-:W-:-:S02]  /*388f0*/  LOP3.LUT R125, R125, R124, RZ, 0x3c, !PT ;  /* 0x0000007c7d7d7212 */ /* 0x010fc400078e3cff */
[----:B------:R-:W-:Y:S02]  /*38900*/  LOP3.LUT R115, R115, R114, RZ, 0x3c, !PT ;  /* 0x0000007273737212 */ /* 0x000fe400078e3cff */
[----:B------:R-:W-:Y:S02]  /*38910*/  LOP3.LUT R124, R125, R124, RZ, 0x3c, !PT ;  /* 0x0000007c7d7c7212 */ /* 0x000fe400078e3cff */
[----:B------:R-:W-:Y:S02]  /*38920*/  LOP3.LUT R114, R115, R114, RZ, 0x3c, !PT ;  /* 0x0000007273727212 */ /* 0x000fe400078e3cff */
[----:B------:R-:W-:Y:S02]  /*38930*/  LOP3.LUT R125, R125, R124, RZ, 0x3c, !PT ;  /* 0x0000007c7d7d7212 */ /* 0x000fe400078e3cff */
[----:B------:R-:W-:-:S03]  /*38940*/  LOP3.LUT R115, R115, R114, RZ, 0x3c, !PT ;  /* 0x0000007273737212 */ /* 0x000fc600078e3cff */
[----:B------:R-:W4:Y:S04]  /*38950*/  @P1 LDG.E.U16 R61, desc[UR6][R124.64] ;  /* 0x000000067c3d1981 */ /* 0x000f28000c1e1500 */
[----:B------:R-:W4:Y:S01]  /*38960*/  @P1 LDG.E.U16 R8, desc[UR6][R114.64] ;  /* 0x0000000672081981 */ /* 0x000f22000c1e1500 */
[----:B------:R-:W-:-:S03]  /*38970*/  ISETP.GT.AND P6, PT, R165, 0xc0, PT ;  /* 0x000000c0a500780c */ /* 0x000fc60003fc4270 */
[----:B--2---:R0:W-:Y:S04]  /*38980*/  @P2 STL [R1+0x1864], R151 ;  /* 0x0018649701002387 */ /* 0x0041e80000100800 */
[----:B0-----:R-:W2:Y:S04]  /*38990*/  LDL R151, [R1+0x1854] ;  /* 0x0018540001977983 */ /* 0x001ea80000100800 */
[----:B------:R0:W-:Y:S04]  /*389a0*/  @P2 STL [R1+0x1860], R150 ;  /* 0x0018609601002387 */ /* 0x0001e80000100800 */
[----:B------:R-:W2:Y:S04]  /*389b0*/  @P6 LDG.E.U16 R110, desc[UR6][R154.64] ;  /* 0x000000069a6e6981 */ /* 0x000ea8000c1e1500 */
[----:B------:R-:W2:Y:S01]  /*389c0*/  @P6 LDG.E.U16 R111, desc[UR6][R120.64] ;  /* 0x00000006786f6981 */ /* 0x000ea2000c1e1500 */
[----:B------:R-:W-:-:S03]  /*389d0*/  ISETP.GT.AND P2, PT, R165, 0xc3, PT ;  /* 0x000000c3a500780c */ /* 0x000fc60003f44270 */
[----:B0-----:R-:W2:Y:S04]  /*389e0*/  LDL R150, [R1+0x1850] ;  /* 0x0018500001967983 */ /* 0x001ea80000100800 */
[----:B------:R-:W2:Y:S04]  /*389f0*/  LDL.LU.64 R154, [R1+0x2bf0] ;  /* 0x002bf000019a7983 */ /* 0x000ea80000300a00 */
[----:B------:R-:W2:Y:S04]  /*38a00*/  LDL.LU.64 R120, [R1+0x2be8] ;  /* 0x002be80001787983 */ /* 0x000ea80000300a00 */
[----:B------:R-:W2:Y:S04]  /*38a10*/  LDL.LU.64 R74, [R1+0x2be0] ;  /* 0x002be000014a7983 */ /* 0x000ea80000300a00 */
[----:B---3--:R0:W-:Y:S01]  /*38a20*/  @P3 STL [R1+0x130c], R60 ;  /* 0x00130c3c01003387 */ /* 0x0081e20000100800 */
[----:B------:R-:W-:-:S03]  /*38a30*/  ISETP.GT.AND P6, PT, R165, 0xc4, PT ;  /* 0x000000c4a500780c */ /* 0x000fc60003fc4270 */
[----:B------:R-:W3:Y:S04]  /*38a40*/  @P2 LDG.E.U16 R10, desc[UR6][R6.64] ;  /* 0x00000006060a2981 */ /* 0x000ee8000c1e1500 */
[----:B0-----:R-:W2:Y:S04]  /*38a50*/  LDL.LU R60, [R1+0x2bd8] ;  /* 0x002bd800013c7983 */ /* 0x001ea80000300800 */
[----:B------:R-:W2:Y:S04]  /*38a60*/  LDL.LU.64 R76, [R1+0x2bd0] ;  /* 0x002bd000014c7983 */ /* 0x000ea80000300a00 */
[----:B------:R0:W-:Y:S01]  /*38a70*/  @P3 STL [R1+0x1308], R2 ;  /* 0x0013080201003387 */ /* 0x0001e20000100800 */
[----:B------:R-:W-:-:S02]  /*38a80*/  ISETP.GT.AND P3, PT, R165, 0xc5, PT ;  /* 0x000000c5a500780c */ /* 0x000fc40003f64270 */
[----:B------:R-:W-:Y:S01]  /*38a90*/  LOP3.LUT R105, R105, R104, RZ, 0x3c, !PT ;  /* 0x0000006869697212 */ /* 0x000fe200078e3cff */
[----:B------:R-:W2:Y:S04]  /*38aa0*/  @P6 LDG.E.U16 R158, desc[UR6][R112.64] ;  /* 0x00000006709e6981 */ /* 0x000ea8000c1e1500 */
[----:B------:R-:W2:Y:S01]  /*38ab0*/  @P6 LDG.E.U16 R11, desc[UR6][R86.64] ;  /* 0x00000006560b6981 */ /* 0x000ea2000c1e1500 */
[----:B0-----:R-:W-:-:S03]  /*38ac0*/  IMAD.MOV.U32 R2, RZ, RZ, R12 ;  /* 0x000000ffff027224 */ /* 0x001fc600078e000c */
[----:B------:R-:W2:Y:S04]  /*38ad0*/  LDL R12, [R1+0x12d8] ;  /* 0x0012d800010c7983 */ /* 0x000ea80000100800 */
[----:B------:R-:W-:Y:S04]  /*38ae0*/  STL.64 [R1+0x560], R2 ;  /* 0x0005600201007387 */ /* 0x000fe80000100a00 */
[----:B------:R0:W-:Y:S04]  /*38af0*/  STL.64 [R1+0x570], R124 ;  /* 0x0005707c01007387 */ /* 0x0001e80000100a00 */
[----:B------:R-:W2:Y:S01]  /*38b00*/  @P2 LDG.E.U16 R9, desc[UR6][R2.64] ;  /* 0x0000000602092981 */ /* 0x000ea2000c1e1500 */
[----:B------:R-:W-:-:S02]  /*38b10*/  LOP3.LUT R104, R105, R104, RZ, 0x3c, !PT ;  /* 0x0000006869687212 */ /* 0x000fc400078e3cff */
[----:B------:R-:W-:Y:S01]  /*38b20*/  LOP3.LUT R119, R119, R118, RZ, 0x3c, !PT ;  /* 0x0000007677777212 */ /* 0x000fe200078e3cff */
[----:B------:R-:W3:Y:S04]  /*38b30*/  @P3 LDG.E.U16 R152, desc[UR6][R64.64] ;  /* 0x0000000640983981 */ /* 0x000ee8000c1e1500 */
[----:B------:R-:W3:Y:S04]  /*38b40*/  @P3 LDG.E.U16 R153, desc[UR6][R82.64] ;  /* 0x0000000652993981 */ /* 0x000ee8000c1e1500 */
[----:B0-----:R-:W3:Y:S01]  /*38b50*/  LDL.LU.64 R124, [R1+0x2bc8] ;  /* 0x002bc800017c7983 */ /* 0x001ee20000300a00 */
[----:B------:R-:W-:-:S02]  /*38b60*/  LOP3.LUT R105, R105, R104, RZ, 0x3c, !PT ;  /* 0x0000006869697212 */ /* 0x000fc400078e3cff */
[----:B------:R-:W-:-:S04]  /*38b70*/  LOP3.LUT R118, R119, R118, RZ, 0x3c, !PT ;  /* 0x0000007677767212 */ /* 0x000fc800078e3cff */
[----:B------:R-:W-:Y:S01]  /*38b80*/  LOP3.LUT R119, R119, R118, RZ, 0x3c, !PT ;  /* 0x0000007677777212 */ /* 0x000fe200078e3cff */
[----:B----4-:R0:W-:Y:S04]  /*38b90*/  @P1 STL [R1+0x1304], R61 ;  /* 0x0013043d01001387 */ /* 0x0101e80000100800 */
[----:B0-----:R-:W4:Y:S04]  /*38ba0*/  LDL.LU R61, [R1+0x2bc0] ;  /* 0x002bc000013d7983 */ /* 0x001f280000300800 */
[----:B------:R0:W-:Y:S04]  /*38bb0*/  STL.64 [R1+0x568], R114 ;  /* 0x0005687201007387 */ /* 0x0001e80000100a00 */
[----:B0-----:R-:W4:Y:S04]  /*38bc0*/  LDL.LU.64 R114, [R1+0x2bb8] ;  /* 0x002bb80001727983 */ /* 0x001f280000300a00 */
[----:B------:R0:W-:Y:S01]  /*38bd0*/  @P1 STL [R1+0x1300], R8 ;  /* 0x0013000801001387 */ /* 0x0001e20000100800 */
[----:B------:R-:W-:-:S02]  /*38be0*/  ISETP.GT.AND P1, PT, R165, 0xc6, PT ;  /* 0x000000c6a500780c */ /* 0x000fc40003f24270 */
[-C--:B------:R-:W-:Y:S01]  /*38bf0*/  LOP3.LUT R63, R63, R62.reuse, RZ, 0x3c, !PT ;  /* 0x0000003e3f3f7212 */ /* 0x080fe200078e3cff */
[----:B0-----:R-:W4:Y:S04]  /*38c00*/  LDL.LU R8, [R1+0x2bb0] ;  /* 0x002bb00001087983 */ /* 0x001f280000300800 */
[----:B------:R-:W4:Y:S06]  /*38c10*/  LDL.LU.64 R2, [R1+0x2ba8] ;  /* 0x002ba80001027983 */ /* 0x000f2c0000300a00 */
[----:B------:R-:W4:Y:S04]  /*38c20*/  @P1 LDG.E.U16 R13, desc[UR6][R104.64] ;  /* 0x00000006680d1981 */ /* 0x000f28000c1e1500 */
[----:B------:R-:W4:Y:S01]  /*38c30*/  @P1 LDG.E.U16 R0, desc[UR6][R118.64] ;  /* 0x0000000676001981 */ /* 0x000f22000c1e1500 */
[----:B------:R-:W-:-:S03]  /*38c40*/  LOP3.LUT R62, R63, R62, RZ, 0x3c, !PT ;  /* 0x0000003e3f3e7212 */ /* 0x000fc600078e3cff */
[----:B--2---:R0:W-:Y:S04]  /*38c50*/  @P2 STL [R1+0x12fc], R9 ;  /* 0x0012fc0901002387 */ /* 0x0041e80000100800 */
[----:B0-----:R-:W2:Y:S04]  /*38c60*/  LDL.LU R9, [R1+0x2ba0] ;  /* 0x002ba00001097983 */ /* 0x001ea80000300800 */
[----:B------:R-:W2:Y:S04]  /*38c70*/  LDL.LU.64 R6, [R1+0x2b98] ;  /* 0x002b980001067983 */ /* 0x000ea80000300a00 */
[----:B---3--:R0:W-:Y:S01]  /*38c80*/  @P2 STL [R1+0x12f8], R10 ;  /* 0x0012f80a01002387 */ /* 0x0081e20000100800 */
[----:B------:R-:W-:-:S02]  /*38c90*/  ISETP.GT.AND P2, PT, R165, 0xc7, PT ;  /* 0x000000c7a500780c */ /* 0x000fc40003f44270 */
[----:B------:R-:W-:Y:S01]  /*38ca0*/  LOP3.LUT R63, R63, R62, RZ, 0x3c, !PT ;  /* 0x0000003e3f3f7212 */ /* 0x000fe200078e3cff */
[----:B0-----:R-:W3:Y:S04]  /*38cb0*/  LDL.LU R10, [R1+0x2b90] ;  /* 0x002b9000010a7983 */ /* 0x001ee80000300800 */
[----:B------:R-:W2:Y:S04]  /*38cc0*/  LDL.LU.64 R112, [R1+0x2b88] ;  /* 0x002b880001707983 */ /* 0x000ea80000300a00 */
[----:B------:R-:W-:Y:S04]  /*38cd0*/  STL [R1+0x24a8], R158 ;  /* 0x0024a89e01007387 */ /* 0x000fe80000100800 */
[----:B------:R-:W2:Y:S04]  /*38ce0*/  LDL.LU.64 R86, [R1+0x2b80] ;  /* 0x002b800001567983 */ /* 0x000ea80000300a00 */
[----:B------:R0:W-:Y:S04]  /*38cf0*/  @P6 STL [R1+0x12f0], R11 ;  /* 0x0012f00b01006387 */ /* 0x0001e80000100800 */
[----:B------:R-:W2:Y:S04]  /*38d00*/  @P2 LDG.E.U16 R151, desc[UR6][R62.64] ;  /* 0x000000063e972981 */ /* 0x000ea8000c1e1500 */
[----:B------:R-:W3:Y:S04]  /*38d10*/  @P2 LDG.E.U16 R150, desc[UR6][R122.64] ;  /* 0x000000067a962981 */ /* 0x000ee8000c1e1500 */
[----:B0-----:R-:W3:Y:S04]  /*38d20*/  LDL.LU R11, [R1+0x2b78] ;  /* 0x002b7800010b7983 */ /* 0x001ee80000300800 */
[----:B------:R-:W3:Y:S04]  /*38d30*/  LDL.LU.64 R64, [R1+0x2b70] ;  /* 0x002b700001407983 */ /* 0x000ee80000300a00 */
[----:B------:R0:W-:Y:S04]  /*38d40*/  @P3 STL [R1+0x12ec], R152 ;  /* 0x0012ec9801003387 */ /* 0x0001e80000100800 */
[----:B0-----:R-:W3:Y:S04]  /*38d50*/  LDL.LU R152, [R1+0x2b68] ;  /* 0x002b680001987983 */ /* 0x001ee80000300800 */
[----:B------:R-:W3:Y:S04]  /*38d60*/  LDL.LU.64 R82, [R1+0x2b60] ;  /* 0x002b600001527983 */ /* 0x000ee80000300a00 */
[----:B------:R0:W-:Y:S04]  /*38d70*/  @P3 STL [R1+0x12e8], R153 ;  /* 0x0012e89901003387 */ /* 0x0001e80000100800 */
[----:B0-----:R-:W3:Y:S04]  /*38d80*/  LDL.LU R153, [R1+0x2b58] ;  /* 0x002b580001997983 */ /* 0x001ee80000300800 */
        /* <DEDUP_REMOVED lines=8> */
[----:B0-----:R-:W4:Y:S01]  /*38e10*/  LDL.LU R0, [R1+0x2b38] ;  /* 0x002b380001007983 */ /* 0x001f220000300800 */
[----:B------:R-:W-:-:S03]  /*38e20*/  ISETP.GT.AND P3, PT, R165, 0xc9, PT ;  /* 0x000000c9a500780c */ /* 0x000fc60003f64270 */
[----:B------:R-:W4:Y:S04]  /*38e30*/  LDL.LU.64 R62, [R1+0x2b30] ;  /* 0x002b3000013e7983 */ /* 0x000f280000300a00 */
[----:B--2---:R0:W-:Y:S01]  /*38e40*/  @P2 STL [R1+0x1854], R151 ;  /* 0x0018549701002387 */ /* 0x0041e20000100800 */
[C---:B------:R-:W-:Y:S02]  /*38e50*/  ISETP.GT.AND P6, PT, R165.reuse, 0xc8, PT ;  /* 0x000000c8a500780c */ /* 0x040fe40003fc4270 */
[----:B------:R-:W-:-:S03]  /*38e60*/  ISETP.GT.AND P1, PT, R165, 0xca, PT ;  /* 0x000000caa500780c */ /* 0x000fc60003f24270 */
[----:B------:R-:W2:Y:S04]  /*38e70*/  @P3 LDG.E.U16 R12, desc[UR6][R72.64] ;  /* 0x00000006480c3981 */ /* 0x000ea8000c1e1500 */
[----:B0-----:R-:W2:Y:S04]  /*38e80*/  LDL.LU R151, [R1+0x2b28] ;  /* 0x002b280001977983 */ /* 0x001ea80000300800 */
[----:B------:R-:W2:Y:S04]  /*38e90*/  LDL.LU.64 R122, [R1+0x2b20] ;  /* 0x002b2000017a7983 */ /* 0x000ea80000300a00 */
[----:B---3--:R0:W-:Y:S04]  /*38ea0*/  @P2 STL [R1+0x1850], R150 ;  /* 0x0018509601002387 */ /* 0x0081e80000100800 */
[----:B0-----:R-:W3:Y:S04]  /*38eb0*/  LDL.LU R150, [R1+0x2b18] ;  /* 0x002b180001967983 */ /* 0x001ee80000300800 */
[----:B----4-:R-:W4:Y:S04]  /*38ec0*/  @P3 LDG.E.U16 R0, desc[UR6][R116.64] ;  /* 0x0000000674003981 */ /* 0x010f28000c1e1500 */
[----:B--2---:R-:W2:Y:S04]  /*38ed0*/  @P6 LDG.E.U16 R151, desc[UR6][R4.64] ;  /* 0x0000000604976981 */ /* 0x004ea8000c1e1500 */
[----:B---3--:R-:W3:Y:S04]  /*38ee0*/  @P6 LDG.E.U16 R150, desc[UR6][R94.64] ;  /* 0x000000065e966981 */ /* 0x008ee8000c1e1500 */
[----:B------:R-:W2:Y:S04]  /*38ef0*/  LDL.LU.64 R94, [R1+0x2b10] ;  /* 0x002b1000015e7983 */ /* 0x000ea80000300a00 */
[----:B------:R-:W2:Y:S04]  /*38f00*/  LDL.LU.64 R4, [R1+0x2b08] ;  /* 0x002b080001047983 */ /* 0x000ea80000300a00 */
[----:B------:R-:W2:Y:S04]  /*38f10*/  LDL.LU.64 R116, [R1+0x2b00] ;  /* 0x002b000001747983 */ /* 0x000ea80000300a00 */
[----:B----4-:R0:W-:Y:S04]  /*38f20*/  STL [R1+0x12dc], R0 ;  /* 0x0012dc0001007387 */ /* 0x0101e80000100800 */
[----:B0-----:R-:W4:Y:S01]  /*38f30*/  LDL.LU R0, [R1+0x2af8] ;  /* 0x002af80001007983 */ /* 0x001f220000300800 */
[----:B------:R-:W-:-:S03]  /*38f40*/  PRMT R13, RZ, 0x7610, R13 ;  /* 0x00007610ff0d7816 */ /* 0x000fc6000000000d */
[----:B------:R-:W2:Y:S04]  /*38f50*/  LDL.LU.64 R72, [R1+0x2af0] ;  /* 0x002af00001487983 */ /* 0x000ea80000300a00 */
[----:B------:R-:W2:Y:S01]  /*38f60*/  @P1 LDG.E.U16 R13, desc[UR6][R66.64] ;  /* 0x00000006420d1981 */ /* 0x000ea2000c1e1500 */
[----:B----4-:R-:W-:-:S06]  /*38f70*/  PRMT R0, RZ, 0x7610, R0 ;  /* 0x00007610ff007816 */ /* 0x010fcc0000000000 */
[----:B------:R-:W4:Y:S04]  /*38f80*/  @P1 LDG.E.U16 R0, desc[UR6][R84.64] ;  /* 0x0000000654001981 */ /* 0x000f28000c1e1500 */
[----:B------:R0:W-:Y:S04]  /*38f90*/  @P3 STL [R1+0x12d8], R12 ;  /* 0x0012d80c01003387 */ /* 0x0001e80000100800 */
[----:B0-----:R-:W3:Y:S04]  /*38fa0*/  LDL.LU R12, [R1+0x2ae8] ;  /* 0x002ae800010c7983 */ /* 0x001ee80000300800 */
[----:B------:R-:W3:Y:S04]  /*38fb0*/  LDL.LU.64 R66, [R1+0x2ae0] ;  /* 0x002ae00001427983 */ /* 0x000ee80000300a00 */
[----:B--2---:R0:W-:Y:S04]  /*38fc0*/  STL [R1+0x12d4], R13 ;  /* 0x0012d40d01007387 */ /* 0x0041e80000100800 */
[----:B0-----:R-:W3:Y:S04]  /*38fd0*/  LDL.LU R13, [R1+0x2ad8] ;  /* 0x002ad800010d7983 */ /* 0x001ee80000300800 */
[----:B------:R-:W2:Y:S04]  /*38fe0*/  LDL.LU.64 R84, [R1+0x2ad0] ;  /* 0x002ad00001547983 */ /* 0x000ea80000300a00 */
[----:B----4-:R0:W-:Y:S04]  /*38ff0*/  STL [R1+0x12d0], R0 ;  /* 0x0012d00001007387 */ /* 0x0101e80000100800 */
[----:B0-----:R-:W4:Y:S01]  /*39000*/  LDL.LU R0, [R1+0x2ac8] ;  /* 0x002ac80001007983 */ /* 0x001f220000300800 */
[----:B------:R-:W-:-:S02]  /*39010*/  ISETP.GT.AND P2, PT, R165, 0xcb, PT ;  /* 0x000000cba500780c */ /* 0x000fc40003f44270 */
[----:B------:R-:W-:Y:S02]  /*39020*/  ISETP.GT.AND P6, PT, R165, 0xcc, PT ;  /* 0x000000cca500780c */ /* 0x000fe40003fc4270 */
[----:B--2---:R-:W-:Y:S02]  /*39030*/  PRMT R84, RZ, 0x7610, R84 ;  /* 0x00007610ff547816 */ /* 0x004fe40000000054 */
[----:B------:R-:W-:-:S07]  /*39040*/  PRMT R85, RZ, 0x7610, R85 ;  /* 0x00007610ff557816 */ /* 0x000fce0000000055 */
[----:B------:R-:W2:Y:S04]  /*39050*/  @P2 LDG.E.U16 R84, desc[UR6][R154.64] ;  /* 0x000000069a542981 */ /* 0x000ea8000c1e1500 */
[----:B------:R-:W3:Y:S04]  /*39060*/  @P2 LDG.E.U16 R85, desc[UR6][R120.64] ;  /* 0x0000000678552981 */ /* 0x000ee8000c1e1500 */
[----:B------:R-:W3:Y:S01]  /*39070*/  LDL.LU.64 R154, [R1+0x2ac0] ;  /* 0x002ac000019a7983 */ /* 0x000ee20000300a00 */
[----:B----4-:R-:W-:-:S06]  /*39080*/  PRMT R0, RZ, 0x7610, R0 ;  /* 0x00007610ff007816 */ /* 0x010fcc0000000000 */
[----:B------:R-:W4:Y:S04]  /*39090*/  @P6 LDG.E.U16 R0, desc[UR6][R74.64] ;  /* 0x000000064a006981 */ /* 0x000f28000c1e1500 */
[----:B--2---:R0:W-:Y:S04]  /*390a0*/  STL [R1+0x12cc], R84 ;  /* 0x0012cc5401007387 */ /* 0x0041e80000100800 */
[----:B0-----:R-:W2:Y:S04]  /*390b0*/  LDL.LU R84, [R1+0x2ab8] ;  /* 0x002ab80001547983 */ /* 0x001ea80000300800 */
[----:B------:R-:W2:Y:S04]  /*390c0*/  LDL.LU.64 R120, [R1+0x2ab0] ;  /* 0x002ab00001787983 */ /* 0x000ea80000300a00 */
[----:B---3--:R0:W-:Y:S04]  /*390d0*/  STL [R1+0x12c8], R85 ;  /* 0x0012c85501007387 */ /* 0x0081e80000100800 */
[----:B0-----:R-:W3:Y:S04]  /*390e0*/  LDL.LU R85, [R1+0x2aa8] ;  /* 0x002aa80001557983 */ /* 0x001ee80000300800 */
[----:B------:R-:W2:Y:S04]  /*390f0*/  LDL.LU.64 R74, [R1+0x2aa0] ;  /* 0x002aa000014a7983 */ /* 0x000ea80000300a00 */
[----:B----4-:R0:W-:Y:S04]  /*39100*/  STL [R1+0x12c4], R0 ;  /* 0x0012c40001007387 */ /* 0x0101e80000100800 */
[----:B0-----:R-:W4:Y:S01]  /*39110*/  LDL.LU R0, [R1+0x2a98] ;  /* 0x002a980001007983 */ /* 0x001f220000300800 */
[----:B------:R-:W-:-:S02]  /*39120*/  ISETP.GT.AND P3, PT, R165, 0xcd, PT ;  /* 0x000000cda500780c */ /* 0x000fc40003f64270 */
[----:B--2---:R-:W-:-:S06]  /*39130*/  PRMT R75, RZ, 0x7610, R75 ;  /* 0x00007610ff4b7816 */ /* 0x004fcc000000004b */
[----:B------:R-:W2:Y:S04]  /*39140*/  @P6 LDG.E.U16 R75, desc[UR6][R76.64] ;  /* 0x000000064c4b6981 */ /* 0x000ea8000c1e1500 */
[----:B------:R-:W3:Y:S01]  /*39150*/  LDL.LU.64 R76, [R1+0x2a90] ;  /* 0x002a9000014c7983 */ /* 0x000ee20000300a00 */
[----:B----4-:R-:W-:-:S06]  /*39160*/  PRMT R0, RZ, 0x7610, R0 ;  /* 0x00007610ff007816 */ /* 0x010fcc0000000000 */
[----:B------:R-:W4:Y:S04]  /*39170*/  @P3 LDG.E.U16 R0, desc[UR6][R124.64] ;  /* 0x000000067c003981 */ /* 0x000f28000c1e1500 */
[----:B--2---:R0:W-:Y:S04]  /*39180*/  STL [R1+0x12c0], R75 ;  /* 0x0012c04b01007387 */ /* 0x0041e80000100800 */
[----:B0-----:R-:W2:Y:S04]  /*39190*/  LDL.LU R75, [R1+0x2a88] ;  /* 0x002a8800014b7983 */ /* 0x001ea80000300800 */
[----:B------:R-:W2:Y:S04]  /*391a0*/  LDL.LU.64 R124, [R1+0x2a80] ;  /* 0x002a8000017c7983 */ /* 0x000ea80000300a00 */
[----:B----4-:R0:W-:Y:S04]  /*391b0*/  STL [R1+0x12bc], R0 ;  /* 0x0012bc0001007387 */ /* 0x0101e80000100800 */
[----:B0-----:R-:W4:Y:S01]  /*391c0*/  LDL.LU R0, [R1+0x2a78] ;  /* 0x002a780001007983 */ /* 0x001f220000300800 */
[----:B------:R-:W-:-:S02]  /*391d0*/  PRMT R18, RZ, 0x7610, R18 ;  /* 0x00007610ff127816 */ /* 0x000fc40000000012 */
[----:B------:R-:W-:-:S04]  /*391e0*/  ISETP.GT.AND P1, PT, R165, 0xce, PT ;  /* 0x000000cea500780c */ /* 0x000fc80003f24270 */
[----:B------:R-:W2:Y:S04]  /*391f0*/  @P3 LDG.E.U16 R18, desc[UR6][R60.64] ;  /* 0x000000063c123981 */ /* 0x000ea8000c1e1500 */
[----:B------:R-:W3:Y:S01]  /*39200*/  LDL.LU.64 R60, [R1+0x2a70] ;  /* 0x002a7000013c7983 */ /* 0x000ee20000300a00 */
[----:B----4-:R-:W-:-:S06]  /*39210*/  PRMT R0, RZ, 0x7610, R0 ;  /* 0x00007610ff007816 */ /* 0x010fcc0000000000 */
[----:B------:R-:W4:Y:S01]  /*39220*/  @P1 LDG.E.U16 R0, desc[UR6][R114.64] ;  /* 0x0000000672001981 */ /* 0x000f22000c1e1500 */
[----:B------:R-:W-:-:S03]  /*39230*/  ISETP.GT.AND P2, PT, R165, 0xcf, PT ;  /* 0x000000cfa500780c */ /* 0x000fc60003f44270 */
[----:B--2---:R-:W-:Y:S04]  /*39240*/  STL [R1+0x2448], R18 ;  /* 0x0024481201007387 */ /* 0x004fe80000100800 */
[----:B------:R-:W2:Y:S01]  /*39250*/  LDL.LU.64 R114, [R1+0x2a68] ;  /* 0x002a680001727983 */ /* 0x000ea20000300a00 */
[----:B---3--:R-:W-:Y:S02]  /*39260*/  PRMT R61, RZ, 0x7610, R61 ;  /* 0x00007610ff3d7816 */ /* 0x008fe4000000003d */
[----:B------:R-:W-:-:S04]  /*39270*/  PRMT R60, RZ, 0x7610, R60 ;  /* 0x00007610ff3c7816 */ /* 0x000fc8000000003c */
[----:B------:R-:W3:Y:S04]  /*39280*/  @P1 LDG.E.U16 R61, desc[UR6][R2.64] ;  /* 0x00000006023d1981 */ /* 0x000ee8000c1e1500 */
[----:B------:R-:W2:Y:S04]  /*39290*/  @P2 LDG.E.U16 R60, desc[UR6][R8.64] ;  /* 0x00000006083c2981 */ /* 0x000ea8000c1e1500 */
[----:B----4-:R0:W-:Y:S04]  /*392a0*/  STL [R1+0x184c], R0 ;  /* 0x00184c0001007387 */ /* 0x0101e80000100800 */
[----:B0-----:R-:W4:Y:S04]  /*392b0*/  LDL.LU R0, [R1+0x2a60] ;  /* 0x002a600001007983 */ /* 0x001f280000300800 */
[----:B------:R-:W4:Y:S04]  /*392c0*/  LDL.LU.64 R2, [R1+0x2a58] ;  /* 0x002a580001027983 */ /* 0x000f280000300a00 */
[----:B---3--:R0:W-:Y:S04]  /*392d0*/  STL [R1+0x1848], R61 ;  /* 0x0018483d01007387 */ /* 0x0081e80000100800 */
[----:B0-----:R-:W3:Y:S04]  /*392e0*/  LDL.LU R61, [R1+0x2a50] ;  /* 0x002a5000013d7983 */ /* 0x001ee80000300800 */
[----:B------:R-:W3:Y:S04]  /*392f0*/  LDL.LU.64 R8, [R1+0x2a48] ;  /* 0x002a480001087983 */ /* 0x000ee80000300a00 */
[----:B--2---:R0:W-:Y:S04]  /*39300*/  STL [R1+0x1844], R60 ;  /* 0x0018443c01007387 */ /* 0x0041e80000100800 */
[----:B0-----:R-:W2:Y:S01]  /*39310*/  LDL.LU R60, [R1+0x2a40] ;  /* 0x002a4000013c7983 */ /* 0x001ea20000300800 */
[----:B----4-:R-:W-:-:S06]  /*39320*/  PRMT R0, RZ, 0x7610, R0 ;  /* 0x00007610ff007816 */ /* 0x010fcc0000000000 */
[----:B------:R-:W4:Y:S01]  /*39330*/  @P2 LDG.E.U16 R0, desc[UR6][R6.64] ;  /* 0x0000000606002981 */ /* 0x000f22000c1e1500 */
[----:B------:R-:W-:-:S03]  /*39340*/  ISETP.GT.AND P6, PT, R165, 0xd0, PT ;  /* 0x000000d0a500780c */ /* 0x000fc60003fc4270 */
[----:B------:R-:W4:Y:S01]  /*39350*/  LDL.LU.64 R6, [R1+0x2a38] ;  /* 0x002a380001067983 */ /* 0x000f220000300a00 */
[----:B---3--:R-:W-:-:S09]  /*39360*/  PRMT R61, RZ, 0x7610, R61 ;  /* 0x00007610ff3d7816 */ /* 0x008fd2000000003d */
[----:B------:R0:W3:Y:S01]  /*39370*/  @P6 LDG.E.U16 R61, desc[UR6][R86.64] ;  /* 0x00000006563d6981 */ /* 0x0000e2000c1e1500 */
[----:B--2---:R-:W-:-:S06]  /*39380*/  PRMT R60, RZ, 0x7610, R60 ;  /* 0x00007610ff3c7816 */ /* 0x004fcc000000003c */
[----:B------:R-:W2:Y:S04]  /*39390*/  @P6 LDG.E.U16 R60, desc[UR6][R112.64] ;  /* 0x00000006703c6981 */ /* 0x000ea8000c1e1500 */
[----:B----4-:R1:W-:Y:S04]  /*393a0*/  STL [R1+0x1840], R0 ;  /* 0x0018400001007387 */ /* 0x0103e80000100800 */
[----:B-1----:R-:W4:Y:S04]  /*393b0*/  LDL.LU R0, [R1+0x2a30] ;  /* 0x002a300001007983 */ /* 0x002f280000300800 */
[----:B------:R-:W2:Y:S04]  /*393c0*/  LDL.LU.64 R112, [R1+0x2a28] ;  /* 0x002a280001707983 */ /* 0x000ea80000300a00 */
[----:B------:R-:W0:Y:S01]  /*393d0*/  LDL.LU.64 R86, [R1+0x2a20] ;  /* 0x002a200001567983 */ /* 0x000e220000300a00 */
[----:B------:R-:W-:-:S02]  /*393e0*/  ISETP.GT.AND P3, PT, R165, 0xd1, PT ;  /* 0x000000d1a500780c */ /* 0x000fc40003f64270 */
[----:B------:R-:W-:Y:S02]  /*393f0*/  ISETP.GT.AND P1, PT, R165, 0xd2, PT ;  /* 0x000000d2a500780c */ /* 0x000fe40003f24270 */
[----:B0-----:R-:W-:Y:S02]  /*39400*/  PRMT R86, RZ, 0x7610, R86 ;  /* 0x00007610ff567816 */ /* 0x001fe40000000056 */
[----:B------:R-:W-:-:S07]  /*39410*/  PRMT R87, RZ, 0x7610, R87 ;  /* 0x00007610ff577816 */ /* 0x000fce0000000057 */
[----:B------:R-:W2:Y:S04]  /*39420*/  @P3 LDG.E.U16 R86, desc[UR6][R10.64] ;  /* 0x000000060a563981 */ /* 0x000ea8000c1e1500 */
[----:B------:R-:W3:Y:S01]  /*39430*/  @P3 LDG.E.U16 R87, desc[UR6][R64.64] ;  /* 0x0000000640573981 */ /* 0x000ee2000c1e1500 */
[----:B----4-:R-:W-:-:S06]  /*39440*/  PRMT R0, RZ, 0x7610, R0 ;  /* 0x00007610ff007816 */ /* 0x010fcc0000000000 */
[----:B------:R-:W4:Y:S04]  /*39450*/  @P1 LDG.E.U16 R0, desc[UR6][R82.64] ;  /* 0x0000000652001981 */ /* 0x000f28000c1e1500 */
[----:B------:R-:W3:Y:S04]  /*39460*/  LDL.LU.64 R10, [R1+0x2a18] ;  /* 0x002a1800010a7983 */ /* 0x000ee80000300a00 */
        /* <DEDUP_REMOVED lines=8> */
[----:B--2---:R-:W-:-:S06]  /*394f0*/  PRMT R83, RZ, 0x7610, R83 ;  /* 0x00007610ff537816 */ /* 0x004fcc0000000053 */
[----:B------:R-:W2:Y:S01]  /*39500*/  @P1 LDG.E.U16 R83, desc[UR6][R152.64] ;  /* 0x0000000698531981 */ /* 0x000ea2000c1e1500 */
[C---:B------:R-:W-:Y:S02]  /*39510*/  ISETP.GT.AND P2, PT, R165.reuse, 0xd3, PT ;  /* 0x000000d3a500780c */ /* 0x040fe40003f44270 */
[----:B----4-:R-:W-:Y:S02]  /*39520*/  PRMT R0, RZ, 0x7610, R0 ;  /* 0x00007610ff007816 */ /* 0x010fe40000000000 */
[----:B------:R-:W-:Y:S01]  /*39530*/  PRMT R158, RZ, 0x7610, R158 ;  /* 0x00007610ff9e7816 */ /* 0x000fe2000000009e */
[----:B------:R-:W4:Y:S08]  /*39540*/  LDL.LU.64 R152, [R1+0x29e8] ;  /* 0x0029e80001987983 */ /* 0x000f300000300a00 */
[----:B------:R-:W3:Y:S04]  /*39550*/  @P2 LDG.E.U16 R0, desc[UR6][R104.64] ;  /* 0x0000000668002981 */ /* 0x000ee8000c1e1500 */
[----:B------:R-:W4:Y:S04]  /*39560*/  @P2 LDG.E.U16 R158, desc[UR6][R118.64] ;  /* 0x00000006769e2981 */ /* 0x000f28000c1e1500 */
[----:B--2---:R0:W-:Y:S04]  /*39570*/  STL [R1+0x12a0], R83 ;  /* 0x0012a05301007387 */ /* 0x0041e80000100800 */
[----:B0-----:R-:W2:Y:S04]  /*39580*/  LDL.LU R83, [R1+0x29e0] ;  /* 0x0029e00001537983 */ /* 0x001ea80000300800 */
[----:B------:R-:W2:Y:S01]  /*39590*/  LDL.LU.64 R104, [R1+0x29d8] ;  /* 0x0029d80001687983 */ /* 0x000ea20000300a00 */
[----:B------:R-:W-:-:S03]  /*395a0*/  ISETP.GT.AND P6, PT, R165, 0xd4, PT ;  /* 0x000000d4a500780c */ /* 0x000fc60003fc4270 */
[----:B---3--:R0:W-:Y:S04]  /*395b0*/  STL [R1+0x129c], R0 ;  /* 0x00129c0001007387 */ /* 0x0081e80000100800 */
[----:B0-----:R-:W3:Y:S04]  /*395c0*/  LDL.LU R0, [R1+0x29d4] ;  /* 0x0029d40001007983 */ /* 0x001ee80000300800 */
[----:B------:R-:W3:Y:S04]  /*395d0*/  LDL.LU R118, [R1+0x29d0] ;  /* 0x0029d00001767983 */ /* 0x000ee80000300800 */
[----:B----4-:R-:W-:Y:S01]  /*395e0*/  STL [R1+0x24b4], R158 ;  /* 0x0024b49e01007387 */ /* 0x010fe20000100800 */
[----:B--2---:R-:W-:-:S06]  /*395f0*/  PRMT R105, RZ, 0x7610, R105 ;  /* 0x00007610ff697816 */ /* 0x004fcc0000000069 */
[----:B------:R0:W2:Y:S04]  /*39600*/  @P6 LDG.E.U16 R105, desc[UR6][R62.64] ;  /* 0x000000063e696981 */ /* 0x0000a8000c1e1500 */
[----:B------:R-:W0:Y:S01]  /*39610*/  LDL.LU.64 R62, [R1+0x29c8] ;  /* 0x0029c800013e7983 */ /* 0x000e220000300a00 */
[C---:B------:R-:W-:Y:S02]  /*39620*/  ISETP.GT.AND P3, PT, R165.reuse, 0xd5, PT ;  /* 0x000000d5a500780c */ /* 0x040fe40003f64270 */
[----:B------:R-:W-:Y:S02]  /*39630*/  ISETP.GT.AND P1, PT, R165, 0xd6, PT ;  /* 0x000000d6a500780c */ /* 0x000fe40003f24270 */
[----:B------:R-:W-:Y:S02]  /*39640*/  PRMT R104, RZ, 0x7610, R104 ;  /* 0x00007610ff687816 */ /* 0x000fe40000000068 */
[----:B------:R-:W-:-:S02]  /*39650*/  PRMT R19, RZ, 0x7610, R19 ;  /* 0x00007610ff137816 */ /* 0x000fc40000000013 */
[----:B------:R-:W-:Y:S02]  /*39660*/  PRMT R20, RZ, 0x7610, R20 ;  /* 0x00007610ff147816 */ /* 0x000fe40000000014 */
[----:B---3--:R-:W-:Y:S01]  /*39670*/  PRMT R118, RZ, 0x7610, R118 ;  /* 0x00007610ff767816 */ /* 0x008fe20000000076 */
[----:B------:R-:W3:Y:S04]  /*39680*/  @P6 LDG.E.U16 R104, desc[UR6][R122.64] ;  /* 0x000000067a686981 */ /* 0x000ee8000c1e1500 */
[----:B------:R-:W4:Y:S04]  /*39690*/  @P3 LDG.E.U16 R19, desc[UR6][R94.64] ;  /* 0x000000065e133981 */ /* 0x000f28000c1e1500 */
[----:B------:R-:W4:Y:S04]  /*396a0*/  @P3 LDG.E.U16 R20, desc[UR6][R4.64] ;  /* 0x0000000604143981 */ /* 0x000f28000c1e1500 */
[----:B------:R-:W4:Y:S04]  /*396b0*/  @P1 LDG.E.U16 R118, desc[UR6][R116.64] ;  /* 0x0000000674761981 */ /* 0x000f28000c1e1500 */
[----:B------:R-:W4:Y:S01]  /*396c0*/  LDL.64 R94, [R1+0x290] ;  /* 0x00029000015e7983 */ /* 0x000f220000100a00 */
[----:B0-----:R-:W-:-:S06]  /*396d0*/  PRMT R62, RZ, 0x7610, R62 ;  /* 0x00007610ff3e7816 */ /* 0x001fcc000000003e */
[----:B------:R-:W4:Y:S04]  /*396e0*/  @P1 LDG.E.U16 R62, desc[UR6][R72.64] ;  /* 0x00000006483e1981 */ /* 0x000f28000c1e1500 */
[----:B---3--:R-:W-:Y:S04]  /*396f0*/  STL [R1+0x1290], R104 ;  /* 0x0012906801007387 */ /* 0x008fe80000100800 */
[----:B--2---:R0:W-:Y:S04]  /*39700*/  STL [R1+0x1294], R105 ;  /* 0x0012946901007387 */ /* 0x0041e80000100800 */
[----:B------:R-:W2:Y:S04]  /*39710*/  LDL.64 R122, [R1+0x210] ;  /* 0x00021000017a7983 */ /* 0x000ea80000100a00 */
[----:B0-----:R-:W3:Y:S04]  /*39720*/  LDL.64 R104, [R1+0x288] ;  /* 0x0002880001687983 */ /* 0x001ee80000100a00 */
[----:B----4-:R-:W-:Y:S04]  /*39730*/  STL [R1+0x244c], R19 ;  /* 0x00244c1301007387 */ /* 0x010fe80000100800 */
[----:B------:R-:W4:Y:S04]  /*39740*/  LDL.64 R4, [R1+0x208] ;  /* 0x0002080001047983 */ /* 0x000f280000100a00 */
[----:B------:R-:W-:Y:S04]  /*39750*/  STL [R1+0x2450], R20 ;  /* 0x0024501401007387 */ /* 0x000fe80000100800 */
[----:B------:R-:W2:Y:S04]  /*39760*/  LDL.LU.64 R116, [R1+0x29c0] ;  /* 0x0029c00001747983 */ /* 0x000ea80000300a00 */
[----:B------:R0:W-:Y:S04]  /*39770*/  STL [R1+0x183c], R118 ;  /* 0x00183c7601007387 */ /* 0x0001e80000100800 */
[----:B0-----:R-:W2:Y:S04]  /*39780*/  LDL.LU R118, [R1+0x1f88] ;  /* 0x001f880001767983 */ /* 0x001ea80000300800 */
[----:B------:R-:W2:Y:S04]  /*39790*/  LDL.LU R119, [R1+0x1f8c] ;  /* 0x001f8c0001777983 */ /* 0x000ea80000300800 */
[----:B------:R-:W2:Y:S04]  /*397a0*/  LDL.LU.64 R72, [R1+0x29b8] ;  /* 0x0029b80001487983 */ /* 0x000ea80000300a00 */
[----:B------:R0:W-:Y:S04]  /*397b0*/  STL [R1+0x1838], R62 ;  /* 0x0018383e01007387 */ /* 0x0001e80000100800 */
[----:B0-----:R-:W3:Y:S01]  /*397c0*/  LDL.LU R62, [R1+0x29b0] ;  /* 0x0029b000013e7983 */ /* 0x001ee20000300800 */
[----:B------:R-:W-:-:S02]  /*397d0*/  ISETP.GT.AND P2, PT, R165, 0xd8, PT ;  /* 0x000000d8a500780c */ /* 0x000fc40003f44270 */
[----:B------:R-:W-:Y:S02]  /*397e0*/  ISETP.GT.AND P6, PT, R165, 0xe0, PT ;  /* 0x000000e0a500780c */ /* 0x000fe40003fc4270 */
[----:B------:R-:W-:-:S09]  /*397f0*/  PRMT R63, RZ, 0x7610, R63 ;  /* 0x00007610ff3f7816 */ /* 0x000fd2000000003f */
[----:B------:R-:W4:Y:S01]  /*39800*/  @P2 LDG.E.U16 R63, desc[UR6][R154.64] ;  /* 0x000000069a3f2981 */ /* 0x000f22000c1e1500 */
[----:B--2---:R-:W-:Y:S02]  /*39810*/  PRMT R72, RZ, 0x7610, R72 ;  /* 0x00007610ff487816 */ /* 0x004fe40000000048 */
[----:B------:R-:W-:-:S04]  /*39820*/  PRMT R73, RZ, 0x7610, R73 ;  /* 0x00007610ff497816 */ /* 0x000fc80000000049 */
[----:B------:R0:W2:Y:S04]  /*39830*/  @P6 LDG.E.U16 R72, desc[UR6][R152.64] ;  /* 0x0000000698486981 */ /* 0x0000a8000c1e1500 */
[----:B------:R-:W2:Y:S01]  /*39840*/  @P6 LDG.E.U16 R73, desc[UR6][R82.64] ;  /* 0x0000000652496981 */ /* 0x000ea2000c1e1500 */
[----:B---3--:R-:W-:-:S06]  /*39850*/  PRMT R62, RZ, 0x7610, R62 ;  /* 0x00007610ff3e7816 */ /* 0x008fcc000000003e */
[----:B------:R-:W3:Y:S04]  /*39860*/  @P2 LDG.E.U16 R62, desc[UR6][R12.64] ;  /* 0x000000060c3e2981 */ /* 0x000ee8000c1e1500 */
[----:B------:R-:W2:Y:S04]  /*39870*/  LDL.LU.64 R12, [R1+0x29a8] ;  /* 0x0029a800010c7983 */ /* 0x000ea80000300a00 */
[----:B------:R-:W2:Y:S04]  /*39880*/  LDL.LU.64 R154, [R1+0x29a0] ;  /* 0x0029a000019a7983 */ /* 0x000ea80000300a00 */
[----:B------:R-:W0:Y:S04]  /*39890*/  LDL.LU.64 R152, [R1+0x2998] ;  /* 0x0029980001987983 */ /* 0x000e280000300a00 */
[----:B------:R-:W2:Y:S01]  /*398a0*/  LDL.LU.64 R82, [R1+0x2990] ;  /* 0x0029900001527983 */ /* 0x000ea20000300a00 */
[----:B------:R-:W-:-:S02]  /*398b0*/  ISETP.GT.AND P3, PT, R165, 0xe8, PT ;  /* 0x000000e8a500780c */ /* 0x000fc40003f64270 */
[----:B0-----:R-:W-:Y:S02]  /*398c0*/  PRMT R152, RZ, 0x7610, R152 ;  /* 0x00007610ff987816 */ /* 0x001fe40000000098 */
[----:B------:R-:W-:-:S09]  /*398d0*/  PRMT R153, RZ, 0x7610, R153 ;  /* 0x00007610ff997816 */ /* 0x000fd20000000099 */
[----:B--2---:R-:W2:Y:S04]  /*398e0*/  @P3 LDG.E.U16 R152, desc[UR6][R154.64] ;  /* 0x000000069a983981 */ /* 0x004ea8000c1e1500 */
[----:B------:R0:W2:Y:S04]  /*398f0*/  @P3 LDG.E.U16 R153, desc[UR6][R82.64] ;  /* 0x0000000652993981 */ /* 0x0000a8000c1e1500 */
[----:B------:R-:W2:Y:S04]  /*39900*/  LDL.LU.64 R154, [R1+0x2988] ;  /* 0x00298800019a7983 */ /* 0x000ea80000300a00 */
[----:B------:R-:W0:Y:S01]  /*39910*/  LDL.LU.64 R82, [R1+0x2980] ;  /* 0x0029800001527983 */ /* 0x000e220000300a00 */
[----:B------:R-:W-:-:S02]  /*39920*/  ISETP.GT.AND P1, PT, R165, 0xf0, PT ;  /* 0x000000f0a500780c */ /* 0x000fc40003f24270 */
[----:B------:R-:W-:Y:S02]  /*39930*/  ISETP.GT.AND P2, PT, R165, 0xf8, PT ;  /* 0x000000f8a500780c */ /* 0x000fe40003f44270 */
[----:B0-----:R-:W-:Y:S02]  /*39940*/  PRMT R82, RZ, 0x7610, R82 ;  /* 0x00007610ff527816 */ /* 0x001fe40000000052 */
[----:B------:R-:W-:Y:S02]  /*39950*/  PRMT R83, RZ, 0x7610, R83 ;  /* 0x00007610ff537816 */ /* 0x000fe40000000053 */
[----:B--2---:R-:W-:Y:S02]  /*39960*/  PRMT R154, RZ, 0x7610, R154 ;  /* 0x00007610ff9a7816 */ /* 0x004fe4000000009a */
[----:B------:R-:W-:-:S03]  /*39970*/  PRMT R155, RZ, 0x7610, R155 ;  /* 0x00007610ff9b7816 */ /* 0x000fc6000000009b */
[----:B------:R-:W2:Y:S04]  /*39980*/  @P1 LDG.E.U16 R82, desc[UR6][R94.64] ;  /* 0x000000065e521981 */ /* 0x000ea8000c1e1500 */
[----:B------:R-:W2:Y:S04]  /*39990*/  @P1 LDG.E.U16 R83, desc[UR6][R104.64] ;  /* 0x0000000668531981 */ /* 0x000ea8000c1e1500 */
[----:B------:R-:W2:Y:S04]  /*399a0*/  @P2 LDG.E.U16 R154, desc[UR6][R122.64] ;  /* 0x000000067a9a2981 */ /* 0x000ea8000c1e1500 */
[----:B----4-:R0:W4:Y:S04]  /*399b0*/  @P2 LDG.E.U16 R155, desc[UR6][R4.64] ;  /* 0x00000006049b2981 */ /* 0x010128000c1e1500 */
[----:B------:R-:W2:Y:S04]  /*399c0*/  LDL.LU.64 R94, [R1+0x2978] ;  /* 0x00297800015e7983 */ /* 0x000ea80000300a00 */
[----:B------:R-:W2:Y:S04]  /*399d0*/  LDL.LU.64 R104, [R1+0x2970] ;  /* 0x0029700001687983 */ /* 0x000ea80000300a00 */
[----:B------:R-:W2:Y:S04]  /*399e0*/  LDL.LU R122, [R1+0x1f90] ;  /* 0x001f9000017a7983 */ /* 0x000ea80000300800 */
[----:B------:R-:W2:Y:S04]  /*399f0*/  LDL.LU R123, [R1+0x1f94] ;  /* 0x001f9400017b7983 */ /* 0x000ea80000300800 */
[----:B------:R-:W0:Y:S01]  /*39a00*/  LDL.LU.64 R4, [R1+0x2968] ;  /* 0x0029680001047983 */ /* 0x000e220000300a00 */
[----:B------:R-:W-:-:S02]  /*39a10*/  ISETP.GT.AND P6, PT, R165, 0xd7, PT ;  /* 0x000000d7a500780c */ /* 0x000fc40003fc4270 */
[----:B------:R-:W-:-:S04]  /*39a20*/  LOP3.LUT R119, R119, R118, RZ, 0x3c, !PT ;  /* 0x0000007677777212 */ /* 0x000fc800078e3cff */
[----:B------:R-:W-:-:S04]  /*39a30*/  LOP3.LUT R118, R119, R118, RZ, 0x3c, !PT ;  /* 0x0000007677767212 */ /* 0x000fc800078e3cff */
[----:B------:R-:W-:Y:S02]  /*39a40*/  LOP3.LUT R119, R119, R118, RZ, 0x3c, !PT ;  /* 0x0000007677777212 */ /* 0x000fe400078e3cff */
[----:B------:R-:W-:-:S06]  /*39a50*/  PRMT R0, RZ, 0x7610, R0 ;  /* 0x00007610ff007816 */ /* 0x000fcc0000000000 */
[----:B------:R-:W2:Y:S01]  /*39a60*/  @P6 LDG.E.U16 R0, desc[UR6][R66.64] ;  /* 0x0000000642006981 */ /* 0x000ea2000c1e1500 */
[----:B0-----:R-:W-:-:S06]  /*39a70*/  PRMT R5, RZ, 0x7610, R5 ;  /* 0x00007610ff057816 */ /* 0x001fcc0000000005 */
[----:B------:R-:W2:Y:S04]  /*39a80*/  @P6 LDG.E.U16 R5, desc[UR6][R118.64] ;  /* 0x0000000676056981 */ /* 0x000ea8000c1e1500 */
[----:B------:R0:W-:Y:S04]  /*39a90*/  STL.64 [R1+0x420], R118 ;  /* 0x0004207601007387 */ /* 0x0001e80000100a00 */
[----:B0-----:R-:W3:Y:S04]  /*39aa0*/  LDL.LU.64 R118, [R1+0x2960] ;  /* 0x0029600001767983 */ /* 0x001ee80000300a00 */
[----:B--2---:R0:W-:Y:S04]  /*39ab0*/  STL [R1+0x1834], R5 ;  /* 0x0018340501007387 */ /* 0x0041e80000100800 */
[----:B0-----:R-:W2:Y:S04]  /*39ac0*/  LDL.LU R5, [R1+0x2958] ;  /* 0x0029580001057983 */ /* 0x001ea80000300800 */
[----:B------:R-:W2:Y:S04]  /*39ad0*/  LDL.LU.64 R66, [R1+0x2950] ;  /* 0x0029500001427983 */ /* 0x000ea80000300a00 */
[----:B------:R0:W-:Y:S04]  /*39ae0*/  STL [R1+0x1830], R0 ;  /* 0x0018300001007387 */ /* 0x0001e80000100800 */
[----:B0-----:R-:W3:Y:S01]  /*39af0*/  LDL.LU R0, [R1+0x2948] ;  /* 0x0029480001007983 */ /* 0x001ee20000300800 */
[----:B------:R-:W-:-:S02]  /*39b00*/  ISETP.GT.AND P3, PT, R165, 0xd9, PT ;  /* 0x000000d9a500780c */ /* 0x000fc40003f64270 */
[----:B------:R-:W-:Y:S02]  /*39b10*/  ISETP.GT.AND P1, PT, R165, 0xda, PT ;  /* 0x000000daa500780c */ /* 0x000fe40003f24270 */
[----:B--2---:R-:W-:Y:S02]  /*39b20*/  PRMT R66, RZ, 0x7610, R66 ;  /* 0x00007610ff427816 */ /* 0x004fe40000000042 */
[----:B------:R-:W-:-:S07]  /*39b30*/  PRMT R67, RZ, 0x7610, R67 ;  /* 0x00007610ff437816 */ /* 0x000fce0000000043 */
[----:B------:R-:W2:Y:S04]  /*39b40*/  @P3 LDG.E.U16 R66, desc[UR6][R120.64] ;  /* 0x0000000678423981 */ /* 0x000ea8000c1e1500 */
[----:B------:R-:W4:Y:S01]  /*39b50*/  @P3 LDG.E.U16 R67, desc[UR6][R84.64] ;  /* 0x0000000654433981 */ /* 0x000f22000c1e1500 */
[----:B---3--:R-:W-:-:S03]  /*39b60*/  PRMT R0, RZ, 0x7610, R0 ;  /* 0x00007610ff007816 */ /* 0x008fc60000000000 */
[----:B------:R-:W3:Y:S04]  /*39b70*/  LDL.LU.64 R120, [R1+0x2940] ;  /* 0x0029400001787983 */ /* 0x000ee80000300a00 */
[----:B------:R-:W3:Y:S04]  /*39b80*/  @P1 LDG.E.U16 R0, desc[UR6][R76.64] ;  /* 0x000000064c001981 */ /* 0x000ee8000c1e1500 */
[----:B--2---:R0:W-:Y:S04]  /*39b90*/  STL [R1+0x127c], R66 ;  /* 0x00127c4201007387 */ /* 0x0041e80000100800 */
[----:B0-----:R-:W2:Y:S04]  /*39ba0*/  LDL.LU R66, [R1+0x2938] ;  /* 0x0029380001427983 */ /* 0x001ea80000300800 */
[----:B------:R-:W2:Y:S04]  /*39bb0*/  LDL.LU.64 R84, [R1+0x2930] ;  /* 0x0029300001547983 */ /* 0x000ea80000300a00 */
[----:B----4-:R0:W-:Y:S04]  /*39bc0*/  STL [R1+0x1278], R67 ;  /* 0x0012784301007387 */ /* 0x0101e80000100800 */
[----:B0-----:R-:W4:Y:S04]  /*39bd0*/  LDL.LU R67, [R1+0x2928] ;  /* 0x0029280001437983 */ /* 0x001f280000300800 */
[----:B------:R-:W2:Y:S04]  /*39be0*/  LDL.LU.64 R76, [R1+0x2920] ;  /* 0x00292000014c7983 */ /* 0x000ea80000300a00 */
[----:B---3--:R0:W-:Y:S04]  /*39bf0*/  STL [R1+0x1274], R0 ;  /* 0x0012740001007387 */ /* 0x0081e80000100800 */
[----:B0-----:R-:W3:Y:S01]  /*39c00*/  LDL.LU R0, [R1+0x2918] ;  /* 0x0029180001007983 */ /* 0x001ee20000300800 */
[----:B------:R-:W-:-:S02]  /*39c10*/  ISETP.GT.AND P2, PT, R165, 0xdb, PT ;  /* 0x000000dba500780c */ /* 0x000fc40003f44270 */
[----:B------:R-:W-:Y:S02]  /*39c20*/  PRMT R158, RZ, 0x7610, R158 ;  /* 0x00007610ff9e7816 */ /* 0x000fe4000000009e */
[----:B------:R-:W-:Y:S02]  /*39c30*/  ISETP.GT.AND P3, PT, R165, 0xdc, PT ;  /* 0x000000dca500780c */ /* 0x000fe40003f64270 */
[-C--:B------:R-:W-:Y:S02]  /*39c40*/  LOP3.LUT R123, R123, R122.reuse, RZ, 0x3c, !PT ;  /* 0x0000007a7b7b7212 */ /* 0x080fe400078e3cff */
[----:B------:R-:W-:Y:S02]  /*39c50*/  PRMT R20, RZ, 0x7610, R20 ;  /* 0x00007610ff147816 */ /* 0x000fe40000000014 */
[----:B------:R-:W-:Y:S02]  /*39c60*/  PRMT R19, RZ, 0x7610, R19 ;  /* 0x00007610ff137816 */ /* 0x000fe40000000013 */
[C---:B------:R-:W-:Y:S01]  /*39c70*/  LOP3.LUT R122, R123.reuse, R122, RZ, 0x3c, !PT ;  /* 0x0000007a7b7a7212 */ /* 0x040fe200078e3cff */
[----:B------:R-:W2:Y:S03]  /*39c80*/  @P1 LDG.E.U16 R158, desc[UR6][R74.64] ;  /* 0x000000064a9e1981 */ /* 0x000ea6000c1e1500 */
[----:B------:R-:W-:Y:S01]  /*39c90*/  LOP3.LUT R123, R123, R122, RZ, 0x3c, !PT ;  /* 0x0000007a7b7b7212 */ /* 0x000fe200078e3cff */
[----:B------:R-:W4:Y:S04]  /*39ca0*/  @P2 LDG.E.U16 R20, desc[UR6][R124.64] ;  /* 0x000000067c142981 */ /* 0x000f28000c1e1500 */
[----:B------:R-:W4:Y:S04]  /*39cb0*/  @P2 LDG.E.U16 R19, desc[UR6][R114.64] ;  /* 0x0000000672132981 */ /* 0x000f28000c1e1500 */
[----:B------:R-:W4:Y:S01]  /*39cc0*/  LDL.LU.64 R74, [R1+0x2910] ;  /* 0x00291000014a7983 */ /* 0x000f220000300a00 */
[----:B---3--:R-:W-:-:S06]  /*39cd0*/  PRMT R0, RZ, 0x7610, R0 ;  /* 0x00007610ff007816 */ /* 0x008fcc0000000000 */
[----:B------:R-:W3:Y:S04]  /*39ce0*/  @P3 LDG.E.U16 R0, desc[UR6][R122.64] ;  /* 0x000000067a003981 */ /* 0x000ee8000c1e1500 */
[----:B--2---:R-:W-:Y:S04]  /*39cf0*/  STL [R1+0x24d8], R158 ;  /* 0x0024d89e01007387 */ /* 0x004fe80000100800 */
[----:B------:R-:W2:Y:S04]  /*39d00*/  LDL.LU.64 R124, [R1+0x2908] ;  /* 0x00290800017c7983 */ /* 0x000ea80000300a00 */
[----:B----4-:R-:W-:Y:S04]  /*39d10*/  STL [R1+0x24b8], R20 ;  /* 0x0024b81401007387 */ /* 0x010fe80000100800 */
[----:B------:R-:W4:Y:S04]  /*39d20*/  LDL.LU R114, [R1+0x1f98] ;  /* 0x001f980001727983 */ /* 0x000f280000300800 */
[----:B------:R-:W4:Y:S04]  /*39d30*/  LDL.LU R115, [R1+0x1f9c] ;  /* 0x001f9c0001737983 */ /* 0x000f280000300800 */
[----:B------:R-:W-:Y:S04]  /*39d40*/  STL [R1+0x24bc], R19 ;  /* 0x0024bc1301007387 */ /* 0x000fe80000100800 */
[----:B------:R0:W-:Y:S04]  /*39d50*/  STL.64 [R1+0x3d0], R122 ;  /* 0x0003d07a01007387 */ /* 0x0001e80000100a00 */
[----:B0-----:R-:W2:Y:S04]  /*39d60*/  LDL.LU.64 R122, [R1+0x2900] ;  /* 0x00290000017a7983 */ /* 0x001ea80000300a00 */
[----:B---3--:R0:W-:Y:S04]  /*39d70*/  STL [R1+0x1264], R0 ;  /* 0x0012640001007387 */ /* 0x0081e80000100800 */
[----:B0-----:R-:W3:Y:S01]  /*39d80*/  LDL.LU R0, [R1+0x28f8] ;  /* 0x0028f80001007983 */ /* 0x001ee20000300800 */
[----:B------:R-:W-:-:S02]  /*39d90*/  ISETP.GT.AND P1, PT, R165, 0xdd, PT ;  /* 0x000000dda500780c */ /* 0x000fc40003f24270 */
[----:B------:R-:W-:Y:S02]  /*39da0*/  PRMT R18, RZ, 0x7610, R18 ;  /* 0x00007610ff127816 */ /* 0x000fe40000000012 */
[----:B------:R-:W-:Y:S02]  /*39db0*/  PRMT R21, RZ, 0x7610, R21 ;  /* 0x00007610ff157816 */ /* 0x000fe40000000015 */
[----:B------:R-:W-:Y:S02]  /*39dc0*/  ISETP.GT.AND P2, PT, R165, 0xde, PT ;  /* 0x000000dea500780c */ /* 0x000fe40003f44270 */
[----:B------:R-:W-:Y:S01]  /*39dd0*/  PRMT R17, RZ, 0x7610, R17 ;  /* 0x00007610ff117816 */ /* 0x000fe20000000011 */
[----:B------:R-:W2:Y:S04]  /*39de0*/  @P3 LDG.E.U16 R18, desc[UR6][R2.64] ;  /* 0x0000000602123981 */ /* 0x000ea8000c1e1500 */
        /* <DEDUP_REMOVED lines=8> */
[----:B------:R-:W4:Y:S04]  /*39e70*/  LDL.LU.64 R6, [R1+0x28e0] ;  /* 0x0028e00001067983 */ /* 0x000f280000300a00 */
[----:B------:R-:W-:Y:S04]  /*39e80*/  STL [R1+0x2458], R17 ;  /* 0x0024581101007387 */ /* 0x000fe80000100800 */
[----:B------:R-:W2:Y:S04]  /*39e90*/  LDL.LU.64 R112, [R1+0x28d8] ;  /* 0x0028d80001707983 */ /* 0x000ea80000300a00 */
[----:B---3--:R0:W-:Y:S04]  /*39ea0*/  STL [R1+0x182c], R0 ;  /* 0x00182c0001007387 */ /* 0x0081e80000100800 */
[----:B0-----:R-:W3:Y:S01]  /*39eb0*/  LDL.LU R0, [R1+0x28d0] ;  /* 0x0028d00001007983 */ /* 0x001ee20000300800 */
[----:B------:R-:W-:-:S02]  /*39ec0*/  ISETP.GT.AND P3, PT, R165, 0xdf, PT ;  /* 0x000000dfa500780c */ /* 0x000fc40003f64270 */
[----:B--2---:R-:W-:Y:S02]  /*39ed0*/  PRMT R112, RZ, 0x7610, R112 ;  /* 0x00007610ff707816 */ /* 0x004fe40000000070 */
[----:B------:R-:W-:-:S04]  /*39ee0*/  PRMT R113, RZ, 0x7610, R113 ;  /* 0x00007610ff717816 */ /* 0x000fc80000000071 */
[----:B------:R-:W2:Y:S05]  /*39ef0*/  @P2 LDG.E.U16 R112, desc[UR6][R10.64] ;  /* 0x000000060a702981 */ /* 0x000eaa000c1e1500 */
[----:B------:R-:W4:Y:S01]  /*39f00*/  @P3 LDG.E.U16 R113, desc[UR6][R64.64] ;  /* 0x0000000640713981 */ /* 0x000f22000c1e1500 */
[----:B------:R-:W-:Y:S02]  /*39f10*/  ISETP.GT.AND P1, PT, R165, 0xe1, PT ;  /* 0x000000e1a500780c */ /* 0x000fe40003f24270 */
[----:B------:R-:W-:Y:S01]  /*39f20*/  LOP3.LUT R115, R115, R114, RZ, 0x3c, !PT ;  /* 0x0000007273737212 */ /* 0x000fe200078e3cff */
[----:B------:R-:W4:Y:S01]  /*39f30*/  LDL.LU.64 R10, [R1+0x28c8] ;  /* 0x0028c800010a7983 */ /* 0x000f220000300a00 */
[----:B---3--:R-:W-:-:S06]  /*39f40*/  PRMT R0, RZ, 0x7610, R0 ;  /* 0x00007610ff007816 */ /* 0x008fcc0000000000 */
[----:B------:R-:W3:Y:S04]  /*39f50*/  @P3 LDG.E.U16 R0, desc[UR6][R86.64] ;  /* 0x0000000656003981 */ /* 0x000ee8000c1e1500 */
[----:B--2---:R0:W-:Y:S01]  /*39f60*/  STL [R1+0x1828], R112 ;  /* 0x0018287001007387 */ /* 0x0041e20000100800 */
[C---:B------:R-:W-:Y:S02]  /*39f70*/  LOP3.LUT R114, R115.reuse, R114, RZ, 0x3c, !PT ;  /* 0x0000007273727212 */ /* 0x040fe400078e3cff */
[----:B------:R-:W-:Y:S02]  /*39f80*/  PRMT R20, RZ, 0x7610, R20 ;  /* 0x00007610ff147816 */ /* 0x000fe40000000014 */
[----:B------:R-:W-:Y:S02]  /*39f90*/  PRMT R19, RZ, 0x7610, R19 ;  /* 0x00007610ff137816 */ /* 0x000fe40000000013 */
[----:B------:R-:W-:-:S04]  /*39fa0*/  LOP3.LUT R115, R115, R114, RZ, 0x3c, !PT ;  /* 0x0000007273737212 */ /* 0x000fc800078e3cff */
[----:B------:R1:W2:Y:S04]  /*39fb0*/  @P1 LDG.E.U16 R19, desc[UR6][R116.64] ;  /* 0x0000000674131981 */ /* 0x0002a8000c1e1500 */
[----:B0-----:R-:W2:Y:S04]  /*39fc0*/  LDL.LU R112, [R1+0x28c0] ;  /* 0x0028c00001707983 */ /* 0x001ea80000300800 */
[----:B------:R-:W2:Y:S04]  /*39fd0*/  LDL.LU.64 R64, [R1+0x28b8] ;  /* 0x0028b80001407983 */ /* 0x000ea80000300a00 */
[----:B----4-:R0:W-:Y:S04]  /*39fe0*/  STL [R1+0x1824], R113 ;  /* 0x0018247101007387 */ /* 0x0101e80000100800 */
[----:B------:R-:W4:Y:S04]  /*39ff0*/  @P1 LDG.E.U16 R20, desc[UR6][R114.64] ;  /* 0x0000000672141981 */ /* 0x000f28000c1e1500 */
[----:B0-----:R-:W2:Y:S04]  /*3a000*/  LDL.LU R113, [R1+0x28b0] ;  /* 0x0028b00001717983 */ /* 0x001ea80000300800 */
[----:B------:R-:W2:Y:S04]  /*3a010*/  LDL.LU R86, [R1+0x1fa0] ;  /* 0x001fa00001567983 */ /* 0x000ea80000300800 */
[----:B------:R-:W2:Y:S04]  /*3a020*/  LDL.LU R87, [R1+0x1fa4] ;  /* 0x001fa40001577983 */ /* 0x000ea80000300800 */
[----:B---3--:R-:W-:Y:S04]  /*3a030*/  STL [R1+0x2218], R0 ;  /* 0x0022180001007387 */ /* 0x008fe80000100800 */
[----:B------:R-:W-:Y:S04]  /*3a040*/  STL [R1+0x245c], R0 ;  /* 0x00245c0001007387 */ /* 0x000fe80000100800 */
[----:B------:R0:W-:Y:S04]  /*3a050*/  STL.64 [R1+0x380], R114 ;  /* 0x0003807201007387 */ /* 0x0001e80000100a00 */
[----:B0-----:R-:W3:Y:S04]  /*3a060*/  LDL.LU.64 R114, [R1+0x28a8] ;  /* 0x0028a80001727983 */ /* 0x001ee80000300a00 */
[----:B------:R-:W1:Y:S01]  /*3a070*/  LDL.LU.64 R116, [R1+0x28a0] ;  /* 0x0028a00001747983 */ /* 0x000e620000300a00 */
[----:B------:R-:W-:-:S02]  /*3a080*/  ISETP.GT.AND P2, PT, R165, 0xe2, PT ;  /* 0x000000e2a500780c */ /* 0x000fc40003f44270 */
[----:B------:R-:W-:Y:S02]  /*3a090*/  ISETP.GT.AND P3, PT, R165, 0xe3, PT ;  /* 0x000000e3a500780c */ /* 0x000fe40003f64270 */
[----:B-1----:R-:W-:Y:S02]  /*3a0a0*/  PRMT R116, RZ, 0x7610, R116 ;  /* 0x00007610ff747816 */ /* 0x002fe40000000074 */
[----:B------:R-:W-:-:S07]  /*3a0b0*/  PRMT R117, RZ, 0x7610, R117 ;  /* 0x00007610ff757816 */ /* 0x000fce0000000075 */
[----:B------:R-:W2:Y:S04]  /*3a0c0*/  @P2 LDG.E.U16 R116, desc[UR6][R12.64] ;  /* 0x000000060c742981 */ /* 0x000ea8000c1e1500 */
[----:B------:R-:W3:Y:S01]  /*3a0d0*/  @P2 LDG.E.U16 R117, desc[UR6][R94.64] ;  /* 0x000000065e752981 */ /* 0x000ee2000c1e1500 */
[----:B------:R-:W-:-:S06]  /*3a0e0*/  PRMT R18, RZ, 0x7610, R18 ;  /* 0x00007610ff127816 */ /* 0x000fcc0000000012 */
[----:B------:R0:W3:Y:S04]  /*3a0f0*/  @P3 LDG.E.U16 R18, desc[UR6][R104.64] ;  /* 0x0000000668123981 */ /* 0x0000e8000c1e1500 */
[----:B------:R-:W3:Y:S04]  /*3a100*/  LDL.LU.64 R12, [R1+0x2898] ;  /* 0x00289800010c7983 */ /* 0x000ee80000300a00 */
[----:B--2---:R1:W-:Y:S04]  /*3a110*/  STL [R1+0x1244], R116 ;  /* 0x0012447401007387 */ /* 0x0043e80000100800 */
[----:B-1----:R-:W2:Y:S04]  /*3a120*/  LDL.LU R116, [R1+0x2890] ;  /* 0x0028900001747983 */ /* 0x002ea80000300800 */
[----:B------:R-:W2:Y:S04]  /*3a130*/  LDL.LU.64 R94, [R1+0x2888] ;  /* 0x00288800015e7983 */ /* 0x000ea80000300a00 */
[----:B---3--:R1:W-:Y:S04]  /*3a140*/  STL [R1+0x1240], R117 ;  /* 0x0012407501007387 */ /* 0x0083e80000100800 */
[----:B-1----:R-:W3:Y:S04]  /*3a150*/  LDL.LU R117, [R1+0x2880] ;  /* 0x0028800001757983 */ /* 0x002ee80000300800 */
[----:B------:R-:W0:Y:S01]  /*3a160*/  LDL.LU.64 R104, [R1+0x2878] ;  /* 0x0028780001687983 */ /* 0x000e220000300a00 */
[----:B------:R-:W-:-:S02]  /*3a170*/  ISETP.GT.AND P1, PT, R165, 0xe4, PT ;  /* 0x000000e4a500780c */ /* 0x000fc40003f24270 */
[----:B------:R-:W-:Y:S02]  /*3a180*/  PRMT R17, RZ, 0x7610, R17 ;  /* 0x00007610ff117816 */ /* 0x000fe40000000011 */
[----:B------:R-:W-:-:S04]  /*3a190*/  PRMT R0, RZ, 0x7610, R0 ;  /* 0x00007610ff007816 */ /* 0x000fc80000000000 */
[----:B------:R-:W2:Y:S05]  /*3a1a0*/  @P3 LDG.E.U16 R17, desc[UR6][R118.64] ;  /* 0x0000000676113981 */ /* 0x000eaa000c1e1500 */
[----:B------:R-:W2:Y:S01]  /*3a1b0*/  @P1 LDG.E.U16 R0, desc[UR6][R4.64] ;  /* 0x0000000604001981 */ /* 0x000ea2000c1e1500 */
[----:B0-----:R-:W-:-:S06]  /*3a1c0*/  PRMT R105, RZ, 0x7610, R105 ;  /* 0x00007610ff697816 */ /* 0x001fcc0000000069 */
[----:B------:R-:W3:Y:S01]  /*3a1d0*/  @P1 LDG.E.U16 R105, desc[UR6][R120.64] ;  /* 0x0000000678691981 */ /* 0x000ee2000c1e1500 */
[----:B------:R-:W-:Y:S02]  /*3a1e0*/  ISETP.GT.AND P2, PT, R165, 0xe5, PT ;  /* 0x000000e5a500780c */ /* 0x000fe40003f44270 */
[-C--:B------:R-:W-:Y:S01]  /*3a1f0*/  LOP3.LUT R87, R87, R86.reuse, RZ, 0x3c, !PT ;  /* 0x0000005657577212 */ /* 0x080fe200078e3cff */
[----:B------:R-:W-:Y:S04]  /*3a200*/  STL [R1+0x24c0], R18 ;  /* 0x0024c01201007387 */ /* 0x000fe80000100800 */
[----:B------:R-:W4:Y:S01]  /*3a210*/  LDL.LU.64 R118, [R1+0x2870] ;  /* 0x0028700001767983 */ /* 0x000f220000300a00 */
[----:B------:R-:W-:-:S03]  /*3a220*/  LOP3.LUT R86, R87, R86, RZ, 0x3c, !PT ;  /* 0x0000005657567212 */ /* 0x000fc600078e3cff */
[----:B--2---:R-:W-:Y:S04]  /*3a230*/  STL [R1+0x24c4], R17 ;  /* 0x0024c41101007387 */ /* 0x004fe80000100800 */
[----:B------:R-:W2:Y:S01]  /*3a240*/  LDL.LU R4, [R1+0x1fa8] ;  /* 0x001fa80001047983 */ /* 0x000ea20000300800 */
[----:B------:R-:W-:-:S03]  /*3a250*/  PRMT R16, RZ, 0x7610, R16 ;  /* 0x00007610ff107816 */ /* 0x000fc60000000010 */
[----:B------:R-:W2:Y:S01]  /*3a260*/  LDL.LU R5, [R1+0x1fac] ;  /* 0x001fac0001057983 */ /* 0x000ea20000300800 */
[----:B------:R-:W-:-:S03]  /*3a270*/  LOP3.LUT R87, R87, R86, RZ, 0x3c, !PT ;  /* 0x0000005657577212 */ /* 0x000fc600078e3cff */
[----:B------:R-:W-:Y:S04]  /*3a280*/  STL [R1+0x24b0], R0 ;  /* 0x0024b00001007387 */ /* 0x000fe80000100800 */
[----:B------:R-:W2:Y:S04]  /*3a290*/  LDL.LU.64 R120, [R1+0x2868] ;  /* 0x0028680001787983 */ /* 0x000ea80000300a00 */
[----:B------:R-:W2:Y:S04]  /*3a2a0*/  @P2 LDG.E.U16 R16, desc[UR6][R86.64] ;  /* 0x0000000656102981 */ /* 0x000ea8000c1e1500 */
[----:B---3--:R0:W-:Y:S04]  /*3a2b0*/  STL [R1+0x1230], R105 ;  /* 0x0012306901007387 */ /* 0x0081e80000100800 */
[----:B0-----:R-:W3:Y:S04]  /*3a2c0*/  LDL.LU R105, [R1+0x2860] ;  /* 0x0028600001697983 */ /* 0x001ee80000300800 */
[----:B------:R0:W-:Y:S04]  /*3a2d0*/  STL.64 [R1+0x340], R86 ;  /* 0x0003405601007387 */ /* 0x0001e80000100a00 */
[----:B0-----:R-:W3:Y:S01]  /*3a2e0*/  LDL.LU.64 R86, [R1+0x2858] ;  /* 0x0028580001567983 */ /* 0x001ee20000300a00 */
[----:B------:R-:W-:-:S02]  /*3a2f0*/  ISETP.GT.AND P3, PT, R165, 0xe6, PT ;  /* 0x000000e6a500780c */ /* 0x000fc40003f64270 */
[----:B------:R-:W-:Y:S01]  /*3a300*/  PRMT R15, RZ, 0x7610, R15 ;  /* 0x00007610ff0f7816 */ /* 0x000fe2000000000f */
[----:B--2---:R-:W-:Y:S05]  /*3a310*/  STL [R1+0x2460], R16 ;  /* 0x0024601001007387 */ /* 0x004fea0000100800 */
[----:B------:R-:W2:Y:S04]  /*3a320*/  @P2 LDG.E.U16 R15, desc[UR6][R84.64] ;  /* 0x00000006540f2981 */ /* 0x000ea8000c1e1500 */
[----:B------:R-:W4:Y:S01]  /*3a330*/  LDL.LU.64 R84, [R1+0x2850] ;  /* 0x0028500001547983 */ /* 0x000f220000300a00 */
[----:B---3--:R-:W-:-:S06]  /*3a340*/  PRMT R87, RZ, 0x7610, R87 ;  /* 0x00007610ff577816 */ /* 0x008fcc0000000057 */
[----:B------:R-:W3:Y:S01]  /*3a350*/  @P3 LDG.E.U16 R87, desc[UR6][R66.64] ;  /* 0x0000000642573981 */ /* 0x000ee2000c1e1500 */
[----:B------:R-:W-:-:S03]  /*3a360*/  ISETP.GT.AND P1, PT, R165, 0xe7, PT ;  /* 0x000000e7a500780c */ /* 0x000fc60003f24270 */
[----:B--2---:R-:W-:Y:S04]  /*3a370*/  STL [R1+0x2464], R15 ;  /* 0x0024640f01007387 */ /* 0x004fe80000100800 */
[----:B------:R-:W2:Y:S01]  /*3a380*/  LDL.LU.64 R66, [R1+0x2848] ;  /* 0x0028480001427983 */ /* 0x000ea20000300a00 */
[----:B----4-:R-:W-:Y:S02]  /*3a390*/  PRMT R85, RZ, 0x7610, R85 ;  /* 0x00007610ff557816 */ /* 0x010fe40000000055 */
[----:B------:R-:W-:-:S04]  /*3a3a0*/  PRMT R84, RZ, 0x7610, R84 ;  /* 0x00007610ff547816 */ /* 0x000fc80000000054 */
[----:B------:R0:W4:Y:S04]  /*3a3b0*/  @P3 LDG.E.U16 R85, desc[UR6][R76.64] ;  /* 0x000000064c553981 */ /* 0x000128000c1e1500 */
[----:B------:R1:W2:Y:S04]  /*3a3c0*/  @P1 LDG.E.U16 R84, desc[UR6][R74.64] ;  /* 0x000000064a541981 */ /* 0x0002a8000c1e1500 */
[----:B---3--:R3:W-:Y:S04]  /*3a3d0*/  STL [R1+0x181c], R87 ;  /* 0x00181c5701007387 */ /* 0x0087e80000100800 */
[----:B---3--:R-:W3:Y:S04]  /*3a3e0*/  LDL.LU R87, [R1+0x2840] ;  /* 0x0028400001577983 */ /* 0x008ee80000300800 */
[----:B------:R-:W0:Y:S04]  /*3a3f0*/  LDL.LU.64 R76, [R1+0x2838] ;  /* 0x00283800014c7983 */ /* 0x000e280000300a00 */
[----:B------:R-:W1:Y:S01]  /*3a400*/  LDL.LU.64 R74, [R1+0x2830] ;  /* 0x00283000014a7983 */ /* 0x000e620000300a00 */
[----:B------:R-:W-:-:S02]  /*3a410*/  ISETP.GT.AND P2, PT, R165, 0xe9, PT ;  /* 0x000000e9a500780c */ /* 0x000fc40003f44270 */
[----:B0-----:R-:W-:Y:S02]  /*3a420*/  PRMT R77, RZ, 0x7610, R77 ;  /* 0x00007610ff4d7816 */ /* 0x001fe4000000004d */
[----:B-1----:R-:W-:-:S04]  /*3a430*/  PRMT R75, RZ, 0x7610, R75 ;  /* 0x00007610ff4b7816 */ /* 0x002fc8000000004b */
[----:B------:R-:W3:Y:S05]  /*3a440*/  @P1 LDG.E.U16 R77, desc[UR6][R124.64] ;  /* 0x000000067c4d1981 */ /* 0x000eea000c1e1500 */
[----:B------:R-:W3:Y:S04]  /*3a450*/  @P2 LDG.E.U16 R75, desc[UR6][R122.64] ;  /* 0x000000067a4b2981 */ /* 0x000ee8000c1e1500 */
[----:B--2---:R0:W-:Y:S01]  /*3a460*/  STL [R1+0x1814], R84 ;  /* 0x0018145401007387 */ /* 0x0041e20000100800 */
[----:B------:R-:W-:-:S06]  /*3a470*/  PRMT R74, RZ, 0x7610, R74 ;  /* 0x00007610ff4a7816 */ /* 0x000fcc000000004a */
[----:B------:R-:W2:Y:S04]  /*3a480*/  @P2 LDG.E.U16 R74, desc[UR6][R2.64] ;  /* 0x00000006024a2981 */ /* 0x000ea8000c1e1500 */
[----:B0-----:R-:W2:Y:S04]  /*3a490*/  LDL.LU R84, [R1+0x1fcc] ;  /* 0x001fcc0001547983 */ /* 0x001ea80000300800 */
[----:B----4-:R0:W-:Y:S04]  /*3a4a0*/  STL [R1+0x1818], R85 ;  /* 0x0018185501007387 */ /* 0x0101e80000100800 */
[----:B0-----:R-:W4:Y:S04]  /*3a4b0*/  LDL.LU R85, [R1+0x1fd0] ;  /* 0x001fd00001557983 */ /* 0x001f280000300800 */
[----:B------:R-:W4:Y:S04]  /*3a4c0*/  LDL.LU.64 R124, [R1+0x2828] ;  /* 0x00282800017c7983 */ /* 0x000f280000300a00 */
[----:B---3--:R0:W-:Y:S04]  /*3a4d0*/  STL [R1+0x1810], R77 ;  /* 0x0018104d01007387 */ /* 0x0081e80000100800 */
[----:B0-----:R-:W3:Y:S04]  /*3a4e0*/  LDL.LU R77, [R1+0x2820] ;  /* 0x00282000014d7983 */ /* 0x001ee80000300800 */
[----:B------:R-:W3:Y:S04]  /*3a4f0*/  LDL.LU.64 R122, [R1+0x2818] ;  /* 0x00281800017a7983 */ /* 0x000ee80000300a00 */
[----:B------:R0:W-:Y:S04]  /*3a500*/  STL [R1+0x121c], R75 ;  /* 0x00121c4b01007387 */ /* 0x0001e80000100800 */
[----:B0-----:R-:W3:Y:S01]  /*3a510*/  LDL.LU R75, [R1+0x2810] ;  /* 0x00281000014b7983 */ /* 0x001ee20000300800 */
[----:B------:R-:W-:-:S02]  /*3a520*/  ISETP.GT.AND P3, PT, R165, 0xea, PT ;  /* 0x000000eaa500780c */ /* 0x000fc40003f64270 */
[-C--:B------:R-:W-:Y:S01]  /*3a530*/  LOP3.LUT R5, R5, R4.reuse, RZ, 0x3c, !PT ;  /* 0x0000000405057212 */ /* 0x080fe200078e3cff */
[----:B------:R-:W4:Y:S03]  /*3a540*/  LDL.LU.64 R2, [R1+0x2808] ;  /* 0x0028080001027983 */ /* 0x000f260000300a00 */
[C---:B------:R-:W-:Y:S01]  /*3a550*/  LOP3.LUT R4, R5.reuse, R4, RZ, 0x3c, !PT ;  /* 0x0000000405047212 */ /* 0x040fe200078e3cff */
[----:B--2---:R0:W-:Y:S03]  /*3a560*/  STL [R1+0x1218], R74 ;  /* 0x0012184a01007387 */ /* 0x0041e60000100800 */
[----:B------:R-:W-:Y:S01]  /*3a570*/  LOP3.LUT R5, R5, R4, RZ, 0x3c, !PT ;  /* 0x0000000405057212 */ /* 0x000fe200078e3cff */
[----:B0-----:R-:W2:Y:S01]  /*3a580*/  LDL.LU R74, [R1+0x2800] ;  /* 0x00280000014a7983 */ /* 0x001ea20000300800 */
[----:B---3--:R-:W-:-:S06]  /*3a590*/  PRMT R75, RZ, 0x7610, R75 ;  /* 0x00007610ff4b7816 */ /* 0x008fcc000000004b */
[----:B------:R-:W3:Y:S04]  /*3a5a0*/  @P3 LDG.E.U16 R75, desc[UR6][R4.64] ;  /* 0x00000006044b3981 */ /* 0x000ee8000c1e1500 */
[----:B------:R0:W-:Y:S01]  /*3a5b0*/  STL.64 [R1+0x2f0], R4 ;  /* 0x0002f00401007387 */ /* 0x0001e20000100a00 */
[----:B--2---:R-:W-:-:S03]  /*3a5c0*/  PRMT R74, RZ, 0x7610, R74 ;  /* 0x00007610ff4a7816 */ /* 0x004fc6000000004a */
[----:B0-----:R-:W2:Y:S04]  /*3a5d0*/  LDL.LU.64 R4, [R1+0x27f8] ;  /* 0x0027f80001047983 */ /* 0x001ea80000300a00 */
[----:B------:R0:W2:Y:S04]  /*3a5e0*/  @P3 LDG.E.U16 R74, desc[UR6][R8.64] ;  /* 0x00000006084a3981 */ /* 0x0000a8000c1e1500 */
[----:B---3--:R1:W-:Y:S04]  /*3a5f0*/  STL [R1+0x1214], R75 ;  /* 0x0012144b01007387 */ /* 0x0083e80000100800 */
[----:B-1----:R-:W3:Y:S04]  /*3a600*/  LDL.LU R75, [R1+0x27f0] ;  /* 0x0027f000014b7983 */ /* 0x002ee80000300800 */
[----:B------:R-:W0:Y:S01]  /*3a610*/  LDL.LU.64 R8, [R1+0x27e8] ;  /* 0x0027e80001087983 */ /* 0x000e220000300a00 */
[----:B------:R-:W-:-:S02]  /*3a620*/  ISETP.GT.AND P1, PT, R165, 0xeb, PT ;  /* 0x000000eba500780c */ /* 0x000fc40003f24270 */
[----:B0-----:R-:W-:Y:S02]  /*3a630*/  PRMT R9, RZ, 0x7610, R9 ;  /* 0x00007610ff097816 */ /* 0x001fe40000000009 */
[----:B---3--:R-:W-:-:S09]  /*3a640*/  PRMT R75, RZ, 0x7610, R75 ;  /* 0x00007610ff4b7816 */ /* 0x008fd2000000004b */
[----:B------:R-:W3:Y:S04]  /*3a650*/  @P1 LDG.E.U16 R9, desc[UR6][R6.64] ;  /* 0x0000000606091981 */ /* 0x000ee8000c1e1500 */
[----:B------:R-:W4:Y:S04]  /*3a660*/  @P1 LDG.E.U16 R75, desc[UR6][R10.64] ;  /* 0x000000060a4b1981 */ /* 0x000f28000c1e1500 */
[----:B--2---:R0:W-:Y:S04]  /*3a670*/  STL [R1+0x1210], R74 ;  /* 0x0012104a01007387 */ /* 0x0041e80000100800 */
[----:B0-----:R-:W2:Y:S04]  /*3a680*/  LDL.LU R74, [R1+0x27e0] ;  /* 0x0027e000014a7983 */ /* 0x001ea80000300800 */
[----:B------:R-:W2:Y:S04]  /*3a690*/  LDL.LU.64 R6, [R1+0x27d8] ;  /* 0x0027d80001067983 */ /* 0x000ea80000300a00 */
[----:B---3--:R0:W-:Y:S04]  /*3a6a0*/  STL [R1+0x120c], R9 ;  /* 0x00120c0901007387 */ /* 0x0081e80000100800 */
[----:B0-----:R-:W3:Y:S04]  /*3a6b0*/  LDL.LU R9, [R1+0x27d0] ;  /* 0x0027d00001097983 */ /* 0x001ee80000300800 */
[----:B------:R-:W3:Y:S04]  /*3a6c0*/  LDL.LU.64 R10, [R1+0x27c8] ;  /* 0x0027c800010a7983 */ /* 0x000ee80000300a00 */
[----:B----4-:R0:W-:Y:S04]  /*3a6d0*/  STL [R1+0x1208], R75 ;  /* 0x0012084b01007387 */ /* 0x0101e80000100800 */
[----:B0-----:R-:W4:Y:S01]  /*3a6e0*/  LDL.LU R75, [R1+0x27c0] ;  /* 0x0027c000014b7983 */ /* 0x001f220000300800 */
[----:B------:R-:W-:-:S02]  /*3a6f0*/  ISETP.GT.AND P2, PT, R165, 0xec, PT ;  /* 0x000000eca500780c */ /* 0x000fc40003f44270 */
[----:B------:R-:W-:Y:S02]  /*3a700*/  ISETP.GT.AND P3, PT, R165, 0xed, PT ;  /* 0x000000eda500780c */ /* 0x000fe40003f64270 */
[----:B--2---:R-:W-:Y:S02]  /*3a710*/  PRMT R74, RZ, 0x7610, R74 ;  /* 0x00007610ff4a7816 */ /* 0x004fe4000000004a */
[----:B------:R-:W-:-:S07]  /*3a720*/  PRMT R14, RZ, 0x7610, R14 ;  /* 0x00007610ff0e7816 */ /* 0x000fce000000000e */
[----:B------:R-:W2:Y:S04]  /*3a730*/  @P2 LDG.E.U16 R74, desc[UR6][R64.64] ;  /* 0x00000006404a2981 */ /* 0x000ea8000c1e1500 */
[----:B------:R-:W3:Y:S01]  /*3a740*/  @P3 LDG.E.U16 R14, desc[UR6][R114.64] ;  /* 0x00000006720e3981 */ /* 0x000ee2000c1e1500 */
[----:B------:R-:W-:-:S06]  /*3a750*/  PRMT R164, RZ, 0x7610, R164 ;  /* 0x00007610ffa47816 */ /* 0x000fcc00000000a4 */
[----:B------:R0:W3:Y:S04]  /*3a760*/  @P3 LDG.E.U16 R164, desc[UR6][R12.64] ;  /* 0x000000060ca43981 */ /* 0x0000e8000c1e1500 */
[----:B------:R-:W3:Y:S01]  /*3a770*/  LDL.LU.64 R64, [R1+0x27b8] ;  /* 0x0027b80001407983 */ /* 0x000ee20000300a00 */
[----:B----4-:R-:W-:-:S06]  /*3a780*/  PRMT R75, RZ, 0x7610, R75 ;  /* 0x00007610ff4b7816 */ /* 0x010fcc000000004b */
[----:B------:R-:W4:Y:S04]  /*3a790*/  @P2 LDG.E.U16 R75, desc[UR6][R112.64] ;  /* 0x00000006704b2981 */ /* 0x000f28000c1e1500 */
[----:B--2---:R1:W-:Y:S04]  /*3a7a0*/  STL [R1+0x1204], R74 ;  /* 0x0012044a01007387 */ /* 0x0043e80000100800 */
[----:B-1----:R-:W2:Y:S04]  /*3a7b0*/  LDL.LU R74, [R1+0x27b0] ;  /* 0x0027b000014a7983 */ /* 0x002ea80000300800 */
[----:B------:R-:W2:Y:S04]  /*3a7c0*/  LDL.LU.64 R112, [R1+0x27a8] ;  /* 0x0027a80001707983 */ /* 0x000ea80000300a00 */
[----:B----4-:R1:W-:Y:S04]  /*3a7d0*/  STL [R1+0x1200], R75 ;  /* 0x0012004b01007387 */ /* 0x0103e80000100800 */
[----:B-1----:R-:W4:Y:S04]  /*3a7e0*/  LDL.LU R75, [R1+0x27a0] ;  /* 0x0027a000014b7983 */ /* 0x002f280000300800 */
[----:B------:R-:W2:Y:S04]  /*3a7f0*/  LDL.LU.64 R114, [R1+0x2798] ;  /* 0x0027980001727983 */ /* 0x000ea80000300a00 */
[----:B---3--:R-:W-:Y:S04]  /*3a800*/  STL [R1+0x2468], R14 ;  /* 0x0024680e01007387 */ /* 0x008fe80000100800 */
[----:B------:R-:W0:Y:S01]  /*3a810*/  LDL.LU.64 R12, [R1+0x2790] ;  /* 0x00279000010c7983 */ /* 0x000e220000300a00 */
[----:B------:R-:W-:-:S02]  /*3a820*/  ISETP.GT.AND P1, PT, R165, 0xee, PT ;  /* 0x000000eea500780c */ /* 0x000fc40003f24270 */
[----:B------:R-:W-:-:S04]  /*3a830*/  LOP3.LUT R85, R85, R84, RZ, 0x3c, !PT ;  /* 0x0000005455557212 */ /* 0x000fc800078e3cff */
[----:B------:R-:W-:-:S04]  /*3a840*/  LOP3.LUT R84, R85, R84, RZ, 0x3c, !PT ;  /* 0x0000005455547212 */ /* 0x000fc800078e3cff */
[----:B------:R-:W-:Y:S02]  /*3a850*/  LOP3.LUT R85, R85, R84, RZ, 0x3c, !PT ;  /* 0x0000005455557212 */ /* 0x000fe400078e3cff */
[----:B0-----:R-:W-:Y:S02]  /*3a860*/  PRMT R13, RZ, 0x7610, R13 ;  /* 0x00007610ff0d7816 */ /* 0x001fe4000000000d */
[----:B------:R-:W-:-:S04]  /*3a870*/  PRMT R12, RZ, 0x7610, R12 ;  /* 0x00007610ff0c7816 */ /* 0x000fc8000000000c */
[----:B------:R-:W3:Y:S04]  /*3a880*/  @P1 LDG.E.U16 R13, desc[UR6][R84.64] ;  /* 0x00000006540d1981 */ /* 0x000ee8000c1e1500 */
[----:B------:R-:W2:Y:S04]  /*3a890*/  @P1 LDG.E.U16 R12, desc[UR6][R94.64] ;  /* 0x000000065e0c1981 */ /* 0x000ea8000c1e1500 */
[----:B------:R-:W-:Y:S04]  /*3a8a0*/  STL [R1+0x246c], R164 ;  /* 0x00246ca401007387 */ /* 0x000fe80000100800 */
[----:B------:R0:W-:Y:S04]  /*3a8b0*/  STL.64 [R1+0x2b0], R84 ;  /* 0x0002b05401007387 */ /* 0x0001e80000100a00 */
[----:B0-----:R-:W4:Y:S04]  /*3a8c0*/  LDL.LU.64 R84, [R1+0x2788] ;  /* 0x0027880001547983 */ /* 0x001f280000300a00 */
[----:B---3--:R0:W-:Y:S04]  /*3a8d0*/  STL [R1+0x180c], R13 ;  /* 0x00180c0d01007387 */ /* 0x0081e80000100800 */
[----:B0-----:R-:W3:Y:S04]  /*3a8e0*/  LDL.LU R13, [R1+0x2780] ;  /* 0x00278000010d7983 */ /* 0x001ee80000300800 */
[----:B------:R-:W3:Y:S04]  /*3a8f0*/  LDL.LU.64 R94, [R1+0x2778] ;  /* 0x00277800015e7983 */ /* 0x000ee80000300a00 */
[----:B--2---:R0:W-:Y:S04]  /*3a900*/  STL [R1+0x1808], R12 ;  /* 0x0018080c01007387 */ /* 0x0041e80000100800 */
[----:B0-----:R-:W2:Y:S01]  /*3a910*/  LDL.LU R12, [R1+0x2770] ;  /* 0x00277000010c7983 */ /* 0x001ea20000300800 */
[----:B------:R-:W-:-:S02]  /*3a920*/  ISETP.GT.AND P2, PT, R165, 0xef, PT ;  /* 0x000000efa500780c */ /* 0x000fc40003f44270 */
[----:B------:R-:W-:Y:S02]  /*3a930*/  ISETP.GT.AND P3, PT, R165, 0xf1, PT ;  /* 0x000000f1a500780c */ /* 0x000fe40003f64270 */
[----:B---3--:R-:W-:Y:S02]  /*3a940*/  PRMT R95, RZ, 0x7610, R95 ;  /* 0x00007610ff5f7816 */ /* 0x008fe4000000005f */
[----:B------:R-:W-:-:S07]  /*3a950*/  PRMT R13, RZ, 0x7610, R13 ;  /* 0x00007610ff0d7816 */ /* 0x000fce000000000d */
[----:B------:R-:W3:Y:S04]  /*3a960*/  @P2 LDG.E.U16 R95, desc[UR6][R116.64] ;  /* 0x00000006745f2981 */ /* 0x000ee8000c1e1500 */
[----:B------:R-:W4:Y:S01]  /*3a970*/  @P2 LDG.E.U16 R13, desc[UR6][R118.64] ;  /* 0x00000006760d2981 */ /* 0x000f22000c1e1500 */
[----:B--2---:R-:W-:-:S03]  /*3a980*/  PRMT R12, RZ, 0x7610, R12 ;  /* 0x00007610ff0c7816 */ /* 0x004fc6000000000c */
[----:B------:R-:W2:Y:S04]  /*3a990*/  LDL.LU.64 R116, [R1+0x2768] ;  /* 0x0027680001747983 */ /* 0x000ea80000300a00 */
[----:B------:R-:W2:Y:S04]  /*3a9a0*/  @P3 LDG.E.U16 R12, desc[UR6][R120.64] ;  /* 0x00000006780c3981 */ /* 0x000ea8000c1e1500 */
[----:B---3--:R0:W-:Y:S04]  /*3a9b0*/  STL [R1+0x1804], R95 ;  /* 0x0018045f01007387 */ /* 0x0081e80000100800 */
[----:B0-----:R-:W3:Y:S04]  /*3a9c0*/  LDL.LU R95, [R1+0x2760] ;  /* 0x00276000015f7983 */ /* 0x001ee80000300800 */
[----:B------:R-:W3:Y:S04]  /*3a9d0*/  LDL.LU.64 R118, [R1+0x2758] ;  /* 0x0027580001767983 */ /* 0x000ee80000300a00 */
[----:B----4-:R0:W-:Y:S04]  /*3a9e0*/  STL [R1+0x1800], R13 ;  /* 0x0018000d01007387 */ /* 0x0101e80000100800 */
[----:B0-----:R-:W4:Y:S04]  /*3a9f0*/  LDL.LU R13, [R1+0x2750] ;  /* 0x00275000010d7983 */ /* 0x001f280000300800 */
[----:B------:R-:W3:Y:S04]  /*3aa00*/  LDL.LU.64 R120, [R1+0x2748] ;  /* 0x0027480001787983 */ /* 0x000ee80000300a00 */
[----:B--2---:R0:W-:Y:S04]  /*3aa10*/  STL [R1+0x11ec], R12 ;  /* 0x0011ec0c01007387 */ /* 0x0041e80000100800 */
[----:B0-----:R-:W2:Y:S01]  /*3aa20*/  LDL.LU R12, [R1+0x2740] ;  /* 0x00274000010c7983 */ /* 0x001ea20000300800 */
[----:B------:R-:W-:-:S02]  /*3aa30*/  ISETP.GT.AND P1, PT, R165, 0xf2, PT ;  /* 0x000000f2a500780c */ /* 0x000fc40003f24270 */
[----:B---3--:R-:W-:Y:S02]  /*3aa40*/  PRMT R121, RZ, 0x7610, R121 ;  /* 0x00007610ff797816 */ /* 0x008fe40000000079 */
[----:B----4-:R-:W-:-:S04]  /*3aa50*/  PRMT R13, RZ, 0x7610, R13 ;  /* 0x00007610ff0d7816 */ /* 0x010fc8000000000d */
[----:B------:R-:W3:Y:S05]  /*3aa60*/  @P3 LDG.E.U16 R121, desc[UR6][R104.64] ;  /* 0x0000000668793981 */ /* 0x000eea000c1e1500 */
        /* <DEDUP_REMOVED lines=13> */
[----:B----4-:R-:W-:-:S11]  /*3ab40*/  PRMT R13, RZ, 0x7610, R13 ;  /* 0x00007610ff0d7816 */ /* 0x010fd6000000000d */
[----:B---3--:R-:W3:Y:S01]  /*3ab50*/  @P2 LDG.E.U16 R13, desc[UR6][R86.64] ;  /* 0x00000006560d2981 */ /* 0x008ee2000c1e1500 */
[----:B--2---:R-:W-:-:S06]  /*3ab60*/  PRMT R12, RZ, 0x7610, R12 ;  /* 0x00007610ff0c7816 */ /* 0x004fcc000000000c */
[----:B------:R-:W2:Y:S04]  /*3ab70*/  @P2 LDG.E.U16 R12, desc[UR6][R124.64] ;  /* 0x000000067c0c2981 */ /* 0x000ea8000c1e1500 */
[----:B------:R0:W-:Y:S04]  /*3ab80*/  STL.64 [R1+0x260], R86 ;  /* 0x0002605601007387 */ /* 0x0001e80000100a00 */
[----:B0-----:R-:W4:Y:S04]  /*3ab90*/  LDL.LU.64 R86, [R1+0x2708] ;  /* 0x0027080001567983 */ /* 0x001f280000300a00 */
[----:B---3--:R0:W-:Y:S04]  /*3aba0*/  STL [R1+0x11dc], R13 ;  /* 0x0011dc0d01007387 */ /* 0x0081e80000100800 */
[----:B0-----:R-:W3:Y:S04]  /*3abb0*/  LDL.LU R13, [R1+0x2700] ;  /* 0x00270000010d7983 */ /* 0x001ee80000300800 */
[----:B------:R-:W4:Y:S04]  /*3abc0*/  LDL.LU.64 R124, [R1+0x26f8] ;  /* 0x0026f800017c7983 */ /* 0x000f280000300a00 */
[----:B--2---:R0:W-:Y:S04]  /*3abd0*/  STL [R1+0x11d8], R12 ;  /* 0x0011d80c01007387 */ /* 0x0041e80000100800 */
[----:B0-----:R-:W2:Y:S01]  /*3abe0*/  LDL.LU R12, [R1+0x26f0] ;  /* 0x0026f000010c7983 */ /* 0x001ea20000300800 */
[----:B------:R-:W-:-:S02]  /*3abf0*/  ISETP.GT.AND P3, PT, R165, 0xf4, PT ;  /* 0x000000f4a500780c */ /* 0x000fc40003f64270 */
[----:B---3--:R-:W-:-:S11]  /*3ac00*/  PRMT R13, RZ, 0x7610, R13 ;  /* 0x00007610ff0d7816 */ /* 0x008fd6000000000d */
[----:B------:R-:W3:Y:S01]  /*3ac10*/  @P3 LDG.E.U16 R13, desc[UR6][R76.64] ;  /* 0x000000064c0d3981 */ /* 0x000ee2000c1e1500 */
[----:B--2---:R-:W-:Y:S02]  /*3ac20*/  PRMT R12, RZ, 0x7610, R12 ;  /* 0x00007610ff0c7816 */ /* 0x004fe4000000000c */
[C---:B------:R-:W-:Y:S02]  /*3ac30*/  ISETP.GT.AND P1, PT, R165.reuse, 0xf5, PT ;  /* 0x000000f5a500780c */ /* 0x040fe40003f24270 */
[----:B------:R-:W-:Y:S01]  /*3ac40*/  PRMT R162, RZ, 0x7610, R162 ;  /* 0x00007610ffa27816 */ /* 0x000fe200000000a2 */
[----:B------:R-:W2:Y:S04]  /*3ac50*/  LDL.LU.64 R76, [R1+0x26e8] ;  /* 0x0026e800014c7983 */ /* 0x000ea80000300a00 */
[----:B------:R-:W2:Y:S06]  /*3ac60*/  @P3 LDG.E.U16 R12, desc[UR6][R122.64] ;  /* 0x000000067a0c3981 */ /* 0x000eac000c1e1500 */
[----:B------:R0:W4:Y:S04]  /*3ac70*/  @P1 LDG.E.U16 R162, desc[UR6][R2.64] ;  /* 0x0000000602a21981 */ /* 0x000128000c1e1500 */
[----:B---3--:R1:W-:Y:S04]  /*3ac80*/  STL [R1+0x11d4], R13 ;  /* 0x0011d40d01007387 */ /* 0x0083e80000100800 */
[----:B-1----:R-:W3:Y:S04]  /*3ac90*/  LDL.LU R13, [R1+0x26e0] ;  /* 0x0026e000010d7983 */ /* 0x002ee80000300800 */
[----:B------:R-:W4:Y:S04]  /*3aca0*/  LDL.LU.64 R122, [R1+0x26d8] ;  /* 0x0026d800017a7983 */ /* 0x000f280000300a00 */
[----:B--2---:R1:W-:Y:S04]  /*3acb0*/  STL [R1+0x11d0], R12 ;  /* 0x0011d00c01007387 */ /* 0x0043e80000100800 */
[----:B-1----:R-:W2:Y:S04]  /*3acc0*/  LDL.LU R12, [R1+0x26d0] ;  /* 0x0026d000010c7983 */ /* 0x002ea80000300800 */
[----:B------:R-:W0:Y:S01]  /*3acd0*/  LDL.LU.64 R2, [R1+0x26c8] ;  /* 0x0026c80001027983 */ /* 0x000e220000300a00 */
[----:B------:R-:W-:-:S02]  /*3ace0*/  ISETP.GT.AND P2, PT, R165, 0xf6, PT ;  /* 0x000000f6a500780c */ /* 0x000fc40003f44270 */
[----:B------:R-:W-:Y:S02]  /*3acf0*/  PRMT R160, RZ, 0x7610, R160 ;  /* 0x00007610ffa07816 */ /* 0x000fe400000000a0 */
[----:B------:R-:W-:-:S04]  /*3ad00*/  ISETP.GT.AND P3, PT, R165, 0xf7, PT ;  /* 0x000000f7a500780c */ /* 0x000fc80003f64270 */
[----:B------:R-:W4:Y:S01]  /*3ad10*/  @P1 LDG.E.U16 R160, desc[UR6][R4.64] ;  /* 0x0000000604a01981 */ /* 0x000f22000c1e1500 */
[----:B------:R-:W-:-:S08]  /*3ad20*/  PRMT R21, RZ, 0x7610, R21 ;  /* 0x00007610ff157816 */ /* 0x000fd00000000015 */
[----:B------:R-:W4:Y:S01]  /*3ad30*/  @P3 LDG.E.U16 R21, desc[UR6][R64.64] ;  /* 0x0000000640153981 */ /* 0x000f22000c1e1500 */
[C---:B------:R-:W-:Y:S02]  /*3ad40*/  ISETP.GT.AND P1, PT, R165.reuse, 0xf9, PT ;  /* 0x000000f9a500780c */ /* 0x040fe40003f24270 */
[----:B------:R-:W-:Y:S02]  /*3ad50*/  ISETP.GT.AND P6, PT, R165, 0xfc, PT ;  /* 0x000000fca500780c */ /* 0x000fe40003fc4270 */
[----:B------:R-:W-:Y:S02]  /*3ad60*/  PRMT R0, RZ, 0x7610, R0 ;  /* 0x00007610ff007816 */ /* 0x000fe40000000000 */
[----:B------:R-:W-:-:S09]  /*3ad70*/  PRMT R14, RZ, 0x7610, R14 ;  /* 0x00007610ff0e7816 */ /* 0x000fd2000000000e */
[----:B------:R-:W4:Y:S01]  /*3ad80*/  @P6 LDG.E.U16 R14, desc[UR6][R118.64] ;  /* 0x00000006760e6981 */ /* 0x000f22000c1e1500 */
[----:B---3--:R-:W-:-:S06]  /*3ad90*/  PRMT R13, RZ, 0x7610, R13 ;  /* 0x00007610ff0d7816 */ /* 0x008fcc000000000d */
[----:B------:R-:W3:Y:S01]  /*3ada0*/  @P3 LDG.E.U16 R13, desc[UR6][R10.64] ;  /* 0x000000060a0d3981 */ /* 0x000ee2000c1e1500 */
[----:B0-----:R-:W-:Y:S02]  /*3adb0*/  PRMT R3, RZ, 0x7610, R3 ;  /* 0x00007610ff037816 */ /* 0x001fe40000000003 */
[----:B--2---:R-:W-:-:S04]  /*3adc0*/  PRMT R12, RZ, 0x7610, R12 ;  /* 0x00007610ff0c7816 */ /* 0x004fc8000000000c */
[----:B------:R-:W2:Y:S04]  /*3add0*/  @P2 LDG.E.U16 R3, desc[UR6][R6.64] ;  /* 0x0000000606032981 */ /* 0x000ea8000c1e1500 */
[----:B------:R-:W3:Y:S01]  /*3ade0*/  @P2 LDG.E.U16 R12, desc[UR6][R8.64] ;  /* 0x00000006080c2981 */ /* 0x000ee2000c1e1500 */
[----:B----4-:R-:W-:Y:S02]  /*3adf0*/  PRMT R122, RZ, 0x7610, R122 ;  /* 0x00007610ff7a7816 */ /* 0x010fe4000000007a */
[----:B------:R-:W-:-:S04]  /*3ae00*/  ISETP.GT.AND P3, PT, R165, 0xfb, PT ;  /* 0x000000fba500780c */ /* 0x000fc80003f64270 */
[----:B------:R-:W4:Y:S09]  /*3ae10*/  @P1 LDG.E.U16 R122, desc[UR6][R112.64] ;  /* 0x00000006707a1981 */ /* 0x000f32000c1e1500 */
[----:B------:R-:W4:Y:S01]  /*3ae20*/  @P3 LDG.E.U16 R0, desc[UR6][R94.64] ;  /* 0x000000065e003981 */ /* 0x000f22000c1e1500 */
[----:B------:R-:W-:-:S02]  /*3ae30*/  PRMT R158, RZ, 0x7610, R158 ;  /* 0x00007610ff9e7816 */ /* 0x000fc4000000009e */
[----:B------:R-:W-:-:S04]  /*3ae40*/  ISETP.GT.AND P2, PT, R165, 0xfa, PT ;  /* 0x000000faa500780c */ /* 0x000fc80003f44270 */
[----:B------:R0:W4:Y:S01]  /*3ae50*/  @P1 LDG.E.U16 R158, desc[UR6][R74.64] ;  /* 0x000000064a9e1981 */ /* 0x000122000c1e1500 */
[----:B------:R-:W-:Y:S02]  /*3ae60*/  ISETP.GT.AND P1, PT, R165, 0xfd, PT ;  /* 0x000000fda500780c */ /* 0x000fe40003f24270 */
[----:B------:R-:W-:Y:S02]  /*3ae70*/  PRMT R161, RZ, 0x7610, R161 ;  /* 0x00007610ffa17816 */ /* 0x000fe400000000a1 */
[----:B------:R-:W-:Y:S01]  /*3ae80*/  PRMT R159, RZ, 0x7610, R159 ;  /* 0x00007610ff9f7816 */ /* 0x000fe2000000009f */
[----:B------:R1:W-:Y:S01]  /*3ae90*/  STL [R1+0x2470], R162 ;  /* 0x002470a201007387 */ /* 0x0003e20000100800 */
[----:B------:R-:W-:-:S03]  /*3aea0*/  PRMT R164, RZ, 0x7610, R164 ;  /* 0x00007610ffa47816 */ /* 0x000fc600000000a4 */
[----:B------:R-:W4:Y:S04]  /*3aeb0*/  LDL.LU.64 R4, [R1+0x26c0] ;  /* 0x0026c00001047983 */ /* 0x000f280000300a00 */
[----:B------:R0:W-:Y:S01]  /*3aec0*/  STL [R1+0x2474], R160 ;  /* 0x002474a001007387 */ /* 0x0001e20000100800 */
[----:B------:R-:W-:-:S03]  /*3aed0*/  PRMT R15, RZ, 0x7610, R15 ;  /* 0x00007610ff0f7816 */ /* 0x000fc6000000000f */
[----:B------:R-:W4:Y:S04]  /*3aee0*/  LDL.LU.64 R6, [R1+0x26b8] ;  /* 0x0026b80001067983 */ /* 0x000f280000300a00 */
[----:B------:R-:W4:Y:S01]  /*3aef0*/  @P2 LDG.E.U16 R164, desc[UR6][R114.64] ;  /* 0x0000000672a42981 */ /* 0x000f22000c1e1500 */
[----:B-1----:R-:W-:-:S03]  /*3af00*/  PRMT R162, RZ, 0x7610, R162 ;  /* 0x00007610ffa27816 */ /* 0x002fc600000000a2 */
[----:B------:R-:W4:Y:S04]  /*3af10*/  @P1 LDG.E.U16 R161, desc[UR6][R120.64] ;  /* 0x0000000678a11981 */ /* 0x000f28000c1e1500 */
[----:B------:R-:W4:Y:S01]  /*3af20*/  @P1 LDG.E.U16 R159, desc[UR6][R66.64] ;  /* 0x00000006429f1981 */ /* 0x000f22000c1e1500 */
[----:B0-----:R-:W-:-:S03]  /*3af30*/  PRMT R160, RZ, 0x7610, R160 ;  /* 0x00007610ffa07816 */ /* 0x001fc600000000a0 */
[----:B------:R-:W4:Y:S04]  /*3af40*/  @P6 LDG.E.U16 R15, desc[UR6][R104.64] ;  /* 0x00000006680f6981 */ /* 0x000f28000c1e1500 */
[----:B------:R-:W4:Y:S04]  /*3af50*/  @P2 LDG.E.U16 R162, desc[UR6][R84.64] ;  /* 0x0000000654a22981 */ /* 0x000f28000c1e1500 */
[----:B------:R-:W4:Y:S04]  /*3af60*/  @P3 LDG.E.U16 R160, desc[UR6][R116.64] ;  /* 0x0000000674a03981 */ /* 0x000f28000c1e1500 */
[----:B--2---:R0:W-:Y:S04]  /*3af70*/  STL [R1+0x17fc], R3 ;  /* 0x0017fc0301007387 */ /* 0x0041e80000100800 */
[----:B0-----:R-:W2:Y:S04]  /*3af80*/  LDL.LU R3, [R1+0x26b0] ;  /* 0x0026b00001037983 */ /* 0x001ea80000300800 */
[----:B------:R-:W2:Y:S04]  /*3af90*/  LDL.LU.64 R8, [R1+0x26a8] ;  /* 0x0026a80001087983 */ /* 0x000ea80000300a00 */
[----:B---3--:R0:W-:Y:S04]  /*3afa0*/  STL [R1+0x17f8], R12 ;  /* 0x0017f80c01007387 */ /* 0x0081e80000100800 */
[----:B0-----:R-:W3:Y:S04]  /*3afb0*/  LDL.LU R12, [R1+0x26a0] ;  /* 0x0026a000010c7983 */ /* 0x001ee80000300800 */
[----:B------:R-:W2:Y:S04]  /*3afc0*/  LDL.LU.64 R10, [R1+0x2698] ;  /* 0x00269800010a7983 */ /* 0x000ea80000300a00 */
[----:B------:R0:W-:Y:S04]  /*3afd0*/  STL [R1+0x17f4], R13 ;  /* 0x0017f40d01007387 */ /* 0x0001e80000100800 */
[----:B0-----:R-:W2:Y:S04]  /*3afe0*/  LDL.LU R13, [R1+0x2690] ;  /* 0x00269000010d7983 */ /* 0x001ea80000300800 */
[----:B------:R-:W2:Y:S04]  /*3aff0*/  LDL.LU.64 R64, [R1+0x2688] ;  /* 0x0026880001407983 */ /* 0x000ea80000300a00 */
[----:B------:R0:W-:Y:S04]  /*3b000*/  STL [R1+0x17f0], R21 ;  /* 0x0017f01501007387 */ /* 0x0001e80000100800 */
[----:B0-----:R-:W2:Y:S04]  /*3b010*/  LDL.LU R21, [R1+0x1fec] ;  /* 0x001fec0001157983 */ /* 0x001ea80000300800 */
[----:B------:R-:W3:Y:S04]  /*3b020*/  LDL.LU.64 R112, [R1+0x2680] ;  /* 0x0026800001707983 */ /* 0x000ee80000300a00 */
[----:B----4-:R0:W-:Y:S04]  /*3b030*/  STL [R1+0x11bc], R122 ;  /* 0x0011bc7a01007387 */ /* 0x0101e80000100800 */
[----:B0-----:R-:W4:Y:S04]  /*3b040*/  LDL.LU R122, [R1+0x2678] ;  /* 0x00267800017a7983 */ /* 0x001f280000300800 */
[----:B------:R-:W3:Y:S04]  /*3b050*/  LDL.LU.64 R74, [R1+0x2670] ;  /* 0x00267000014a7983 */ /* 0x000ee80000300a00 */
[----:B------:R-:W3:Y:S04]  /*3b060*/  LDL.LU.64 R114, [R1+0x2668] ;  /* 0x0026680001727983 */ /* 0x000ee80000300a00 */
[----:B------:R-:W3:Y:S04]  /*3b070*/  LDL.LU.64 R84, [R1+0x2660] ;  /* 0x0026600001547983 */ /* 0x000ee80000300a00 */
[----:B------:R-:W3:Y:S04]  /*3b080*/  LDL.LU.64 R116, [R1+0x2658] ;  /* 0x0026580001747983 */ /* 0x000ee80000300a00 */
[----:B------:R-:W3:Y:S04]  /*3b090*/  LDL.LU.64 R94, [R1+0x2650] ;  /* 0x00265000015e7983 */ /* 0x000ee80000300a00 */
[----:B------:R-:W-:Y:S04]  /*3b0a0*/  STL [R1+0x24c8], R0 ;  /* 0x0024c80001007387 */ /* 0x000fe80000100800 */
[----:B------:R-:W3:Y:S04]  /*3b0b0*/  LDL.LU.64 R118, [R1+0x2648] ;  /* 0x0026480001767983 */ /* 0x000ee80000300a00 */
[----:B------:R0:W-:Y:S01]  /*3b0c0*/  STL [R1+0x11a4], R14 ;  /* 0x0011a40e01007387 */ /* 0x0001e20000100800 */
[----:B------:R-:W-:-:S03]  /*3b0d0*/  ISETP.GT.AND P2, PT, R165, 0xfe, PT ;  /* 0x000000fea500780c */ /* 0x000fc60003f44270 */
[----:B------:R-:W3:Y:S01]  /*3b0e0*/  LDL.LU.64 R104, [R1+0x2640] ;  /* 0x0026400001687983 */ /* 0x000ee20000300a00 */
[----:B------:R-:W-:-:S03]  /*3b0f0*/  LOP3.LUT R87, R87, R86, RZ, 0x3c, !PT ;  /* 0x0000005657577212 */ /* 0x000fc600078e3cff */
[----:B------:R-:W3:Y:S01]  /*3b100*/  LDL.LU.64 R120, [R1+0x2638] ;  /* 0x0026380001787983 */ /* 0x000ee20000300a00 */
[----:B0-----:R-:W0:Y:S03]  /*3b110*/  S2R R14, SR_TID.X ;  /* 0x00000000000e7919 */ /* 0x001e260000002100 */
[----:B------:R1:W-:Y:S01]  /*3b120*/  STL [R1+0x2478], R161 ;  /* 0x002478a101007387 */ /* 0x0003e20000100800 */
[----:B------:R-:W-:-:S03]  /*3b130*/  ISETP.GT.AND P3, PT, R165, 0xff, PT ;  /* 0x000000ffa500780c */ /* 0x000fc60003f64270 */
[----:B------:R-:W3:Y:S04]  /*3b140*/  LDL.LU.64 R66, [R1+0x2630] ;  /* 0x0026300001427983 */ /* 0x000ee80000300a00 */
[----:B------:R-:W-:Y:S01]  /*3b150*/  STL [R1+0x247c], R159 ;  /* 0x00247c9f01007387 */ /* 0x000fe20000100800 */
[----:B------:R-:W-:-:S03]  /*3b160*/  LOP3.LUT R86, R87, R86, RZ, 0x3c, !PT ;  /* 0x0000005657567212 */ /* 0x000fc600078e3cff */
[----:B------:R0:W-:Y:S04]  /*3b170*/  STL [R1+0x11b4], R164 ;  /* 0x0011b4a401007387 */ /* 0x0001e80000100800 */
[----:B------:R-:W-:Y:S04]  /*3b180*/  STL [R1+0x2480], R165 ;  /* 0x002480a501007387 */ /* 0x000fe80000100800 */
[----:B------:R0:W-:Y:S01]  /*3b190*/  STL [R1+0x11a0], R15 ;  /* 0x0011a00f01007387 */ /* 0x0001e20000100800 */
[----:B------:R-:W-:-:S03]  /*3b1a0*/  PRMT R18, RZ, 0x7610, R18 ;  /* 0x00007610ff127816 */ /* 0x000fc60000000012 */
[----:B------:R-:W-:Y:S01]  /*3b1b0*/  STL [R1+0x11b0], R162 ;  /* 0x0011b0a201007387 */ /* 0x000fe20000100800 */
[----:B------:R-:W-:Y:S02]  /*3b1c0*/  LOP3.LUT R87, R87, R86, RZ, 0x3c, !PT ;  /* 0x0000005657577212 */ /* 0x000fe400078e3cff */
[----:B------:R-:W-:Y:S02]  /*3b1d0*/  PRMT R17, RZ, 0x7610, R17 ;  /* 0x00007610ff117816 */ /* 0x000fe40000000011 */
[----:B------:R-:W-:Y:S01]  /*3b1e0*/  PRMT R16, RZ, 0x7610, R16 ;  /* 0x00007610ff107816 */ /* 0x000fe20000000010 */
[----:B-1----:R-:W-:Y:S02]  /*3b1f0*/  IMAD.MOV.U32 R161, RZ, RZ, R76 ;  /* 0x000000ffffa17224 */ /* 0x002fe400078e004c */
[----:B0-----:R-:W-:Y:S01]  /*3b200*/  IMAD.MOV.U32 R164, RZ, RZ, R125 ;  /* 0x000000ffffa47224 */ /* 0x001fe200078e007d */
[----:B------:R-:W-:Y:S01]  /*3b210*/  PRMT R0, RZ, 0x7610, R0 ;  /* 0x00007610ff007816 */ /* 0x000fe20000000000 */
[----:B------:R-:W-:Y:S01]  /*3b220*/  IMAD.MOV.U32 R15, RZ, RZ, R123 ;  /* 0x000000ffff0f7224 */ /* 0x000fe200078e007b */
[----:B------:R-:W3:Y:S04]  /*3b230*/  @P2 LDG.E.U16 R18, desc[UR6][R86.64] ;  /* 0x0000000656122981 */ /* 0x000ee8000c1e1500 */
[----:B------:R-:W3:Y:S04]  /*3b240*/  LDL.LU R123, [R1+0x2628] ;  /* 0x00262800017b7983 */ /* 0x000ee80000300800 */
[----:B------:R0:W-:Y:S04]  /*3b250*/  STL [R1+0x11ac], R160 ;  /* 0x0011aca001007387 */ /* 0x0001e80000100800 */
[----:B------:R-:W3:Y:S01]  /*3b260*/  LDL.LU R76, [R1+0x2624] ;  /* 0x00262400014c7983 */ /* 0x000ee20000300800 */
[----:B------:R-:W-:-:S04]  /*3b270*/  LOP3.LUT R14, R14, 0x7f, RZ, 0xc0, !PT ;  /* 0x0000007f0e0e7812 */ /* 0x000fc800078ec0ff */
[CC--:B------:R-:W-:Y:S02]  /*3b280*/  ISETP.GE.AND P6, PT, R14.reuse, R165.reuse, PT ;  /* 0x000000a50e00720c */ /* 0x0c0fe40003fc6270 */
[----:B------:R-:W-:Y:S01]  /*3b290*/  LOP3.LUT R14, R14, 0x80, RZ, 0xfc, !PT ;  /* 0x000000800e0e7812 */ /* 0x000fe200078efcff */
[----:B0-----:R-:W-:Y:S02]  /*3b2a0*/  IMAD.MOV.U32 R160, RZ, RZ, R77 ;  /* 0x000000ffffa07224 */ /* 0x001fe400078e004d */
[----:B------:R-:W3:Y:S01]  /*3b2b0*/  LDL.LU R77, [R1+0x2620] ;  /* 0x00262000014d7983 */ /* 0x000ee20000300800 */
[----:B------:R-:W-:Y:S01]  /*3b2c0*/  ISETP.GE.AND P1, PT, R14, R165, PT ;  /* 0x000000a50e00720c */ /* 0x000fe20003f26270 */
[----:B------:R-:W-:Y:S02]  /*3b2d0*/  IMAD.MOV.U32 R165, RZ, RZ, R124 ;  /* 0x000000ffffa57224 */ /* 0x000fe400078e007c */
[----:B------:R-:W3:Y:S04]  /*3b2e0*/  @P3 LDG.E.U16 R16, desc[UR6][R160.64] ;  /* 0x00000006a0103981 */ /* 0x000ee8000c1e1500 */
[----:B------:R-:W3:Y:S04]  /*3b2f0*/  LDL.LU R124, [R1+0x261c] ;  /* 0x00261c00017c7983 */ /* 0x000ee80000300800 */
[----:B------:R-:W3:Y:S04]  /*3b300*/  @P2 LDG.E.U16 R17, desc[UR6][R164.64] ;  /* 0x00000006a4112981 */ /* 0x000ee8000c1e1500 */
[----:B------:R-:W3:Y:S01]  /*3b310*/  LDL.LU R125, [R1+0x2618] ;  /* 0x00261800017d7983 */ /* 0x000ee20000300800 */
[----:B--2---:R-:W-:-:S05]  /*3b320*/  IMAD.MOV.U32 R14, RZ, RZ, R21 ;  /* 0x000000ffff0e7224 */ /* 0x004fca00078e0015 */
[----:B------:R-:W2:Y:S01]  /*3b330*/  @P3 LDG.E.U16 R0, desc[UR6][R14.64] ;  /* 0x000000060e003981 */ /* 0x000ea2000c1e1500 */
[----:B------:R-:W-:Y:S06]  /*3b340*/  BAR.SYNC.DEFER_BLOCKING 0x0 ;  /* 0x0000000000007b1d */ /* 0x000fec0000010000 */
[----:B------:R-:W-:Y:S04]  /*3b350*/  STL.64 [R1], R14 ;  /* 0x0000000e01007387 */ /* 0x000fe80000100a00 */
[----:B------:R-:W-:Y:S04]  /*3b360*/  STL.64 [R1+0x8], R160 ;  /* 0x000008a001007387 */ /* 0x000fe80000100a00 */
[----:B------:R-:W-:Y:S04]  /*3b370*/  STL.64 [R1+0x10], R164 ;  /* 0x000010a401007387 */ /* 0x000fe80000100a00 */
[----:B------:R0:W-:Y:S04]  /*3b380*/  STL.64 [R1+0x18], R86 ;  /* 0x0000185601007387 */ /* 0x0001e80000100a00 */
[----:B0-----:R-:W4:Y:S04]  /*3b390*/  LDL.LU.64 R86, [R1+0x2610] ;  /* 0x0026100001567983 */ /* 0x001f280000300a00 */
[----:B------:R0:W-:Y:S04]  /*3b3a0*/  STS.U16 [R2+UR76+0x20000], R126 ;  /* 0x0200007e02007988 */ /* 0x0001e8000800044c */
[----:B------:R1:W-:Y:S04]  /*3b3b0*/  STS.U16 [R2+UR76+0x30000], R127 ;  /* 0x0300007f02007988 */ /* 0x0003e8000800044c */
[----:B------:R0:W-:Y:S04]  /*3b3c0*/  STS.U16 [R2+UR76+0x20400], R96 ;  /* 0x0204006002007988 */ /* 0x0001e8000800044c */
[----:B------:R0:W-:Y:S04]  /*3b3d0*/  STS.U16 [R2+UR76+0x30400], R97 ;  /* 0x0304006102007988 */ /* 0x0001e8000800044c */
[----:B------:R1:W-:Y:S04]  /*3b3e0*/  STS.U16 [R2+UR76+0x20800], R128 ;  /* 0x0208008002007988 */ /* 0x0003e8000800044c */
[----:B------:R1:W-:Y:S04]  /*3b3f0*/  STS.U16 [R2+UR76+0x30800], R129 ;  /* 0x0308008102007988 */ /* 0x0003e8000800044c */
[----:B0-----:R-:W4:Y:S04]  /*3b400*/  LDL.LU R126, [R1+0x260c] ;  /* 0x00260c00017e7983 */ /* 0x001f280000300800 */
[----:B-1----:R-:W4:Y:S04]  /*3b410*/  LDL.LU R127, [R1+0x2608] ;  /* 0x00260800017f7983 */ /* 0x002f280000300800 */
[----:B------:R-:W4:Y:S04]  /*3b420*/  LDL.LU R96, [R1+0x2604] ;  /* 0x0026040001607983 */ /* 0x000f280000300800 */
[----:B------:R-:W4:Y:S04]  /*3b430*/  LDL.LU R97, [R1+0x2600] ;  /* 0x0026000001617983 */ /* 0x000f280000300800 */
[----:B------:R-:W4:Y:S04]  /*3b440*/  LDL.LU R128, [R1+0x25fc] ;  /* 0x0025fc0001807983 */ /* 0x000f280000300800 */
[----:B------:R-:W4:Y:S04]  /*3b450*/  LDL.LU R129, [R1+0x25f8] ;  /* 0x0025f80001817983 */ /* 0x000f280000300800 */
        /* <DEDUP_REMOVED lines=16> */
[----:B0-----:R-:W4:Y:S04]  /*3b560*/  LDL.LU R132, [R1+0x25dc] ;  /* 0x0025dc0001847983 */ /* 0x001f280000300800 */
[----:B---3--:R-:W-:Y:S04]  /*3b570*/  STL [R1+0x17ec], R18 ;  /* 0x0017ec1201007387 */ /* 0x008fe80000100800 */
[----:B-1----:R-:W3:Y:S04]  /*3b580*/  LDL.LU R133, [R1+0x25d8] ;  /* 0x0025d80001857983 */ /* 0x002ee80000300800 */
[----:B------:R-:W-:Y:S04]  /*3b590*/  STL [R1+0x17e8], R17 ;  /* 0x0017e81101007387 */ /* 0x000fe80000100800 */
[----:B------:R-:W-:Y:S04]  /*3b5a0*/  STL [R1+0x17e4], R16 ;  /* 0x0017e41001007387 */ /* 0x000fe80000100800 */
[----:B------:R-:W3:Y:S04]  /*3b5b0*/  LDL.LU R78, [R1+0x25d4] ;  /* 0x0025d400014e7983 */ /* 0x000ee80000300800 */
[----:B------:R0:W-:Y:S04]  /*3b5c0*/  STS.U16 [R2+UR76+0x22000], R134 ;  /* 0x0220008602007988 */ /* 0x0001e8000800044c */
        /* <DEDUP_REMOVED lines=35> */
[----:B--2---:R2:W-:Y:S04]  /*3b800*/  STL [R1+0x17e0], R0 ;  /* 0x0017e00001007387 */ /* 0x0045e80000100800 */
[----:B------:R-:W3:Y:S04]  /*3b810*/  LDL.LU R79, [R1+0x25d0] ;  /* 0x0025d000014f7983 */ /* 0x000ee80000300800 */
[----:B0-----:R-:W3:Y:S04]  /*3b820*/  LDL.LU R134, [R1+0x25cc] ;  /* 0x0025cc0001867983 */ /* 0x001ee80000300800 */
[----:B-1----:R-:W3:Y:S04]  /*3b830*/  LDL.LU R135, [R1+0x25c8] ;  /* 0x0025c80001877983 */ /* 0x002ee80000300800 */
[----:B------:R-:W3:Y:S04]  /*3b840*/  LDL.LU R88, [R1+0x25c4] ;  /* 0x0025c40001587983 */ /* 0x000ee80000300800 */
        /* <DEDUP_REMOVED lines=33> */
[----:B--2---:R-:W2:Y:S04]  /*3ba60*/  LDL R0, [R1+0x1fc8] ;  /* 0x001fc80001007983 */ /* 0x004ea80000100800 */
        /* <DEDUP_REMOVED lines=23> */
[----:B----4-:R-:W4:Y:S04]  /*3bbe0*/  LDL.LU R155, [R1+0x2510] ;  /* 0x00251000019b7983 */ /* 0x010f280000300800 */
[----:B------:R-:W-:Y:S04]  /*3bbf0*/  STL [R1+0x2040], R2 ;  /* 0x0020400201007387 */ /* 0x000fe80000100800 */
[----:B------:R-:W-:Y:S04]  /*3bc00*/  STL [R1+0x2188], R2 ;  /* 0x0021880201007387 */ /* 0x000fe80000100800 */
[----:B------:R-:W-:Y:S04]  /*3bc10*/  STL [R1+0x2484], R2 ;  /* 0x0024840201007387 */ /* 0x000fe80000100800 */
[----:B--2---:R0:W-:Y:S04]  /*3bc20*/  STS.U16 [R0+UR76+0x20080], R92 ;  /* 0x0200805c00007988 */ /* 0x0041e8000800044c */
[----:B------:R-:W-:Y:S04]  /*3bc30*/  STS.U16 [R0+UR76+0x30080], R93 ;  /* 0x0300805d00007988 */ /* 0x000fe8000800044c */
[----:B------:R-:W-:Y:S04]  /*3bc40*/  STS.U16 [R0+UR76+0x20480], R156 ;  /* 0x0204809c00007988 */ /* 0x000fe8000800044c */
[----:B------:R-:W-:Y:S04]  /*3bc50*/  STS.U16 [R0+UR76+0x30480], R157 ;  /* 0x0304809d00007988 */ /* 0x000fe8000800044c */
[----:B------:R-:W-:Y:S04]  /*3bc60*/  STS.U16 [R0+UR76+0x20880], R102 ;  /* 0x0208806600007988 */ /* 0x000fe8000800044c */
[----:B------:R-:W-:Y:S04]  /*3bc70*/  STS.U16 [R0+UR76+0x30880], R103 ;  /* 0x0308806700007988 */ /* 0x000fe8000800044c */
[----:B------:R1:W-:Y:S04]  /*3bc80*/  STS.U16 [R0+UR76+0x20c80], R163 ;  /* 0x020c80a300007988 */ /* 0x0003e8000800044c */
[----:B------:R-:W-:Y:S04]  /*3bc90*/  STS.U16 [R0+UR76+0x30c80], R57 ;  /* 0x030c803900007988 */ /* 0x000fe8000800044c */
[----:B------:R-:W-:Y:S04]  /*3bca0*/  STS.U16 [R0+UR76+0x21080], R56 ;  /* 0x0210803800007988 */ /* 0x000fe8000800044c */
[----:B------:R-:W-:Y:S04]  /*3bcb0*/  STS.U16 [R0+UR76+0x31080], R55 ;  /* 0x0310803700007988 */ /* 0x000fe8000800044c */
[----:B------:R-:W-:Y:S04]  /*3bcc0*/  STS.U16 [R0+UR76+0x21480], R54 ;  /* 0x0214803600007988 */ /* 0x000fe8000800044c */
[----:B0-----:R-:W2:Y:S01]  /*3bcd0*/  LDL.LU R92, [R1+0x250c] ;  /* 0x00250c00015c7983 */ /* 0x001ea20000300800 */
        /* <DEDUP_REMOVED lines=22> */
[----:B------:R-:W2:Y:S01]  /*3be40*/  LDL.LU R93, [R1+0x2508] ;  /* 0x00250800015d7983 */ /* 0x000ea20000300800 */
[----:B0-----:R-:W-:-:S03]  /*3be50*/  IMAD.SHL.U32 R163, R163, 0x100, RZ ;  /* 0x00000100a3a37824 */ /* 0x001fc600078e00ff */
[----:B------:R-:W-:Y:S01]  /*3be60*/  STS.U16 [R0+UR76+0x24080], R32 ;  /* 0x0240802000007988 */ /* 0x000fe2000800044c */
[----:B------:R-:W-:-:S03]  /*3be70*/  IMAD.SHL.U32 R163, R163, 0x2, RZ ;  /* 0x00000002a3a37824 */ /* 0x000fc600078e00ff */
[----:B------:R-:W-:Y:S04]  /*3be80*/  STS.U16 [R0+UR76+0x34080], R31 ;  /* 0x0340801f00007988 */ /* 0x000fe8000800044c */
[----:B------:R-:W-:Y:S04]  /*3be90*/  STS.U16 [R0+UR76+0x24480], R30 ;  /* 0x0244801e00007988 */ /* 0x000fe8000800044c */
[----:B------:R-:W-:Y:S04]  /*3bea0*/  STS.U16 [R0+UR76+0x34480], R29 ;  /* 0x0344801d00007988 */ /* 0x000fe8000800044c */
[----:B------:R-:W-:Y:S04]  /*3beb0*/  STS.U16 [R0+UR76+0x24880], R28 ;  /* 0x0248801c00007988 */ /* 0x000fe8000800044c */
[----:B------:R-:W-:Y:S04]  /*3bec0*/  STS.U16 [R0+UR76+0x34880], R27 ;  /* 0x0348801b00007988 */ /* 0x000fe8000800044c */
[----:B------:R-:W-:Y:S01]  /*3bed0*/  STS.U16 [R0+UR76+0x24c80], R26 ;  /* 0x024c801a00007988 */ /* 0x000fe2000800044c */
[----:B------:R-:W-:-:S03]  /*3bee0*/  IADD3 R14, P2, PT, R4, R163, RZ ;  /* 0x000000a3040e7210 */ /* 0x000fc60007f5e0ff */
[----:B------:R-:W-:Y:S04]  /*3bef0*/  STS.U16 [R0+UR76+0x34c80], R25 ;  /* 0x034c801900007988 */ /* 0x000fe8000800044c */
[----:B------:R-:W2:Y:S04]  /*3bf00*/  LDL.LU R156, [R1+0x2504] ;  /* 0x00250400019c7983 */ /* 0x000ea80000300800 */
[----:B------:R-:W-:Y:S04]  /*3bf10*/  STS.U16 [R0+UR76+0x25080], R24 ;  /* 0x0250801800007988 */ /* 0x000fe8000800044c */
[----:B------:R-:W2:Y:S04]  /*3bf20*/  LDL.LU R157, [R1+0x2500] ;  /* 0x00250000019d7983 */ /* 0x000ea80000300800 */
[----:B------:R-:W-:Y:S01]  /*3bf30*/  STS.U16 [R0+UR76+0x35080], R23 ;  /* 0x0350801700007988 */ /* 0x000fe2000800044c */
[----:B------:R-:W-:-:S03]  /*3bf40*/  IADD3 R2, P3, PT, R6, R163, RZ ;  /* 0x000000a306027210 */ /* 0x000fc60007f7e0ff */
[----:B------:R-:W2:Y:S04]  /*3bf50*/  LDL.LU R102, [R1+0x24fc] ;  /* 0x0024fc0001667983 */ /* 0x000ea80000300800 */
[----:B------:R0:W-:Y:S04]  /*3bf60*/  STS.U16 [R0+UR76+0x25480], R22 ;  /* 0x0254801600007988 */ /* 0x0001e8000800044c */
[----:B------:R-:W2:Y:S04]  /*3bf70*/  LDL.LU R103, [R1+0x24f8] ;  /* 0x0024f80001677983 */ /* 0x000ea80000300800 */
[----:B------:R-:W-:Y:S04]  /*3bf80*/  STL [R1+0x17d8], R14 ;  /* 0x0017d80e01007387 */ /* 0x000fe80000100800 */
[----:B------:R1:W-:Y:S04]  /*3bf90*/  STL [R1+0x248c], R4 ;  /* 0x00248c0401007387 */ /* 0x0003e80000100800 */
[----:B------:R-:W-:Y:S04]  /*3bfa0*/  STL [R1+0x19a0], R2 ;  /* 0x0019a00201007387 */ /* 0x000fe80000100800 */
[----:B------:R-:W-:Y:S01]  /*3bfb0*/  STL [R1+0x2488], R5 ;  /* 0x0024880501007387 */ /* 0x000fe20000100800 */
[----:B0-----:R-:W-:Y:S01]  /*3bfc0*/  IMAD.X R0, R5, 0x1, R3, P2 ;  /* 0x0000000105007824 */ /* 0x001fe200010e0603 */
[----:B-1----:R-:W-:-:S04]  /*3bfd0*/  IADD3 R4, P2, PT, R8, R163, RZ ;  /* 0x000000a308047210 */ /* 0x002fc80007f5e0ff */
[----:B------:R0:W-:Y:S04]  /*3bfe0*/  STL [R1+0x179c], R0 ;  /* 0x00179c0001007387 */ /* 0x0001e80000100800 */
[----:B------:R-:W-:Y:S04]  /*3bff0*/  STL [R1+0x2494], R6 ;  /* 0x0024940601007387 */ /* 0x000fe80000100800 */
[----:B------:R-:W-:Y:S01]  /*3c000*/  STL [R1+0x2490], R7 ;  /* 0x0024900701007387 */ /* 0x000fe20000100800 */
[----:B0-----:R-:W-:Y:S01]  /*3c010*/  IMAD.X R0, R7, 0x1, R3, P3 ;  /* 0x0000000107007824 */ /* 0x001fe200018e0603 */
[----:B------:R-:W-:-:S04]  /*3c020*/  IADD3 R2, P3, PT, R10, R163, RZ ;  /* 0x000000a30a027210 */ /* 0x000fc80007f7e0ff */
[----:B------:R0:W-:Y:S04]  /*3c030*/  STL [R1+0x17a0], R0 ;  /* 0x0017a00001007387 */ /* 0x0001e80000100800 */
[----:B------:R1:W-:Y:S04]  /*3c040*/  STL [R1+0x19a4], R4 ;  /* 0x0019a40401007387 */ /* 0x0003e80000100800 */
[----:B------:R-:W-:Y:S04]  /*3c050*/  STL [R1+0x249c], R8 ;  /* 0x00249c0801007387 */ /* 0x000fe80000100800 */
        /* <DEDUP_REMOVED lines=10> */
[----:B------:R-:W-:Y:S04]  /*3c100*/  STL [R1+0x19ac], R4 ;  /* 0x0019ac0401007387 */ /* 0x000fe80000100800 */
[----:B------:R-:W-:Y:S04]  /*3c110*/  STL [R1+0x24d0], R12 ;  /* 0x0024d00c01007387 */ /* 0x000fe80000100800 */
[----:B------:R1:W-:Y:S01]  /*3c120*/  STL [R1+0x1798], R2 ;  /* 0x0017980201007387 */ /* 0x0003e20000100800 */
[----:B------:R-:W-:-:S03]  /*3c130*/  IMAD.X R64, R65, 0x1, R3, P3 ;  /* 0x0000000141407824 */ /* 0x000fc600018e0603 */
[----:B------:R-:W-:Y:S01]  /*3c140*/  STL [R1+0x24cc], R13 ;  /* 0x0024cc0d01007387 */ /* 0x000fe20000100800 */
[----:B0-----:R-:W-:Y:S01]  /*3c150*/  IMAD.X R0, R13, 0x1, R3, P2 ;  /* 0x000000010d007824 */ /* 0x001fe200010e0603 */
[----:B-1----:R-:W-:-:S04]  /*3c160*/  IADD3 R2, P2, PT, R112, R163, RZ ;  /* 0x000000a370027210 */ /* 0x002fc80007f5e0ff */
[----:B------:R0:W-:Y:S04]  /*3c170*/  STL [R1+0x17d4], R0 ;  /* 0x0017d40001007387 */ /* 0x0001e80000100800 */
[----:B------:R-:W-:Y:S04]  /*3c180*/  STL [R1+0x24d4], R65 ;  /* 0x0024d44101007387 */ /* 0x000fe80000100800 */
[----:B------:R-:W-:Y:S01]  /*3c190*/  STL [R1+0x24dc], R64 ;  /* 0x0024dc4001007387 */ /* 0x000fe20000100800 */
[----:B------:R-:W-:-:S03]  /*3c1a0*/  IMAD.X R112, R113, 0x1, R3, P2 ;  /* 0x0000000171707824 */ /* 0x000fc600010e0603 */
[----:B------:R1:W-:Y:S01]  /*3c1b0*/  STL [R1+0x12e0], R2 ;  /* 0x0012e00201007387 */ /* 0x0003e20000100800 */
[-C--:B0-----:R-:W-:Y:S02]  /*3c1c0*/  IADD3 R0, P3, PT, R74, R163.reuse, RZ ;  /* 0x000000a34a007210 */ /* 0x081fe40007f7e0ff */
[----:B-1----:R-:W-:-:S03]  /*3c1d0*/  IADD3 R2, P2, PT, R114, R163, RZ ;  /* 0x000000a372027210 */ /* 0x002fc60007f5e0ff */
[--C-:B------:R-:W-:Y:S01]  /*3c1e0*/  IMAD.X R74, R75, 0x1, R3.reuse, P3 ;  /* 0x000000014b4a7824 */ /* 0x100fe200018e0603 */
[----:B------:R-:W-:Y:S04]  /*3c1f0*/  STL.64 [R1+0x24e0], R112 ;  /* 0x0024e07001007387 */ /* 0x000fe80000100a00 */
[----:B------:R0:W-:Y:S01]  /*3c200*/  STL [R1+0x12e4], R0 ;  /* 0x0012e40001007387 */ /* 0x0001e20000100800 */
[----:B------:R-:W-:-:S03]  /*3c210*/  IMAD.X R114, R115, 0x1, R3, P2 ;  /* 0x0000000173727824 */ /* 0x000fc600010e0603 */
[----:B------:R-:W-:Y:S04]  /*3c220*/  STL.64 [R1+0x24e8], R74 ;  /* 0x0024e84a01007387 */ /* 0x000fe80000100a00 */
[----:B------:R1:W-:Y:S04]  /*3c230*/  STL [R1+0x1310], R2 ;  /* 0x0013100201007387 */ /* 0x0003e80000100800 */
[----:B------:R-:W-:Y:S01]  /*3c240*/  STL.64 [R1+0x24f0], R114 ;  /* 0x0024f07201007387 */ /* 0x000fe20000100a00 */
[-C--:B0-----:R-:W-:Y:S02]  /*3c250*/  IADD3 R0, P3, PT, R84, R163.reuse, RZ ;  /* 0x000000a354007210 */ /* 0x081fe40007f7e0ff */
[----:B-1----:R-:W-:-:S03]  /*3c260*/  IADD3 R2, P2, PT, R116, R163, RZ ;  /* 0x000000a374027210 */ /* 0x002fc60007f5e0ff */
[----:B------:R0:W-:Y:S01]  /*3c270*/  STL [R1+0x1314], R0 ;  /* 0x0013140001007387 */ /* 0x0001e20000100800 */
[--C-:B------:R-:W-:Y:S02]  /*3c280*/  IMAD.X R84, R85, 0x1, R3.reuse, P3 ;  /* 0x0000000155547824 */ /* 0x100fe400018e0603 */
[----:B------:R-:W-:Y:S01]  /*3c290*/  IMAD.X R116, R117, 0x1, R3, P2 ;  /* 0x0000000175747824 */ /* 0x000fe200010e0603 */
[----:B------:R1:W-:Y:S01]  /*3c2a0*/  STL [R1+0x1340], R2 ;  /* 0x0013400201007387 */ /* 0x0003e20000100800 */
[----:B0-----:R-:W-:-:S05]  /*3c2b0*/  IADD3 R0, P3, PT, R94, R163, RZ ;  /* 0x000000a35e007210 */ /* 0x001fca0007f7e0ff */
[----:B------:R-:W-:Y:S01]  /*3c2c0*/  IMAD.X R94, R95, 0x1, R3, P3 ;  /* 0x000000015f5e7824 */ /* 0x000fe200018e0603 */
[----:B------:R0:W-:Y:S01]  /*3c2d0*/  STL [R1+0x1344], R0 ;  /* 0x0013440001007387 */ /* 0x0001e20000100800 */
[----:B-1----:R-:W-:-:S05]  /*3c2e0*/  IADD3 R2, P2, PT, R118, R163, RZ ;  /* 0x000000a376027210 */ /* 0x002fca0007f5e0ff */
[--C-:B------:R-:W-:Y:S01]  /*3c2f0*/  IMAD.X R118, R119, 0x1, R3.reuse, P2 ;  /* 0x0000000177767824 */ /* 0x100fe200010e0603 */
[-C--:B0-----:R-:W-:Y:S01]  /*3c300*/  IADD3 R0, P3, PT, R104, R163.reuse, RZ ;  /* 0x000000a368007210 */ /* 0x081fe20007f7e0ff */
[----:B------:R0:W-:Y:S04]  /*3c310*/  STL [R1+0x1370], R2 ;  /* 0x0013700201007387 */ /* 0x0001e80000100800 */
[----:B------:R-:W-:Y:S01]  /*3c320*/  IMAD.X R104, R105, 0x1, R3, P3 ;  /* 0x0000000169687824 */ /* 0x000fe200018e0603 */
[----:B------:R1:W-:Y:S01]  /*3c330*/  STL [R1+0x1374], R0 ;  /* 0x0013740001007387 */ /* 0x0003e20000100800 */
[-C--:B0-----:R-:W-:Y:S02]  /*3c340*/  IADD3 R2, P2, PT, R120, R163.reuse, RZ ;  /* 0x000000a378027210 */ /* 0x081fe40007f5e0ff */
[----:B-1----:R-:W-:-:S03]  /*3c350*/  IADD3 R0, P3, PT, R66, R163, RZ ;  /* 0x000000a342007210 */ /* 0x002fc60007f7e0ff */
[--C-:B------:R-:W-:Y:S01]  /*3c360*/  IMAD.X R120, R121, 0x1, R3.reuse, P2 ;  /* 0x0000000179787824 */ /* 0x100fe200010e0603 */
[----:B------:R0:W-:Y:S04]  /*3c370*/  STL [R1+0x139c], R2 ;  /* 0x00139c0201007387 */ /* 0x0001e80000100800 */
[----:B------:R1:W-:Y:S01]  /*3c380*/  STL [R1+0x13a0], R0 ;  /* 0x0013a00001007387 */ /* 0x0003e20000100800 */
[----:B------:R-:W-:Y:S01]  /*3c390*/  IMAD.X R66, R67, 0x1, R3, P3 ;  /* 0x0000000143427824 */ /* 0x000fe200018e0603 */
[-C--:B0-----:R-:W-:Y:S02]  /*3c3a0*/  IADD3 R2, P2, PT, R122, R163.reuse, RZ ;  /* 0x000000a37a027210 */ /* 0x081fe40007f5e0ff */
[----:B-1----:R-:W-:-:S03]  /*3c3b0*/  IADD3 R0, P3, PT, R76, R163, RZ ;  /* 0x000000a34c007210 */ /* 0x002fc60007f7e0ff */
[--C-:B------:R-:W-:Y:S01]  /*3c3c0*/  IMAD.X R122, R123, 0x1, R3.reuse, P2 ;  /* 0x000000017b7a7824 */ /* 0x100fe200010e0603 */
[----:B------:R0:W-:Y:S01]  /*3c3d0*/  STL [R1+0x13a4], R2 ;  /* 0x0013a40201007387 */ /* 0x0001e20000100800 */
[----:B------:R-:W-:-:S03]  /*3c3e0*/  IMAD.X R76, R77, 0x1, R3, P3 ;  /* 0x000000014d4c7824 */ /* 0x000fc600018e0603 */
[----:B------:R1:W-:Y:S01]  /*3c3f0*/  STL [R1+0x13c8], R0 ;  /* 0x0013c80001007387 */ /* 0x0003e20000100800 */
        /* <DEDUP_REMOVED lines=25> */
[----:B---3--:R-:W-:-:S03]  /*3c590*/  IADD3 R0, P3, PT, R78, R163, RZ ;  /* 0x000000a34e007210 */ /* 0x008fc60007f7e0ff */
        /* <DEDUP_REMOVED lines=42> */
[----:B------:R0:W-:Y:S04]  /*3c840*/  STL [R1+0x14c4], R2 ;  /* 0x0014c40201007387 */ /* 0x0001e80000100800 */
[----:B------:R1:W-:Y:S04]  /*3c850*/  STL [R1+0x14e8], R0 ;  /* 0x0014e80001007387 */ /* 0x0003e80000100800 */
[----:B------:R-:W3:Y:S01]  /*3c860*/  LDL.LU.64 R8, [R1+0x20] ;  /* 0x0000200001087983 */ /* 0x000ee20000300a00 */
[--C-:B------:R-:W-:Y:S02]  /*3c870*/  IMAD.X R90, R91, 0x1, R3.reuse, P2 ;  /* 0x000000015b5a7824 */ /* 0x100fe400010e0603 */
[----:B------:R-:W-:Y:S01]  /*3c880*/  IMAD.X R146, R147, 0x1, R3, P3 ;  /* 0x0000000193927824 */ /* 0x000fe200018e0603 */
[----:B0-----:R-:W-:-:S02]  /*3c890*/  IADD3 R2, P2, PT, R100, R163, RZ ;  /* 0x000000a364027210 */ /* 0x001fc40007f5e0ff */
[----:B-1----:R-:W-:-:S03]  /*3c8a0*/  IADD3 R0, P3, PT, R148, R163, RZ ;  /* 0x000000a394007210 */ /* 0x002fc60007f7e0ff */
[----:B------:R0:W-:Y:S01]  /*3c8b0*/  STL [R1+0x14ec], R2 ;  /* 0x0014ec0201007387 */ /* 0x0001e20000100800 */
[----:B------:R-:W-:-:S03]  /*3c8c0*/  IMAD.X R100, R101, 0x1, R3, P2 ;  /* 0x0000000165647824 */ /* 0x000fc600010e0603 */
[----:B------:R1:W-:Y:S04]  /*3c8d0*/  STL [R1+0x14f0], R0 ;  /* 0x0014f00001007387 */ /* 0x0003e80000100800 */
[----:B------:R-:W3:Y:S01]  /*3c8e0*/  LDL.LU.64 R6, [R1+0x28] ;  /* 0x0000280001067983 */ /* 0x000ee20000300a00 */
[----:B0-----:R-:W-:-:S05]  /*3c8f0*/  IADD3 R2, P2, PT, R110, R163, RZ ;  /* 0x000000a36e027210 */ /* 0x001fca0007f5e0ff */
[----:B------:R0:W-:Y:S04]  /*3c900*/  STL [R1+0x14f4], R2 ;  /* 0x0014f40201007387 */ /* 0x0001e80000100800 */
[----:B------:R-:W3:Y:S01]  /*3c910*/  LDL.LU.64 R4, [R1+0x30] ;  /* 0x0000300001047983 */ /* 0x000ee20000300a00 */
[--C-:B------:R-:W-:Y:S01]  /*3c920*/  IMAD.X R148, R149, 0x1, R3.reuse, P3 ;  /* 0x0000000195947824 */ /* 0x100fe200018e0603 */
[----:B-1----:R-:W-:Y:S01]  /*3c930*/  IADD3 R0, P3, PT, R150, R163, RZ ;  /* 0x000000a396007210 */ /* 0x002fe20007f7e0ff */
[----:B------:R-:W-:-:S04]  /*3c940*/  IMAD.X R110, R111, 0x1, R3, P2 ;  /* 0x000000016f6e7824 */ /* 0x000fc800010e0603 */
[----:B------:R1:W-:Y:S01]  /*3c950*/  STL [R1+0x1518], R0 ;  /* 0x0015180001007387 */ /* 0x0003e20000100800 */
[----:B------:R-:W-:Y:S01]  /*3c960*/  IMAD.X R150, R151, 0x1, R3, P3 ;  /* 0x0000000197967824 */ /* 0x000fe200018e0603 */
[----:B0-----:R-:W-:-:S05]  /*3c970*/  IADD3 R2, P2, PT, R60, R163, RZ ;  /* 0x000000a33c027210 */ /* 0x001fca0007f5e0ff */
[--C-:B------:R-:W-:Y:S01]  /*3c980*/  IMAD.X R60, R61, 0x1, R3.reuse, P2 ;  /* 0x000000013d3c7824 */ /* 0x100fe200010e0603 */
[-C--:B-1----:R-:W-:Y:S01]  /*3c990*/  IADD3 R0, P3, PT, R62, R163.reuse, RZ ;  /* 0x000000a33e007210 */ /* 0x082fe20007f7e0ff */
[----:B------:R0:W-:Y:S04]  /*3c9a0*/  STL [R1+0x151c], R2 ;  /* 0x00151c0201007387 */ /* 0x0001e80000100800 */
[----:B------:R-:W-:Y:S01]  /*3c9b0*/  IMAD.X R62, R63, 0x1, R3, P3 ;  /* 0x000000013f3e7824 */ /* 0x000fe200018e0603 */
[----:B------:R1:W-:Y:S04]  /*3c9c0*/  STL [R1+0x1520], R0 ;  /* 0x0015200001007387 */ /* 0x0003e80000100800 */
[----:B------:R-:W3:Y:S01]  /*3c9d0*/  LDL.LU.64 R30, [R1+0x58] ;  /* 0x00005800011e7983 */ /* 0x000ee20000300a00 */
[----:B0-----:R-:W-:-:S02]  /*3c9e0*/  IADD3 R2, P2, PT, R72, R163, RZ ;  /* 0x000000a348027210 */ /* 0x001fc40007f5e0ff */
[----:B-1----:R-:W-:-:S03]  /*3c9f0*/  IADD3 R0, P3, PT, R152, R163, RZ ;  /* 0x000000a398007210 */ /* 0x002fc60007f7e0ff */
[----:B------:R0:W-:Y:S01]  /*3ca00*/  STL [R1+0x1524], R2 ;  /* 0x0015240201007387 */ /* 0x0001e20000100800 */
[----:B------:R-:W-:-:S03]  /*3ca10*/  IMAD.X R72, R73, 0x1, R3, P2 ;  /* 0x0000000149487824 */ /* 0x000fc600010e0603 */
[----:B------:R-:W3:Y:S01]  /*3ca20*/  LDL.LU.64 R28, [R1+0x60] ;  /* 0x00006000011c7983 */ /* 0x000ee20000300a00 */
[----:B------:R-:W-:-:S03]  /*3ca30*/  IMAD.X R152, R153, 0x1, R3, P3 ;  /* 0x0000000199987824 */ /* 0x000fc600018e0603 */
[----:B------:R1:W-:Y:S04]  /*3ca40*/  STL [R1+0x1548], R0 ;  /* 0x0015480001007387 */ /* 0x0003e80000100800 */
[----:B------:R-:W3:Y:S04]  /*3ca50*/  LDL.LU.64 R26, [R1+0x68] ;  /* 0x00006800011a7983 */ /* 0x000ee80000300a00 */
[----:B------:R-:W3:Y:S04]  /*3ca60*/  LDL.LU.64 R24, [R1+0x70] ;  /* 0x0000700001187983 */ /* 0x000ee80000300a00 */
[----:B------:R-:W3:Y:S01]  /*3ca70*/  LDL.LU.64 R22, [R1+0x78] ;  /* 0x0000780001167983 */ /* 0x000ee20000300a00 */
[----:B0-----:R-:W-:-:S02]  /*3ca80*/  IADD3 R2, P2, PT, R82, R163, RZ ;  /* 0x000000a352027210 */ /* 0x001fc40007f5e0ff */
[----:B-1----:R-:W-:-:S03]  /*3ca90*/  IADD3 R0, P3, PT, R154, R163, RZ ;  /* 0x000000a39a007210 */ /* 0x002fc60007f7e0ff */
[----:B------:R2:W-:Y:S04]  /*3caa0*/  STL [R1+0x154c], R2 ;  /* 0x00154c0201007387 */ /* 0x0005e80000100800 */
[----:B------:R-:W3:Y:S01]  /*3cab0*/  LDL.LU.64 R16, [R1+0x80] ;  /* 0x0000800001107983 */ /* 0x000ee20000300a00 */
[----:B------:R-:W-:-:S03]  /*3cac0*/  IMAD.X R82, R83, 0x1, R3, P2 ;  /* 0x0000000153527824 */ /* 0x000fc600010e0603 */
[----:B------:R0:W-:Y:S01]  /*3cad0*/  STL [R1+0x1550], R0 ;  /* 0x0015500001007387 */ /* 0x0001e20000100800 */
[----:B----4-:R-:W-:Y:S01]  /*3cae0*/  IMAD.X R154, R155, 0x1, R3, P3 ;  /* 0x000000019b9a7824 */ /* 0x010fe200018e0603 */
[-C--:B--2---:R-:W-:Y:S02]  /*3caf0*/  IADD3 R2, P2, PT, R92, R163.reuse, RZ ;  /* 0x000000a35c027210 */ /* 0x084fe40007f5e0ff */
[----:B0-----:R-:W-:-:S03]  /*3cb00*/  IADD3 R0, P3, PT, R156, R163, RZ ;  /* 0x000000a39c007210 */ /* 0x001fc60007f7e0ff */
[----:B------:R-:W-:Y:S01]  /*3cb10*/  STL [R1+0x1554], R2 ;  /* 0x0015540201007387 */ /* 0x000fe20000100800 */
[----:B------:R-:W-:-:S03]  /*3cb20*/  IMAD.X R92, R93, 0x1, R3, P2 ;  /* 0x000000015d5c7824 */ /* 0x000fc600010e0603 */
[----:B------:R0:W-:Y:S01]  /*3cb30*/  STL [R1+0x1578], R0 ;  /* 0x0015780001007387 */ /* 0x0001e20000100800 */
[----:B------:R-:W-:Y:S01]  /*3cb40*/  IMAD.X R156, R157, 0x1, R3, P3 ;  /* 0x000000019d9c7824 */ /* 0x000fe200018e0603 */
[----:B0-----:R-:W-:-:S05]  /*3cb50*/  IADD3 R0, P2, PT, R102, R163, RZ ;  /* 0x000000a366007210 */ /* 0x001fca0007f5e0ff */
[----:B------:R0:W-:Y:S01]  /*3cb60*/  STL [R1+0x157c], R0 ;  /* 0x00157c0001007387 */ /* 0x0001e20000100800 */
[----:B------:R-:W-:Y:S01]  /*3cb70*/  IMAD.X R102, R103, 0x1, R3, P2 ;  /* 0x0000000167667824 */ /* 0x000fe200010e0603 */
[----:B---3--:R-:W-:-:S05]  /*3cb80*/  IADD3 R2, P3, PT, R8, R163, RZ ;  /* 0x000000a308027210 */ /* 0x008fca0007f7e0ff */
[----:B0-----:R-:W-:Y:S01]  /*3cb90*/  IMAD.X R0, R9, 0x1, R3, P3 ;  /* 0x0000000109007824 */ /* 0x001fe200018e0603 */
[----:B------:R-:W-:Y:S04]  /*3cba0*/  STL [R1+0x1580], R2 ;  /* 0x0015800201007387 */ /* 0x000fe80000100800 */
[----:B------:R-:W2:Y:S04]  /*3cbb0*/  LDL.LU.64 R14, [R1+0x88] ;  /* 0x00008800010e7983 */ /* 0x000ea80000300a00 */
[----:B------:R-:W3:Y:S04]  /*3cbc0*/  LDL.LU.64 R12, [R1+0x90] ;  /* 0x00009000010c7983 */ /* 0x000ee80000300a00 */
[----:B------:R0:W-:Y:S02]  /*3cbd0*/  STL [R1+0x20], R0 ;  /* 0x0000200001007387 */ /* 0x0001e40000100800 */
[----:B0-----:R-:W-:-:S05]  /*3cbe0*/  IADD3 R0, P2, PT, R6, R163, RZ ;  /* 0x000000a306007210 */ /* 0x001fca0007f5e0ff */
[--C-:B------:R-:W-:Y:S01]  /*3cbf0*/  IMAD.X R2, R7, 0x1, R3.reuse, P2 ;  /* 0x0000000107027824 */ /* 0x100fe200010e0603 */
[----:B------:R-:W-:Y:S01]  /*3cc00*/  IADD3 R8, P3, PT, R4, R163, RZ ;  /* 0x000000a304087210 */ /* 0x000fe20007f7e0ff */
[----:B------:R-:W-:Y:S04]  /*3cc10*/  STL [R1+0x1584], R0 ;  /* 0x0015840001007387 */ /* 0x000fe80000100800 */
[----:B------:R0:W-:Y:S04]  /*3cc20*/  STL [R1+0x15a8], R8 ;  /* 0x0015a80801007387 */ /* 0x0001e80000100800 */
[----:B------:R-:W4:Y:S04]  /*3cc30*/  LDL.LU.64 R10, [R1+0x98] ;  /* 0x00009800010a7983 */ /* 0x000f280000300a00 */
[----:B------:R-:W-:Y:S04]  /*3cc40*/  STL [R1+0x28], R2 ;  /* 0x0000280201007387 */ /* 0x000fe80000100800 */
[----:B0-----:R-:W4:Y:S01]  /*3cc50*/  LDL.LU.64 R8, [R1+0xa0] ;  /* 0x0000a00001087983 */ /* 0x001f220000300a00 */
[----:B------:R-:W-:-:S05]  /*3cc60*/  IMAD.X R0, R5, 0x1, R3, P3 ;  /* 0x0000000105007824 */ /* 0x000fca00018e0603 */
[----:B------:R2:W-:Y:S04]  /*3cc70*/  STL [R1+0x30], R0 ;  /* 0x0000300001007387 */ /* 0x0005e80000100800 */
[----:B------:R-:W4:Y:S04]  /*3cc80*/  LDL.LU.64 R6, [R1+0xa8] ;  /* 0x0000a80001067983 */ /* 0x000f280000300a00 */
[----:B------:R-:W4:Y:S01]  /*3cc90*/  LDL.LU.64 R4, [R1+0xb0] ;  /* 0x0000b00001047983 */ /* 0x000f220000300a00 */
[----:B------:R-:W-:-:S05]  /*3cca0*/  IADD3 R54, P2, PT, R30, R163, RZ ;  /* 0x000000a31e367210 */ /* 0x000fca0007f5e0ff */
[----:B------:R-:W-:Y:S01]  /*3ccb0*/  IMAD.X R55, R31, 0x1, R3, P2 ;  /* 0x000000011f377824 */ /* 0x000fe200010e0603 */
[-C--:B------:R-:W-:Y:S02]  /*3ccc0*/  IADD3 R52, P3, PT, R28, R163.reuse, RZ ;  /* 0x000000a31c347210 */ /* 0x080fe40007f7e0ff */
[----:B------:R-:W-:-:S03]  /*3ccd0*/  IADD3 R44, P2, PT, R26, R163, RZ ;  /* 0x000000a31a2c7210 */ /* 0x000fc60007f5e0ff */
[--C-:B------:R-:W-:Y:S01]  /*3cce0*/  IMAD.X R53, R29, 0x1, R3.reuse, P3 ;  /* 0x000000011d357824 */ /* 0x100fe200018e0603 */
[-C--:B------:R-:W-:Y:S01]  /*3ccf0*/  IADD3 R42, P3, PT, R24, R163.reuse, RZ ;  /* 0x000000a3182a7210 */ /* 0x080fe20007f7e0ff */
[----:B------:R-:W-:Y:S01]  /*3cd00*/  IMAD.X R45, R27, 0x1, R3, P2 ;  /* 0x000000011b2d7824 */ /* 0x000fe200010e0603 */
[----:B------:R-:W-:-:S03]  /*3cd10*/  IADD3 R32, P2, PT, R22, R163, RZ ;  /* 0x000000a316207210 */ /* 0x000fc60007f5e0ff */
[--C-:B------:R-:W-:Y:S01]  /*3cd20*/  IMAD.X R43, R25, 0x1, R3.reuse, P3 ;  /* 0x00000001192b7824 */ /* 0x100fe200018e0603 */
[----:B------:R-:W-:Y:S01]  /*3cd30*/  IADD3 R30, P3, PT, R16, R163, RZ ;  /* 0x000000a3101e7210 */ /* 0x000fe20007f7e0ff */
[----:B------:R-:W-:-:S04]  /*3cd40*/  IMAD.X R33, R23, 0x1, R3, P2 ;  /* 0x0000000117217824 */ /* 0x000fc800010e0603 */
[----:B------:R-:W-:Y:S01]  /*3cd50*/  IMAD.X R31, R17, 0x1, R3, P3 ;  /* 0x00000001111f7824 */ /* 0x000fe200018e0603 */
[-C--:B--2---:R-:W-:Y:S02]  /*3cd60*/  IADD3 R0, P2, PT, R14, R163.reuse, RZ ;  /* 0x000000a30e007210 */ /* 0x084fe40007f5e0ff */
[----:B---3--:R-:W-:-:S03]  /*3cd70*/  IADD3 R16, P3, PT, R12, R163, RZ ;  /* 0x000000a30c107210 */ /* 0x008fc60007f7e0ff */
[--C-:B------:R-:W-:Y:S01]  /*3cd80*/  IMAD.X R2, R15, 0x1, R3.reuse, P2 ;  /* 0x000000010f027824 */ /* 0x100fe200010e0603 */
[----:B------:R0:W-:Y:S04]  /*3cd90*/  STL [R1+0x15e4], R0 ;  /* 0x0015e40001007387 */ /* 0x0001e80000100800 */
[----:B------:R-:W-:Y:S04]  /*3cda0*/  STL [R1+0x160c], R16 ;  /* 0x00160c1001007387 */ /* 0x000fe80000100800 */
[----:B------:R-:W2:Y:S04]  /*3cdb0*/  LDL.LU.64 R38, [R1+0xd8] ;  /* 0x0000d80001267983 */ /* 0x000ea80000300a00 */
[----:B------:R-:W-:Y:S04]  /*3cdc0*/  STL [R1+0x88], R2 ;  /* 0x0000880201007387 */ /* 0x000fe80000100800 */
[----:B------:R-:W3:Y:S01]  /*3cdd0*/  LDL.LU.64 R36, [R1+0xe0] ;  /* 0x0000e00001247983 */ /* 0x000ee20000300a00 */
[----:B0-----:R-:W-:-:S05]  /*3cde0*/  IMAD.X R0, R13, 0x1, R3, P3 ;  /* 0x000000010d007824 */ /* 0x001fca00018e0603 */
[----:B------:R4:W-:Y:S02]  /*3cdf0*/  STL [R1+0x90], R0 ;  /* 0x0000900001007387 */ /* 0x0009e40000100800 */
[-C--:B----4-:R-:W-:Y:S02]  /*3ce00*/  IADD3 R0, P2, PT, R10, R163.reuse, RZ ;  /* 0x000000a30a007210 */ /* 0x090fe40007f5e0ff */
[----:B------:R-:W-:-:S03]  /*3ce10*/  IADD3 R12, P3, PT, R8, R163, RZ ;  /* 0x000000a3080c7210 */ /* 0x000fc60007f7e0ff */
[--C-:B------:R-:W-:Y:S01]  /*3ce20*/  IMAD.X R2, R11, 0x1, R3.reuse, P2 ;  /* 0x000000010b027824 */ /* 0x100fe200010e0603 */
[----:B------:R0:W-:Y:S04]  /*3ce30*/  STL [R1+0x1610], R0 ;  /* 0x0016100001007387 */ /* 0x0001e80000100800 */
[----:B------:R-:W-:Y:S04]  /*3ce40*/  STL [R1+0x1614], R12 ;  /* 0x0016140c01007387 */ /* 0x000fe80000100800 */
[----:B------:R-:W4:Y:S04]  /*3ce50*/  LDL.LU.64 R28, [R1+0xe8] ;  /* 0x0000e800011c7983 */ /* 0x000f280000300a00 */
[----:B------:R-:W-:Y:S04]  /*3ce60*/  STL [R1+0x98], R2 ;  /* 0x0000980201007387 */ /* 0x000fe80000100800 */
[----:B------:R-:W4:Y:S01]  /*3ce70*/  LDL.LU.64 R26, [R1+0xf0] ;  /* 0x0000f000011a7983 */ /* 0x000f220000300a00 */
[----:B0-----:R-:W-:Y:S01]  /*3ce80*/  IMAD.X R0, R9, 0x1, R3, P3 ;  /* 0x0000000109007824 */ /* 0x001fe200018e0603 */
[----:B------:R-:W-:-:S04]  /*3ce90*/  IADD3 R8, P3, PT, R4, R163, RZ ;  /* 0x000000a304087210 */ /* 0x000fc80007f7e0ff */
[----:B------:R0:W-:Y:S02]  /*3cea0*/  STL [R1+0xa0], R0 ;  /* 0x0000a00001007387 */ /* 0x0001e40000100800 */
[----:B0-----:R-:W-:-:S05]  /*3ceb0*/  IADD3 R0, P2, PT, R6, R163, RZ ;  /* 0x000000a306007210 */ /* 0x001fca0007f5e0ff */
[--C-:B------:R-:W-:Y:S01]  /*3cec0*/  IMAD.X R2, R7, 0x1, R3.reuse, P2 ;  /* 0x0000000107027824 */ /* 0x100fe200010e0603 */
[----:B------:R0:W-:Y:S04]  /*3ced0*/  STL [R1+0x1618], R0 ;  /* 0x0016180001007387 */ /* 0x0001e80000100800 */
[----:B------:R1:W-:Y:S04]  /*3cee0*/  STL [R1+0x1644], R8 ;  /* 0x0016440801007387 */ /* 0x0003e80000100800 */
[----:B------:R-:W4:Y:S04]  /*3cef0*/  LDL.LU.64 R34, [R1+0xf8] ;  /* 0x0000f80001227983 */ /* 0x000f280000300a00 */
[----:B------:R1:W-:Y:S04]  /*3cf00*/  STL [R1+0xa8], R2 ;  /* 0x0000a80201007387 */ /* 0x0003e80000100800 */
[----:B------:R-:W4:Y:S01]  /*3cf10*/  LDL.LU.64 R6, [R1+0x100] ;  /* 0x0001000001067983 */ /* 0x000f220000300a00 */
[----:B0-----:R-:W-:-:S05]  /*3cf20*/  IMAD.X R0, R5, 0x1, R3, P3 ;  /* 0x0000000105007824 */ /* 0x001fca00018e0603 */
[----:B------:R0:W-:Y:S04]  /*3cf30*/  STL [R1+0xb0], R0 ;  /* 0x0000b00001007387 */ /* 0x0001e80000100800 */
[----:B------:R-:W4:Y:S04]  /*3cf40*/  LDL.LU.64 R4, [R1+0x128] ;  /* 0x0001280001047983 */ /* 0x000f280000300a00 */
[----:B------:R-:W4:Y:S04]  /*3cf50*/  LDL.LU.64 R24, [R1+0x130] ;  /* 0x0001300001187983 */ /* 0x000f280000300a00 */
[----:B------:R-:W4:Y:S04]  /*3cf60*/  LDL.LU.64 R12, [R1+0x138] ;  /* 0x00013800010c7983 */ /* 0x000f280000300a00 */
[----:B------:R-:W4:Y:S04]  /*3cf70*/  LDL.LU.64 R22, [R1+0x140] ;  /* 0x0001400001167983 */ /* 0x000f280000300a00 */
[----:B------:R-:W4:Y:S04]  /*3cf80*/  LDL.LU.64 R16, [R1+0x148] ;  /* 0x0001480001107983 */ /* 0x000f280000300a00 */
[----:B------:R-:W4:Y:S04]  /*3cf90*/  LDL.LU.64 R14, [R1+0x150] ;  /* 0x00015000010e7983 */ /* 0x000f280000300a00 */
[----:B------:R-:W4:Y:S04]  /*3cfa0*/  LDL.LU.64 R10, [R1+0x158] ;  /* 0x00015800010a7983 */ /* 0x000f280000300a00 */
[----:B-1----:R-:W4:Y:S01]  /*3cfb0*/  LDL.LU.64 R8, [R1+0x160] ;  /* 0x0001600001087983 */ /* 0x002f220000300a00 */
[----:B--2---:R-:W-:-:S02]  /*3cfc0*/  IADD3 R50, P2, PT, R38, R163, RZ ;  /* 0x000000a326327210 */ /* 0x004fc40007f5e0ff */
[----:B---3--:R-:W-:-:S03]  /*3cfd0*/  IADD3 R48, P3, PT, R36, R163, RZ ;  /* 0x000000a324307210 */ /* 0x008fc60007f7e0ff */
[--C-:B------:R-:W-:Y:S02]  /*3cfe0*/  IMAD.X R51, R39, 0x1, R3.reuse, P2 ;  /* 0x0000000127337824 */ /* 0x100fe400010e0603 */
[----:B------:R-:W-:Y:S01]  /*3cff0*/  IMAD.X R49, R37, 0x1, R3, P3 ;  /* 0x0000000125317824 */ /* 0x000fe200018e0603 */
[-C--:B----4-:R-:W-:Y:S02]  /*3d000*/  IADD3 R40, P2, PT, R28, R163.reuse, RZ ;  /* 0x000000a31c287210 */ /* 0x090fe40007f5e0ff */
[----:B------:R-:W-:-:S03]  /*3d010*/  IADD3 R38, P3, PT, R26, R163, RZ ;  /* 0x000000a31a267210 */ /* 0x000fc60007f7e0ff */
[--C-:B------:R-:W-:Y:S02]  /*3d020*/  IMAD.X R41, R29, 0x1, R3.reuse, P2 ;  /* 0x000000011d297824 */ /* 0x100fe400010e0603 */
[----:B------:R-:W-:Y:S01]  /*3d030*/  IMAD.X R39, R27, 0x1, R3, P3 ;  /* 0x000000011b277824 */ /* 0x000fe200018e0603 */
[-C--:B------:R-:W-:Y:S02]  /*3d040*/  IADD3 R28, P2, PT, R34, R163.reuse, RZ ;  /* 0x000000a3221c7210 */ /* 0x080fe40007f5e0ff */
[----:B------:R-:W-:-:S03]  /*3d050*/  IADD3 R26, P3, PT, R6, R163, RZ ;  /* 0x000000a3061a7210 */ /* 0x000fc60007f7e0ff */
[--C-:B------:R-:W-:Y:S02]  /*3d060*/  IMAD.X R29, R35, 0x1, R3.reuse, P2 ;  /* 0x00000001231d7824 */ /* 0x100fe400010e0603 */
[----:B------:R-:W-:Y:S01]  /*3d070*/  IMAD.X R27, R7, 0x1, R3, P3 ;  /* 0x00000001071b7824 */ /* 0x000fe200018e0603 */
[-C--:B------:R-:W-:Y:S02]  /*3d080*/  IADD3 R6, P2, PT, R4, R163.reuse, RZ ;  /* 0x000000a304067210 */ /* 0x080fe40007f5e0ff */
[----:B------:R-:W-:-:S03]  /*3d090*/  IADD3 R2, P3, PT, R24, R163, RZ ;  /* 0x000000a318027210 */ /* 0x000fc60007f7e0ff */
[----:B------:R1:W-:Y:S01]  /*3d0a0*/  STL [R1+0x1688], R6 ;  /* 0x0016880601007387 */ /* 0x0003e20000100800 */
[----:B0-----:R-:W-:-:S03]  /*3d0b0*/  IMAD.X R0, R5, 0x1, R3, P2 ;  /* 0x0000000105007824 */ /* 0x001fc600010e0603 */
[----:B-1----:R-:W2:Y:S04]  /*3d0c0*/  LDL.LU.64 R6, [R1+0x168] ;  /* 0x0001680001067983 */ /* 0x002ea80000300a00 */
[----:B------:R-:W-:Y:S04]  /*3d0d0*/  STL [R1+0x16b4], R2 ;  /* 0x0016b40201007387 */ /* 0x000fe80000100800 */
[----:B------:R-:W3:Y:S04]  /*3d0e0*/  LDL.LU.64 R4, [R1+0x170] ;  /* 0x0001700001047983 */ /* 0x000ee80000300a00 */
[----:B------:R0:W-:Y:S01]  /*3d0f0*/  STL [R1+0x128], R0 ;  /* 0x0001280001007387 */ /* 0x0001e20000100800 */
[-C--:B------:R-:W-:Y:S01]  /*3d100*/  IADD3 R18, P2, PT, R12, R163.reuse, RZ ;  /* 0x000000a30c127210 */ /* 0x080fe20007f5e0ff */
[----:B0-----:R-:W-:Y:S01]  /*3d110*/  IMAD.X R0, R25, 0x1, R3, P3 ;  /* 0x0000000119007824 */ /* 0x001fe200018e0603 */
[----:B------:R-:W-:-:S04]  /*3d120*/  IADD3 R2, P3, PT, R22, R163, RZ ;  /* 0x000000a316027210 */ /* 0x000fc80007f7e0ff */
[----:B------:R0:W-:Y:S04]  /*3d130*/  STL [R1+0x130], R0 ;  /* 0x0001300001007387 */ /* 0x0001e80000100800 */
[----:B------:R-:W-:Y:S01]  /*3d140*/  STL [R1+0x16b8], R18 ;  /* 0x0016b81201007387 */ /* 0x000fe20000100800 */
[----:B0-----:R-:W-:-:S03]  /*3d150*/  IMAD.X R0, R13, 0x1, R3, P2 ;  /* 0x000000010d007824 */ /* 0x001fc600010e0603 */
[----:B------:R-:W4:Y:S04]  /*3d160*/  LDL R13, [R1+0x1fc8] ;  /* 0x001fc800010d7983 */ /* 0x000f280000100800 */
[----:B------:R0:W-:Y:S04]  /*3d170*/  STL [R1+0x16bc], R2 ;  /* 0x0016bc0201007387 */ /* 0x0001e80000100800 */
[----:B------:R1:W-:Y:S01]  /*3d180*/  STL [R1+0x138], R0 ;  /* 0x0001380001007387 */ /* 0x0003e20000100800 */
[----:B0-----:R-:W-:Y:S01]  /*3d190*/  IMAD.X R2, R23, 0x1, R3, P3 ;  /* 0x0000000117027824 */ /* 0x001fe200018e0603 */
[----:B-1----:R-:W-:-:S02]  /*3d1a0*/  IADD3 R0, P2, PT, R16, R163, RZ ;  /* 0x000000a310007210 */ /* 0x002fc40007f5e0ff */
[----:B------:R-:W-:Y:S02]  /*3d1b0*/  IADD3 R12, P3, PT, R14, R163, RZ ;  /* 0x000000a30e0c7210 */ /* 0x000fe40007f7e0ff */
[----:B------:R0:W-:Y:S04]  /*3d1c0*/  STL [R1+0x140], R2 ;  /* 0x0001400201007387 */ /* 0x0001e80000100800 */
[----:B------:R1:W-:Y:S04]  /*3d1d0*/  STL [R1+0x16c0], R0 ;  /* 0x0016c00001007387 */ /* 0x0003e80000100800 */
[----:B------:R-:W-:Y:S01]  /*3d1e0*/  STL [R1+0x16ec], R12 ;  /* 0x0016ec0c01007387 */ /* 0x000fe20000100800 */
[----:B0-----:R-:W-:-:S02]  /*3d1f0*/  IMAD.X R2, R17, 0x1, R3, P2 ;  /* 0x0000000111027824 */ /* 0x001fc400010e0603 */
[----:B-1----:R-:W-:-:S03]  /*3d200*/  IMAD.X R0, R15, 0x1, R3, P3 ;  /* 0x000000010f007824 */ /* 0x002fc600018e0603 */
[----:B------:R-:W-:Y:S04]  /*3d210*/  STL [R1+0x148], R2 ;  /* 0x0001480201007387 */ /* 0x000fe80000100800 */
[----:B------:R0:W-:Y:S04]  /*3d220*/  STL [R1+0x150], R0 ;  /* 0x0001500001007387 */ /* 0x0001e80000100800 */
[----:B------:R-:W4:Y:S04]  /*3d230*/  LDL.LU.64 R114, [R1+0x178] ;  /* 0x0001780001727983 */ /* 0x000f280000300a00 */
[----:B------:R-:W4:Y:S04]  /*3d240*/  LDL.LU.64 R74, [R1+0x180] ;  /* 0x00018000014a7983 */ /* 0x000f280000300a00 */
[----:B------:R-:W4:Y:S04]  /*3d250*/  LDL.LU R165, [R1+0x1398] ;  /* 0x0013980001a57983 */ /* 0x000f280000300800 */
[----:B------:R-:W4:Y:S04]  /*3d260*/  LDL.LU R159, [R1+0x136c] ;  /* 0x00136c00019f7983 */ /* 0x000f280000300800 */
[----:B------:R-:W4:Y:S04]  /*3d270*/  LDL.LU R161, [R1+0x1368] ;  /* 0x0013680001a17983 */ /* 0x000f280000300800 */
[----:B0-----:R-:W4:Y:S04]  /*3d280*/  LDL.LU R0, [R1+0x133c] ;  /* 0x00133c0001007983 */ /* 0x001f280000300800 */
[----:B------:R-:W4:Y:S04]  /*3d290*/  LDL.LU R160, [R1+0x1338] ;  /* 0x0013380001a07983 */ /* 0x000f280000300800 */
[----:B------:R-:W4:Y:S04]  /*3d2a0*/  LDL.LU R162, [R1+0x130c] ;  /* 0x00130c0001a27983 */ /* 0x000f280000300800 */
[----:B------:R-:W4:Y:S04]  /*3d2b0*/  LDL.LU.64 R112, [R1+0x188] ;  /* 0x0001880001707983 */ /* 0x000f280000300a00 */
[----:B------:R-:W4:Y:S01]  /*3d2c0*/  LDL.LU.64 R64, [R1+0x190] ;  /* 0x0001900001407983 */ /* 0x000f220000300a00 */
[----:B------:R-:W-:-:S02]  /*3d2d0*/  IADD3 R56, P2, PT, R10, R163, RZ ;  /* 0x000000a30a387210 */ /* 0x000fc40007f5e0ff */
[----:B------:R-:W-:-:S03]  /*3d2e0*/  IADD3 R46, P3, PT, R8, R163, RZ ;  /* 0x000000a3082e7210 */ /* 0x000fc60007f7e0ff */
[--C-:B------:R-:W-:Y:S02]  /*3d2f0*/  IMAD.X R57, R11, 0x1, R3.reuse, P2 ;  /* 0x000000010b397824 */ /* 0x100fe400010e0603 */
[----:B------:R-:W-:Y:S01]  /*3d300*/  IMAD.X R47, R9, 0x1, R3, P3 ;  /* 0x00000001092f7824 */ /* 0x000fe200018e0603 */
[----:B------:R-:W4:Y:S04]  /*3d310*/  LDL.LU.64 R10, [R1+0x198] ;  /* 0x00019800010a7983 */ /* 0x000f280000300a00 */
[----:B------:R-:W4:Y:S01]  /*3d320*/  LDL.LU.64 R8, [R1+0x1a0] ;  /* 0x0001a00001087983 */ /* 0x000f220000300a00 */
[-C--:B--2---:R-:W-:Y:S02]  /*3d330*/  IADD3 R36, P2, PT, R6, R163.reuse, RZ ;  /* 0x000000a306247210 */ /* 0x084fe40007f5e0ff */
[----:B---3--:R-:W-:-:S03]  /*3d340*/  IADD3 R34, P3, PT, R4, R163, RZ ;  /* 0x000000a304227210 */ /* 0x008fc60007f7e0ff */
[--C-:B------:R-:W-:Y:S02]  /*3d350*/  IMAD.X R37, R7, 0x1, R3.reuse, P2 ;  /* 0x0000000107257824 */ /* 0x100fe400010e0603 */
[----:B------:R-:W-:Y:S01]  /*3d360*/  IMAD.X R35, R5, 0x1, R3, P3 ;  /* 0x0000000105237824 */ /* 0x000fe200018e0603 */
[----:B------:R-:W2:Y:S04]  /*3d370*/  LDL.LU.64 R6, [R1+0x1a8] ;  /* 0x0001a80001067983 */ /* 0x000ea80000300a00 */
[----:B------:R-:W3:Y:S04]  /*3d380*/  LDL.LU.64 R4, [R1+0x1b0] ;  /* 0x0001b00001047983 */ /* 0x000ee80000300a00 */
[----:B------:R-:W3:Y:S04]  /*3d390*/  LDL.LU R164, [R1+0x1308] ;  /* 0x0013080001a47983 */ /* 0x000ee80000300800 */
[----:B------:R-:W3:Y:S04]  /*3d3a0*/  LDL.LU R14, [R1+0x12dc] ;  /* 0x0012dc00010e7983 */ /* 0x000ee80000300800 */
[----:B------:R-:W3:Y:S04]  /*3d3b0*/  LDL.LU R15, [R1+0x12d8] ;  /* 0x0012d800010f7983 */ /* 0x000ee80000300800 */
[----:B------:R-:W3:Y:S04]  /*3d3c0*/  LDL.LU R16, [R1+0x12ac] ;  /* 0x0012ac0001107983 */ /* 0x000ee80000300800 */
[----:B------:R-:W3:Y:S04]  /*3d3d0*/  LDL.LU R17, [R1+0x12a8] ;  /* 0x0012a80001117983 */ /* 0x000ee80000300800 */
[----:B------:R-:W3:Y:S04]  /*3d3e0*/  LDL.LU R18, [R1+0x127c] ;  /* 0x00127c0001127983 */ /* 0x000ee80000300800 */
[----:B------:R-:W3:Y:S01]  /*3d3f0*/  LDL.LU R21, [R1+0x1278] ;  /* 0x0012780001157983 */ /* 0x000ee20000300800 */
[----:B----4-:R-:W-:-:S02]  /*3d400*/  IADD3 R24, P2, PT, R114, R163, RZ ;  /* 0x000000a372187210 */ /* 0x010fc40007f5e0ff */
[----:B------:R-:W-:-:S03]  /*3d410*/  IADD3 R22, P3, PT, R74, R163, RZ ;  /* 0x000000a34a167210 */ /* 0x000fc60007f7e0ff */
[--C-:B------:R-:W-:Y:S02]  /*3d420*/  IMAD.X R25, R115, 0x1, R3.reuse, P2 ;  /* 0x0000000173197824 */ /* 0x100fe400010e0603 */
[----:B------:R-:W-:Y:S01]  /*3d430*/  IMAD.X R23, R75, 0x1, R3, P3 ;  /* 0x000000014b177824 */ /* 0x000fe200018e0603 */
[----:B------:R-:W4:Y:S04]  /*3d440*/  LDL.LU.64 R114, [R1+0x24f0] ;  /* 0x0024f00001727983 */ /* 0x000f280000300a00 */
[----:B------:R-:W4:Y:S01]  /*3d450*/  LDL.LU.64 R74, [R1+0x24e8] ;  /* 0x0024e800014a7983 */ /* 0x000f220000300a00 */
[-C--:B------:R-:W-:Y:S02]  /*3d460*/  IADD3 R153, P2, PT, R112, R163.reuse, RZ ;  /* 0x000000a370997210 */ /* 0x080fe40007f5e0ff */
[----:B------:R-:W-:-:S03]  /*3d470*/  IADD3 R12, P3, PT, R64, R163, RZ ;  /* 0x000000a3400c7210 */ /* 0x000fc60007f7e0ff */
[--C-:B------:R-:W-:Y:S01]  /*3d480*/  IMAD.X R2, R113, 0x1, R3.reuse, P2 ;  /* 0x0000000171027824 */ /* 0x100fe200010e0603 */
[----:B------:R-:W-:Y:S04]  /*3d490*/  STL [R1+0x1730], R153 ;  /* 0x0017309901007387 */ /* 0x000fe80000100800 */
[----:B------:R-:W4:Y:S04]  /*3d4a0*/  LDL.LU.64 R112, [R1+0x24e0] ;  /* 0x0024e00001707983 */ /* 0x000f280000300a00 */
[----:B------:R0:W-:Y:S01]  /*3d4b0*/  STL [R1+0x175c], R12 ;  /* 0x00175c0c01007387 */ /* 0x0001e20000100800 */
[----:B------:R-:W-:-:S03]  /*3d4c0*/  IMAD.X R65, R65, 0x1, R3, P3 ;  /* 0x0000000141417824 */ /* 0x000fc600018e0603 */
[----:B------:R-:W4:Y:S04]  /*3d4d0*/  LDL.LU R64, [R1+0x24dc] ;  /* 0x0024dc0001407983 */ /* 0x000f280000300800 */
[----:B------:R1:W-:Y:S04]  /*3d4e0*/  STL [R1+0x188], R2 ;  /* 0x0001880201007387 */ /* 0x0003e80000100800 */
[----:B------:R-:W-:Y:S01]  /*3d4f0*/  STL [R1+0x190], R65 ;  /* 0x0001904101007387 */ /* 0x000fe20000100800 */
[-C--:B0-----:R-:W-:Y:S02]  /*3d500*/  IADD3 R12, P2, PT, R10, R163.reuse, RZ ;  /* 0x000000a30a0c7210 */ /* 0x081fe40007f5e0ff */
[----:B-1----:R-:W-:-:S03]  /*3d510*/  IADD3 R2, P3, PT, R8, R163, RZ ;  /* 0x000000a308027210 */ /* 0x002fc60007f7e0ff */
[--C-:B------:R-:W-:Y:S01]  /*3d520*/  IMAD.X R10, R11, 0x1, R3.reuse, P2 ;  /* 0x000000010b0a7824 */ /* 0x100fe200010e0603 */
[----:B------:R-:W-:Y:S04]  /*3d530*/  STL [R1+0x1760], R12 ;  /* 0x0017600c01007387 */ /* 0x000fe80000100800 */
[----:B------:R2:W-:Y:S01]  /*3d540*/  STL [R1+0x1764], R2 ;  /* 0x0017640201007387 */ /* 0x0005e20000100800 */
[----:B------:R-:W-:-:S03]  /*3d550*/  IMAD.X R9, R9, 0x1, R3, P3 ;  /* 0x0000000109097824 */ /* 0x000fc600018e0603 */
[----:B------:R-:W-:Y:S04]  /*3d560*/  STL [R1+0x198], R10 ;  /* 0x0001980a01007387 */ /* 0x000fe80000100800 */
[----:B------:R-:W-:Y:S04]  /*3d570*/  STL [R1+0x1a0], R9 ;  /* 0x0001a00901007387 */ /* 0x000fe80000100800 */
[----:B------:R-:W-:Y:S04]  /*3d580*/  STS.U16 [R13+UR76+0x35480], R165 ;  /* 0x035480a50d007988 */ /* 0x000fe8000800044c */
[----:B------:R-:W-:Y:S04]  /*3d590*/  STS.U16 [R13+UR76+0x25880], R159 ;  /* 0x0258809f0d007988 */ /* 0x000fe8000800044c */
[----:B------:R-:W-:Y:S04]  /*3d5a0*/  STS.U16 [R13+UR76+0x35880], R161 ;  /* 0x035880a10d007988 */ /* 0x000fe8000800044c */
[----:B------:R-:W-:Y:S04]  /*3d5b0*/  STS.U16 [R13+UR76+0x25c80], R0 ;  /* 0x025c80000d007988 */ /* 0x000fe8000800044c */
[----:B------:R-:W-:Y:S04]  /*3d5c0*/  STS.U16 [R13+UR76+0x35c80], R160 ;  /* 0x035c80a00d007988 */ /* 0x000fe8000800044c */
[----:B------:R-:W-:Y:S01]  /*3d5d0*/  STS.U16 [R13+UR76+0x26080], R162 ;  /* 0x026080a20d007988 */ /* 0x000fe2000800044c */
[----:B--2---:R-:W-:-:S02]  /*3d5e0*/  IADD3 R2, P2, PT, R6, R163, RZ ;  /* 0x000000a306027210 */ /* 0x004fc40007f5e0ff */
[----:B---3--:R-:W-:-:S03]  /*3d5f0*/  IADD3 R8, P3, PT, R4, R163, RZ ;  /* 0x000000a304087210 */ /* 0x008fc60007f7e0ff */
[--C-:B------:R-:W-:Y:S01]  /*3d600*/  IMAD.X R6, R7, 0x1, R3.reuse, P2 ;  /* 0x0000000107067824 */ /* 0x100fe200010e0603 */
[----:B------:R0:W-:Y:S04]  /*3d610*/  STL [R1+0x1768], R2 ;  /* 0x0017680201007387 */ /* 0x0001e80000100800 */
[----:B------:R1:W-:Y:S04]  /*3d620*/  STL [R1+0x1794], R8 ;  /* 0x0017940801007387 */ /* 0x0003e80000100800 */
[----:B------:R-:W-:Y:S04]  /*3d630*/  STL [R1+0x22e8], R3 ;  /* 0x0022e80301007387 */ /* 0x000fe80000100800 */
[----:B------:R2:W-:Y:S01]  /*3d640*/  STL [R1+0x1a8], R6 ;  /* 0x0001a80601007387 */ /* 0x0005e20000100800 */
[----:B0-----:R-:W-:-:S05]  /*3d650*/  IMAD.X R2, R5, 0x1, R3, P3 ;  /* 0x0000000105027824 */ /* 0x001fca00018e0603 */
[----:B------:R0:W-:Y:S04]  /*3d660*/  STL [R1+0x1b0], R2 ;  /* 0x0001b00201007387 */ /* 0x0001e80000100800 */
[----:B------:R-:W3:Y:S04]  /*3d670*/  LDL R11, [R1+0x1fc4] ;  /* 0x001fc400010b7983 */ /* 0x000ee80000100800 */
        /* <DEDUP_REMOVED lines=8> */
[----:B-1----:R-:W4:Y:S04]  /*3d700*/  LDL.LU R8, [R1+0x178c] ;  /* 0x00178c0001087983 */ /* 0x002f280000300800 */
[----:B------:R-:W4:Y:S04]  /*3d710*/  LDL.LU R7, [R1+0x1758] ;  /* 0x0017580001077983 */ /* 0x000f280000300800 */
[----:B--2---:R-:W2:Y:S04]  /*3d720*/  LDL.LU R6, [R1+0x1754] ;  /* 0x0017540001067983 */ /* 0x004ea80000300800 */
[----:B------:R-:W2:Y:S04]  /*3d730*/  LDL.LU R5, [R1+0x1720] ;  /* 0x0017200001057983 */ /* 0x000ea80000300800 */
[----:B------:R-:W2:Y:S04]  /*3d740*/  LDL.LU R4, [R1+0x171c] ;  /* 0x00171c0001047983 */ /* 0x000ea80000300800 */
[----:B0-----:R-:W2:Y:S04]  /*3d750*/  LDL.LU R2, [R1+0x16e8] ;  /* 0x0016e80001027983 */ /* 0x001ea80000300800 */
[----:B------:R0:W-:Y:S04]  /*3d760*/  STS.U16 [R13+UR76+0x36080], R164 ;  /* 0x036080a40d007988 */ /* 0x0001e8000800044c */
[----:B------:R-:W2:Y:S04]  /*3d770*/  LDL.LU R165, [R1+0x16e4] ;  /* 0x0016e40001a57983 */ /* 0x000ea80000300800 */
[----:B------:R1:W-:Y:S04]  /*3d780*/  STS.U16 [R13+UR76+0x26480], R14 ;  /* 0x0264800e0d007988 */ /* 0x0003e8000800044c */
[----:B------:R-:W2:Y:S04]  /*3d790*/  LDL.LU R159, [R1+0x16b0] ;  /* 0x0016b000019f7983 */ /* 0x000ea80000300800 */
[----:B------:R-:W-:Y:S04]  /*3d7a0*/  STS.U16 [R13+UR76+0x36480], R15 ;  /* 0x0364800f0d007988 */ /* 0x000fe8000800044c */
        /* <DEDUP_REMOVED lines=8> */
[----:B0-----:R-:W2:Y:S04]  /*3d830*/  LDL.LU R164, [R1+0x163c] ;  /* 0x00163c0001a47983 */ /* 0x001ea80000300800 */
[----:B------:R0:W-:Y:S04]  /*3d840*/  STS.U16 [R13+UR76+0x27080], R20 ;  /* 0x027080140d007988 */ /* 0x0001e8000800044c */
[----:B-1----:R-:W2:Y:S04]  /*3d850*/  LDL.LU R14, [R1+0x1608] ;  /* 0x00160800010e7983 */ /* 0x002ea80000300800 */
[----:B0-----:R-:W2:Y:S04]  /*3d860*/  LDL.LU R20, [R1+0x1604] ;  /* 0x0016040001147983 */ /* 0x001ea80000300800 */
[----:B------:R0:W-:Y:S04]  /*3d870*/  STS.U16 [R13+UR76+0x37080], R19 ;  /* 0x037080130d007988 */ /* 0x0001e8000800044c */
[----:B------:R-:W2:Y:S04]  /*3d880*/  LDL.LU R15, [R1+0x15d4] ;  /* 0x0015d400010f7983 */ /* 0x000ea80000300800 */
[----:B------:R-:W2:Y:S04]  /*3d890*/  LDL.LU R16, [R1+0x15d0] ;  /* 0x0015d00001107983 */ /* 0x000ea80000300800 */
[----:B------:R-:W2:Y:S04]  /*3d8a0*/  LDL.LU R17, [R1+0x15a4] ;  /* 0x0015a40001117983 */ /* 0x000ea80000300800 */
[----:B------:R-:W2:Y:S04]  /*3d8b0*/  LDL.LU R18, [R1+0x15a0] ;  /* 0x0015a00001127983 */ /* 0x000ea80000300800 */
[----:B------:R-:W2:Y:S04]  /*3d8c0*/  LDL.LU R21, [R1+0x1574] ;  /* 0x0015740001157983 */ /* 0x000ea80000300800 */
[----:B0-----:R-:W2:Y:S04]  /*3d8d0*/  LDL.LU R19, [R1+0x1570] ;  /* 0x0015700001137983 */ /* 0x001ea80000300800 */
[----:B---3--:R-:W-:Y:S04]  /*3d8e0*/  STS.U16 [R13+UR76+0x27480], R163 ;  /* 0x027480a30d007988 */ /* 0x008fe8000800044c */
[----:B----4-:R-:W-:Y:S04]  /*3d8f0*/  STS.U16 [R13+UR76+0x37480], R157 ;  /* 0x0374809d0d007988 */ /* 0x010fe8000800044c */
        /* <DEDUP_REMOVED lines=8> */
[----:B------:R-:W-:Y:S04]  /*3d980*/  STS.U16 [R11+UR76+0x20900], R7 ;  /* 0x020900070b007988 */ /* 0x000fe8000800044c */
[----:B--2---:R-:W-:Y:S04]  /*3d990*/  STS.U16 [R11+UR76+0x30900], R6 ;  /* 0x030900060b007988 */ /* 0x004fe8000800044c */
[----:B------:R-:W-:Y:S04]  /*3d9a0*/  STS.U16 [R11+UR76+0x20d00], R5 ;  /* 0x020d00050b007988 */ /* 0x000fe8000800044c */
[----:B------:R-:W-:Y:S04]  /*3d9b0*/  STS.U16 [R11+UR76+0x30d00], R4 ;  /* 0x030d00040b007988 */ /* 0x000fe8000800044c */
[----:B------:R-:W-:Y:S04]  /*3d9c0*/  STS.U16 [R11+UR76+0x21100], R2 ;  /* 0x021100020b007988 */ /* 0x000fe8000800044c */
[----:B------:R-:W-:Y:S04]  /*3d9d0*/  STS.U16 [R11+UR76+0x31100], R165 ;  /* 0x031100a50b007988 */ /* 0x000fe8000800044c */
[----:B0-----:R-:W2:Y:S04]  /*3d9e0*/  LDL.LU R158, [R1+0x24d8] ;  /* 0x0024d800019e7983 */ /* 0x001ea80000300800 */
        /* <DEDUP_REMOVED lines=8> */
[----:B0-----:R-:W3:Y:S04]  /*3da70*/  LDL.LU R20, [R1+0x1544] ;  /* 0x0015440001147983 */ /* 0x001ee80000300800 */
[----:B------:R-:W4:Y:S04]  /*3da80*/  LDL.LU R163, [R1+0x1540] ;  /* 0x0015400001a37983 */ /* 0x000f280000300800 */
        /* <DEDUP_REMOVED lines=21> */
[----:B------:R0:W-:Y:S04]  /*3dbe0*/  STS.U16 [R11+UR76+0x22500], R15 ;  /* 0x0225000f0b007988 */ /* 0x0001e8000800044c */
[----:B------:R-:W2:Y:S04]  /*3dbf0*/  LDL.LU R14, [R1+0x1330] ;  /* 0x00133000010e7983 */ /* 0x000ea80000300800 */
[----:B------:R1:W-:Y:S04]  /*3dc00*/  STS.U16 [R11+UR76+0x32500], R16 ;  /* 0x032500100b007988 */ /* 0x0003e8000800044c */
[----:B------:R0:W-:Y:S04]  /*3dc10*/  STS.U16 [R11+UR76+0x22900], R17 ;  /* 0x022900110b007988 */ /* 0x0001e8000800044c */
[----:B------:R1:W-:Y:S04]  /*3dc20*/  STS.U16 [R11+UR76+0x32900], R18 ;  /* 0x032900120b007988 */ /* 0x0003e8000800044c */
[----:B------:R1:W-:Y:S04]  /*3dc30*/  STS.U16 [R11+UR76+0x22d00], R21 ;  /* 0x022d00150b007988 */ /* 0x0003e8000800044c */
[----:B0-----:R-:W2:Y:S04]  /*3dc40*/  LDL.LU R15, [R1+0x1304] ;  /* 0x00130400010f7983 */ /* 0x001ea80000300800 */
[----:B-1----:R-:W2:Y:S04]  /*3dc50*/  LDL.LU R16, [R1+0x1300] ;  /* 0x0013000001107983 */ /* 0x002ea80000300800 */
[----:B------:R-:W2:Y:S04]  /*3dc60*/  LDL.LU R17, [R1+0x12d4] ;  /* 0x0012d40001117983 */ /* 0x000ea80000300800 */
[----:B------:R-:W2:Y:S04]  /*3dc70*/  LDL.LU R18, [R1+0x12d0] ;  /* 0x0012d00001127983 */ /* 0x000ea80000300800 */
[----:B------:R-:W2:Y:S04]  /*3dc80*/  LDL.LU R21, [R1+0x12a4] ;  /* 0x0012a40001157983 */ /* 0x000ea80000300800 */
[----:B------:R0:W-:Y:S04]  /*3dc90*/  STS.U16 [R11+UR76+0x32d00], R19 ;  /* 0x032d00130b007988 */ /* 0x0001e8000800044c */
[----:B0-----:R-:W2:Y:S04]  /*3dca0*/  LDL.LU R19, [R1+0x12a0] ;  /* 0x0012a00001137983 */ /* 0x001ea80000300800 */
[----:B---3--:R0:W-:Y:S04]  /*3dcb0*/  STS.U16 [R11+UR76+0x23100], R20 ;  /* 0x023100140b007988 */ /* 0x0081e8000800044c */
[----:B0-----:R-:W3:Y:S04]  /*3dcc0*/  LDL.LU R20, [R1+0x1274] ;  /* 0x0012740001147983 */ /* 0x001ee80000300800 */
[----:B----4-:R-:W-:Y:S04]  /*3dcd0*/  STS.U16 [R11+UR76+0x33100], R163 ;  /* 0x033100a30b007988 */ /* 0x010fe8000800044c */
[----:B--2---:R-:W-:Y:S04]  /*3dce0*/  STS.U16 [R11+UR76+0x23500], R157 ;  /* 0x0235009d0b007988 */ /* 0x004fe8000800044c */
[----:B------:R-:W-:Y:S04]  /*3dcf0*/  STS.U16 [R11+UR76+0x33500], R155 ;  /* 0x0335009b0b007988 */ /* 0x000fe8000800044c */
[----:B------:R-:W-:Y:S04]  /*3dd00*/  STS.U16 [R11+UR76+0x23900], R153 ;  /* 0x023900990b007988 */ /* 0x000fe8000800044c */
[----:B------:R-:W-:Y:S04]  /*3dd10*/  STS.U16 [R11+UR76+0x33900], R65 ;  /* 0x033900410b007988 */ /* 0x000fe8000800044c */
[----:B------:R-:W-:Y:S04]  /*3dd20*/  STS.U16 [R11+UR76+0x23d00], R13 ;  /* 0x023d000d0b007988 */ /* 0x000fe8000800044c */
[----:B------:R-:W-:Y:S04]  /*3dd30*/  STS.U16 [R11+UR76+0x33d00], R12 ;  /* 0x033d000c0b007988 */ /* 0x000fe8000800044c */
[----:B------:R0:W-:Y:S04]  /*3dd40*/  STS.U16 [R11+UR76+0x24100], R10 ;  /* 0x0241000a0b007988 */ /* 0x0001e8000800044c */
[----:B------:R1:W-:Y:S04]  /*3dd50*/  STS.U16 [R11+UR76+0x34100], R9 ;  /* 0x034100090b007988 */ /* 0x0003e8000800044c */
[----:B------:R2:W-:Y:S04]  /*3dd60*/  STS.U16 [R11+UR76+0x24500], R8 ;  /* 0x024500080b007988 */ /* 0x0005e8000800044c */
[----:B0-----:R-:W4:Y:S04]  /*3dd70*/  LDL R10, [R1+0x1fc0] ;  /* 0x001fc000010a7983 */ /* 0x001f280000100800 */
[----:B------:R-:W4:Y:S04]  /*3dd80*/  LDL.LU R65, [R1+0x1244] ;  /* 0x0012440001417983 */ /* 0x000f280000300800 */
[----:B------:R-:W4:Y:S04]  /*3dd90*/  LDL.LU R163, [R1+0x1240] ;  /* 0x0012400001a37983 */ /* 0x000f280000300800 */
[----:B------:R-:W4:Y:S04]  /*3dda0*/  LDL.LU R157, [R1+0x1214] ;  /* 0x00121400019d7983 */ /* 0x000f280000300800 */
[----:B------:R-:W4:Y:S04]  /*3ddb0*/  LDL.LU R155, [R1+0x1210] ;  /* 0x00121000019b7983 */ /* 0x000f280000300800 */
[----:B------:R-:W4:Y:S04]  /*3ddc0*/  LDL.LU R153, [R1+0x11e4] ;  /* 0x0011e40001997983 */ /* 0x000f280000300800 */
[----:B------:R-:W4:Y:S04]  /*3ddd0*/  LDL.LU R13, [R1+0x11e0] ;  /* 0x0011e000010d7983 */ /* 0x000f280000300800 */
[----:B------:R-:W4:Y:S04]  /*3dde0*/  LDL.LU R12, [R1+0x11b4] ;  /* 0x0011b400010c7983 */ /* 0x000f280000300800 */
[----:B------:R0:W-:Y:S04]  /*3ddf0*/  STS.U16 [R11+UR76+0x34500], R7 ;  /* 0x034500070b007988 */ /* 0x0001e8000800044c */
[----:B-1----:R-:W4:Y:S04]  /*3de00*/  LDL.LU R9, [R1+0x11b0] ;  /* 0x0011b00001097983 */ /* 0x002f280000300800 */
[----:B------:R1:W-:Y:S04]  /*3de10*/  STS.U16 [R11+UR76+0x24900], R6 ;  /* 0x024900060b007988 */ /* 0x0003e8000800044c */
[----:B--2---:R-:W2:Y:S04]  /*3de20*/  LDL.LU R8, [R1+0x17c0] ;  /* 0x0017c00001087983 */ /* 0x004ea80000300800 */
[----:B------:R0:W-:Y:S04]  /*3de30*/  STS.U16 [R11+UR76+0x34900], R5 ;  /* 0x034900050b007988 */ /* 0x0001e8000800044c */
[----:B------:R0:W-:Y:S04]  /*3de40*/  STS.U16 [R11+UR76+0x24d00], R4 ;  /* 0x024d00040b007988 */ /* 0x0001e8000800044c */
[----:B------:R1:W-:Y:S04]  /*3de50*/  STS.U16 [R11+UR76+0x34d00], R2 ;  /* 0x034d00020b007988 */ /* 0x0003e8000800044c */
[----:B------:R1:W-:Y:S04]  /*3de60*/  STS.U16 [R11+UR76+0x25100], R165 ;  /* 0x025100a50b007988 */ /* 0x0003e8000800044c */
[----:B0-----:R-:W2:Y:S04]  /*3de70*/  LDL.LU R7, [R1+0x17bc] ;  /* 0x0017bc0001077983 */ /* 0x001ea80000300800 */
[----:B-1----:R-:W2:Y:S04]  /*3de80*/  LDL.LU R6, [R1+0x1788] ;  /* 0x0017880001067983 */ /* 0x002ea80000300800 */
[----:B------:R0:W-:Y:S04]  /*3de90*/  STS.U16 [R11+UR76+0x35100], R159 ;  /* 0x0351009f0b007988 */ /* 0x0001e8000800044c */
[----:B------:R-:W2:Y:S04]  /*3dea0*/  LDL.LU R5, [R1+0x1784] ;  /* 0x0017840001057983 */ /* 0x000ea80000300800 */
[----:B------:R-:W2:Y:S04]  /*3deb0*/  LDL.LU R4, [R1+0x1750] ;  /* 0x0017500001047983 */ /* 0x000ea80000300800 */
[----:B------:R-:W2:Y:S04]  /*3dec0*/  LDL.LU R2, [R1+0x174c] ;  /* 0x00174c0001027983 */ /* 0x000ea80000300800 */
[----:B------:R1:W-:Y:S04]  /*3ded0*/  STS.U16 [R11+UR76+0x25500], R161 ;  /* 0x025500a10b007988 */ /* 0x0003e8000800044c */
[----:B------:R-:W2:Y:S04]  /*3dee0*/  LDL.LU R165, [R1+0x1718] ;  /* 0x0017180001a57983 */ /* 0x000ea80000300800 */
[----:B------:R1:W-:Y:S04]  /*3def0*/  STS.U16 [R11+UR76+0x35500], R0 ;  /* 0x035500000b007988 */ /* 0x0003e8000800044c */
[----:B0-----:R-:W2:Y:S04]  /*3df00*/  LDL.LU R159, [R1+0x1714] ;  /* 0x00171400019f7983 */ /* 0x001ea80000300800 */
[----:B------:R0:W-:Y:S04]  /*3df10*/  STS.U16 [R11+UR76+0x25900], R160 ;  /* 0x025900a00b007988 */ /* 0x0001e8000800044c */
[----:B------:R0:W-:Y:S04]  /*3df20*/  STS.U16 [R11+UR76+0x35900], R162 ;  /* 0x035900a20b007988 */ /* 0x0001e8000800044c */
[----:B------:R0:W-:Y:S04]  /*3df30*/  STS.U16 [R11+UR76+0x25d00], R164 ;  /* 0x025d00a40b007988 */ /* 0x0001e8000800044c */
[----:B------:R0:W-:Y:S04]  /*3df40*/  STS.U16 [R11+UR76+0x35d00], R14 ;  /* 0x035d000e0b007988 */ /* 0x0001e8000800044c */
[----:B-1----:R-:W2:Y:S04]  /*3df50*/  LDL.LU R161, [R1+0x16e0] ;  /* 0x0016e00001a17983 */ /* 0x002ea80000300800 */
[----:B------:R1:W-:Y:S04]  /*3df60*/  STS.U16 [R11+UR76+0x26100], R15 ;  /* 0x0261000f0b007988 */ /* 0x0003e8000800044c */
[----:B------:R-:W2:Y:S04]  /*3df70*/  LDL.LU R0, [R1+0x16dc] ;  /* 0x0016dc0001007983 */ /* 0x000ea80000300800 */
[----:B0-----:R-:W2:Y:S04]  /*3df80*/  LDL.LU R160, [R1+0x16a8] ;  /* 0x0016a80001a07983 */ /* 0x001ea80000300800 */
[----:B------:R-:W2:Y:S04]  /*3df90*/  LDL.LU R162, [R1+0x16a4] ;  /* 0x0016a40001a27983 */ /* 0x000ea80000300800 */
[----:B------:R0:W-:Y:S04]  /*3dfa0*/  STS.U16 [R11+UR76+0x36100], R16 ;  /* 0x036100100b007988 */ /* 0x0001e8000800044c */
[----:B------:R-:W2:Y:S04]  /*3dfb0*/  LDL.LU R164, [R1+0x1670] ;  /* 0x0016700001a47983 */ /* 0x000ea80000300800 */
[----:B------:R-:W2:Y:S04]  /*3dfc0*/  LDL.LU R14, [R1+0x166c] ;  /* 0x00166c00010e7983 */ /* 0x000ea80000300800 */
[----:B------:R0:W-:Y:S04]  /*3dfd0*/  STS.U16 [R11+UR76+0x26500], R17 ;  /* 0x026500110b007988 */ /* 0x0001e8000800044c */
[----:B-1----:R-:W2:Y:S04]  /*3dfe0*/  LDL.LU R15, [R1+0x1638] ;  /* 0x00163800010f7983 */ /* 0x002ea80000300800 */
[----:B------:R-:W-:Y:S04]  /*3dff0*/  STS.U16 [R11+UR76+0x36500], R18 ;  /* 0x036500120b007988 */ /* 0x000fe8000800044c */
[----:B------:R1:W-:Y:S04]  /*3e000*/  STS.U16 [R11+UR76+0x26900], R21 ;  /* 0x026900150b007988 */ /* 0x0003e8000800044c */
[----:B0-----:R-:W2:Y:S04]  /*3e010*/  LDL.LU R16, [R1+0x1634] ;  /* 0x0016340001107983 */ /* 0x001ea80000300800 */
[----:B------:R-:W2:Y:S04]  /*3e020*/  LDL.LU R17, [R1+0x1600] ;  /* 0x0016000001117983 */ /* 0x000ea80000300800 */
[----:B-1----:R-:W2:Y:S04]  /*3e030*/  LDL.LU R21, [R1+0x15fc] ;  /* 0x0015fc0001157983 */ /* 0x002ea80000300800 */
[----:B------:R0:W-:Y:S04]  /*3e040*/  STS.U16 [R11+UR76+0x36900], R19 ;  /* 0x036900130b007988 */ /* 0x0001e8000800044c */
[----:B------:R-:W2:Y:S04]  /*3e050*/  LDL.LU R18, [R1+0x15cc] ;  /* 0x0015cc0001127983 */ /* 0x000ea80000300800 */
[----:B0-----:R-:W2:Y:S04]  /*3e060*/  LDL.LU R19, [R1+0x15c8] ;  /* 0x0015c80001137983 */ /* 0x001ea80000300800 */
[----:B---3--:R0:W-:Y:S04]  /*3e070*/  STS.U16 [R11+UR76+0x26d00], R20 ;  /* 0x026d00140b007988 */ /* 0x0081e8000800044c */
[----:B------:R1:W-:Y:S04]  /*3e080*/  STS.U16 [R11+UR76+0x36d00], R158 ;  /* 0x036d009e0b007988 */ /* 0x0003e8000800044c */
[----:B0-----:R-:W3:Y:S04]  /*3e090*/  LDL.LU R20, [R1+0x159c] ;  /* 0x00159c0001147983 */ /* 0x001ee80000300800 */
[----:B-1----:R-:W3:Y:S04]  /*3e0a0*/  LDL.LU R158, [R1+0x1598] ;  /* 0x00159800019e7983 */ /* 0x002ee80000300800 */
[----:B----4-:R0:W-:Y:S04]  /*3e0b0*/  STS.U16 [R11+UR76+0x27100], R65 ;  /* 0x027100410b007988 */ /* 0x0101e8000800044c */
[----:B------:R-:W-:Y:S04]  /*3e0c0*/  STS.U16 [R11+UR76+0x37100], R163 ;  /* 0x037100a30b007988 */ /* 0x000fe8000800044c */
[----:B------:R-:W-:Y:S04]  /*3e0d0*/  STS.U16 [R11+UR76+0x27500], R157 ;  /* 0x0275009d0b007988 */ /* 0x000fe8000800044c */
[----:B------:R-:W-:Y:S04]  /*3e0e0*/  STS.U16 [R11+UR76+0x37500], R155 ;  /* 0x0375009b0b007988 */ /* 0x000fe8000800044c */
[----:B------:R-:W-:Y:S04]  /*3e0f0*/  STS.U16 [R11+UR76+0x27900], R153 ;  /* 0x027900990b007988 */ /* 0x000fe8000800044c */
[----:B------:R-:W-:Y:S04]  /*3e100*/  STS.U16 [R11+UR76+0x37900], R13 ;  /* 0x0379000d0b007988 */ /* 0x000fe8000800044c */
[----:B------:R-:W-:Y:S04]  /*3e110*/  STS.U16 [R11+UR76+0x27d00], R12 ;  /* 0x027d000c0b007988 */ /* 0x000fe8000800044c */
[----:B------:R-:W-:Y:S04]  /*3e120*/  STS.U16 [R11+UR76+0x37d00], R9 ;  /* 0x037d00090b007988 */ /* 0x000fe8000800044c */
[----:B--2---:R-:W-:Y:S04]  /*3e130*/  STS.U16 [R10+UR76+0x20180], R8 ;  /* 0x020180080a007988 */ /* 0x004fe8000800044c */
        /* <DEDUP_REMOVED lines=18> */
[----:B------:R1:W-:Y:S04]  /*3e260*/  STS.U16 [R10+UR76+0x22580], R18 ;  /* 0x022580120a007988 */ /* 0x0003e8000800044c */
[----:B0-----:R-:W4:Y:S04]  /*3e270*/  LDL.LU R21, [R1+0x156c] ;  /* 0x00156c0001157983 */ /* 0x001f280000300800 */
[----:B------:R-:W2:Y:S04]  /*3e280*/  LDL.LU R12, [R1+0x1568] ;  /* 0x00156800010c7983 */ /* 0x000ea80000300800 */
[----:B------:R-:W2:Y:S04]  /*3e290*/  LDL.LU R13, [R1+0x153c] ;  /* 0x00153c00010d7983 */ /* 0x000ea80000300800 */
[----:B------:R-:W2:Y:S04]  /*3e2a0*/  LDL.LU R0, [R1+0x1538] ;  /* 0x0015380001007983 */ /* 0x000ea80000300800 */
[----:B------:R-:W2:Y:S04]  /*3e2b0*/  LDL.LU R17, [R1+0x150c] ;  /* 0x00150c0001117983 */ /* 0x000ea80000300800 */
[----:B------:R0:W-:Y:S04]  /*3e2c0*/  STS.U16 [R10+UR76+0x32580], R19 ;  /* 0x032580130a007988 */ /* 0x0001e8000800044c */
[----:B-1----:R-:W2:Y:S04]  /*3e2d0*/  LDL.LU R18, [R1+0x1508] ;  /* 0x0015080001127983 */ /* 0x002ea80000300800 */
[----:B0-----:R-:W2:Y:S04]  /*3e2e0*/  LDL.LU R19, [R1+0x14dc] ;  /* 0x0014dc0001137983 */ /* 0x001ea80000300800 */
[----:B---3--:R0:W-:Y:S04]  /*3e2f0*/  STS.U16 [R10+UR76+0x22980], R20 ;  /* 0x022980140a007988 */ /* 0x0081e8000800044c */
        /* <DEDUP_REMOVED lines=24> */
[----:B----4-:R0:W-:Y:S04]  /*3e480*/  STS.U16 [R10+UR76+0x22d80], R21 ;  /* 0x022d80150a007988 */ /* 0x0101e8000800044c */
[----:B--2---:R1:W-:Y:S04]  /*3e490*/  STS.U16 [R10+UR76+0x32d80], R12 ;  /* 0x032d800c0a007988 */ /* 0x0043e8000800044c */
[----:B------:R2:W-:Y:S04]  /*3e4a0*/  STS.U16 [R10+UR76+0x23180], R13 ;  /* 0x0231800d0a007988 */ /* 0x0005e8000800044c */
[----:B------:R4:W-:Y:S04]  /*3e4b0*/  STS.U16 [R10+UR76+0x33180], R0 ;  /* 0x033180000a007988 */ /* 0x0009e8000800044c */
[----:B------:R0:W-:Y:S04]  /*3e4c0*/  STS.U16 [R10+UR76+0x23580], R17 ;  /* 0x023580110a007988 */ /* 0x0001e8000800044c */
[----:B------:R2:W-:Y:S04]  /*3e4d0*/  STS.U16 [R10+UR76+0x33580], R18 ;  /* 0x033580120a007988 */ /* 0x0005e8000800044c */
[----:B0-----:R-:W3:Y:S04]  /*3e4e0*/  LDL.LU R21, [R1+0x129c] ;  /* 0x00129c0001157983 */ /* 0x001ee80000300800 */
[----:B-1----:R-:W3:Y:S04]  /*3e4f0*/  LDL.LU R12, [R1+0x24d0] ;  /* 0x0024d000010c7983 */ /* 0x002ee80000300800 */
[----:B--2---:R-:W2:Y:S04]  /*3e500*/  LDL.LU R13, [R1+0x24cc] ;  /* 0x0024cc00010d7983 */ /* 0x004ea80000300800 */
[----:B----4-:R-:W4:Y:S04]  /*3e510*/  LDL.LU R0, [R1+0x24c8] ;  /* 0x0024c80001007983 */ /* 0x010f280000300800 */
[----:B------:R-:W2:Y:S04]  /*3e520*/  LDL.LU R17, [R1+0x24c4] ;  /* 0x0024c40001117983 */ /* 0x000ea80000300800 */
[----:B------:R-:W2:Y:S04]  /*3e530*/  LDL.LU R18, [R1+0x24c0] ;  /* 0x0024c00001127983 */ /* 0x000ea80000300800 */
[----:B------:R0:W-:Y:S04]  /*3e540*/  STS.U16 [R10+UR76+0x23980], R19 ;  /* 0x023980130a007988 */ /* 0x0001e8000800044c */
[----:B0-----:R-:W2:Y:S04]  /*3e550*/  LDL.LU R19, [R1+0x24bc] ;  /* 0x0024bc0001137983 */ /* 0x001ea80000300800 */
[----:B---3--:R0:W-:Y:S04]  /*3e560*/  STS.U16 [R10+UR76+0x33980], R20 ;  /* 0x033980140a007988 */ /* 0x0081e8000800044c */
[----:B------:R1:W-:Y:S04]  /*3e570*/  STS.U16 [R10+UR76+0x23d80], R158 ;  /* 0x023d809e0a007988 */ /* 0x0003e8000800044c */
[----:B0-----:R-:W3:Y:S04]  /*3e580*/  LDL.LU R20, [R1+0x24b8] ;  /* 0x0024b80001147983 */ /* 0x001ee80000300800 */
[----:B-1----:R-:W2:Y:S04]  /*3e590*/  LDL.LU R158, [R1+0x24b4] ;  /* 0x0024b400019e7983 */ /* 0x002ea80000300800 */
        /* <DEDUP_REMOVED lines=13> */
[----:B0-----:R-:W4:Y:S04]  /*3e670*/  LDL R9, [R1+0x1fbc] ;  /* 0x001fbc0001097983 */ /* 0x001f280000100800 */
[----:B------:R-:W4:Y:S04]  /*3e680*/  LDL.LU R163, [R1+0x120c] ;  /* 0x00120c0001a37983 */ /* 0x000f280000300800 */
[----:B------:R-:W4:Y:S04]  /*3e690*/  LDL.LU R157, [R1+0x1208] ;  /* 0x00120800019d7983 */ /* 0x000f280000300800 */
[----:B------:R-:W4:Y:S04]  /*3e6a0*/  LDL.LU R155, [R1+0x11dc] ;  /* 0x0011dc00019b7983 */ /* 0x000f280000300800 */
[----:B------:R-:W-:Y:S04]  /*3e6b0*/  STS.U16 [R10+UR76+0x25980], R159 ;  /* 0x0259809f0a007988 */ /* 0x000fe8000800044c */
[----:B------:R-:W4:Y:S04]  /*3e6c0*/  LDL.LU R153, [R1+0x11d8] ;  /* 0x0011d80001997983 */ /* 0x000f280000300800 */
[----:B------:R-:W-:Y:S04]  /*3e6d0*/  STS.U16 [R10+UR76+0x35980], R161 ;  /* 0x035980a10a007988 */ /* 0x000fe8000800044c */
[----:B------:R-:W4:Y:S04]  /*3e6e0*/  LDL.LU R11, [R1+0x11ac] ;  /* 0x0011ac00010b7983 */ /* 0x000f280000300800 */
[----:B------:R-:W-:Y:S04]  /*3e6f0*/  STS.U16 [R10+UR76+0x25d80], R160 ;  /* 0x025d80a00a007988 */ /* 0x000fe8000800044c */
[----:B------:R-:W-:Y:S04]  /*3e700*/  STS.U16 [R10+UR76+0x35d80], R162 ;  /* 0x035d80a20a007988 */ /* 0x000fe8000800044c */
[----:B-1----:R-:W4:Y:S04]  /*3e710*/  LDL.LU R8, [R1+0x17b8] ;  /* 0x0017b80001087983 */ /* 0x002f280000300800 */
[----:B------:R-:W-:Y:S04]  /*3e720*/  STS.U16 [R10+UR76+0x26180], R164 ;  /* 0x026180a40a007988 */ /* 0x000fe8000800044c */
[----:B------:R-:W4:Y:S04]  /*3e730*/  LDL.LU R7, [R1+0x17b4] ;  /* 0x0017b40001077983 */ /* 0x000f280000300800 */
[----:B------:R-:W-:Y:S04]  /*3e740*/  STS.U16 [R10+UR76+0x36180], R14 ;  /* 0x0361800e0a007988 */ /* 0x000fe8000800044c */
[----:B------:R-:W4:Y:S04]  /*3e750*/  LDL.LU R6, [R1+0x1780] ;  /* 0x0017800001067983 */ /* 0x000f280000300800 */
[----:B------:R0:W-:Y:S04]  /*3e760*/  STS.U16 [R10+UR76+0x26580], R15 ;  /* 0x0265800f0a007988 */ /* 0x0001e8000800044c */
[----:B------:R-:W4:Y:S04]  /*3e770*/  LDL.LU R5, [R1+0x177c] ;  /* 0x00177c0001057983 */ /* 0x000f280000300800 */
[----:B------:R-:W-:Y:S04]  /*3e780*/  STS.U16 [R10+UR76+0x36580], R16 ;  /* 0x036580100a007988 */ /* 0x000fe8000800044c */
[----:B------:R-:W4:Y:S04]  /*3e790*/  LDL.LU R4, [R1+0x1748] ;  /* 0x0017480001047983 */ /* 0x000f280000300800 */
[----:B0-----:R-:W4:Y:S04]  /*3e7a0*/  LDL.LU R15, [R1+0x1744] ;  /* 0x00174400010f7983 */ /* 0x001f280000300800 */
[----:B------:R0:W-:Y:S04]  /*3e7b0*/  STS.U16 [R10+UR76+0x26980], R21 ;  /* 0x026980150a007988 */ /* 0x0001e8000800044c */
        /* <DEDUP_REMOVED lines=9> */
[----:B--2---:R-:W-:Y:S04]  /*3e850*/  STS.U16 [R10+UR76+0x36980], R158 ;  /* 0x0369809e0a007988 */ /* 0x004fe8000800044c */
[----:B---3--:R0:W-:Y:S04]  /*3e860*/  STS.U16 [R10+UR76+0x26d80], R20 ;  /* 0x026d80140a007988 */ /* 0x0081e8000800044c */
[----:B------:R1:W-:Y:S04]  /*3e870*/  STS.U16 [R10+UR76+0x36d80], R19 ;  /* 0x036d80130a007988 */ /* 0x0003e8000800044c */
[----:B------:R-:W-:Y:S04]  /*3e880*/  STS.U16 [R10+UR76+0x27180], R18 ;  /* 0x027180120a007988 */ /* 0x000fe8000800044c */
[----:B------:R2:W-:Y:S04]  /*3e890*/  STS.U16 [R10+UR76+0x37180], R17 ;  /* 0x037180110a007988 */ /* 0x0005e8000800044c */
[----:B0-----:R-:W3:Y:S04]  /*3e8a0*/  LDL.LU R20, [R1+0x162c] ;  /* 0x00162c0001147983 */ /* 0x001ee80000300800 */
[----:B-1----:R-:W3:Y:S04]  /*3e8b0*/  LDL.LU R19, [R1+0x15f8] ;  /* 0x0015f80001137983 */ /* 0x002ee80000300800 */
[----:B------:R-:W3:Y:S04]  /*3e8c0*/  LDL.LU R16, [R1+0x15f4] ;  /* 0x0015f40001107983 */ /* 0x000ee80000300800 */
[----:B--2---:R-:W2:Y:S04]  /*3e8d0*/  LDL.LU R17, [R1+0x15c4] ;  /* 0x0015c40001117983 */ /* 0x004ea80000300800 */
[----:B------:R-:W2:Y:S04]  /*3e8e0*/  LDL.LU R18, [R1+0x15c0] ;  /* 0x0015c00001127983 */ /* 0x000ea80000300800 */
[----:B------:R-:W2:Y:S04]  /*3e8f0*/  LDL.LU R158, [R1+0x1594] ;  /* 0x00159400019e7983 */ /* 0x000ea80000300800 */
[----:B----4-:R-:W-:Y:S04]  /*3e900*/  STS.U16 [R10+UR76+0x27580], R163 ;  /* 0x027580a30a007988 */ /* 0x010fe8000800044c */
        /* <DEDUP_REMOVED lines=9> */
[----:B0-----:R-:W4:Y:S04]  /*3e9a0*/  LDL.LU R0, [R1+0x24b0] ;  /* 0x0024b00001007983 */ /* 0x001f280000300800 */
[----:B------:R-:W-:Y:S04]  /*3e9b0*/  STS.U16 [R9+UR76+0x20a00], R4 ;  /* 0x020a000409007988 */ /* 0x000fe8000800044c */
[----:B------:R0:W-:Y:S04]  /*3e9c0*/  STS.U16 [R9+UR76+0x30a00], R15 ;  /* 0x030a000f09007988 */ /* 0x0001e8000800044c */
[----:B0-----:R-:W4:Y:S04]  /*3e9d0*/  LDL.LU R15, [R1+0x1590] ;  /* 0x00159000010f7983 */ /* 0x001f280000300800 */
        /* <DEDUP_REMOVED lines=9> */
[----:B0-----:R-:W4:Y:S04]  /*3ea70*/  LDL.LU R21, [R1+0x1564] ;  /* 0x0015640001157983 */ /* 0x001f280000300800 */
[----:B---3--:R0:W-:Y:S04]  /*3ea80*/  STS.U16 [R9+UR76+0x31e00], R20 ;  /* 0x031e001409007988 */ /* 0x0081e8000800044c */
[----:B------:R1:W-:Y:S04]  /*3ea90*/  STS.U16 [R9+UR76+0x22200], R19 ;  /* 0x0222001309007988 */ /* 0x0003e8000800044c */
[----:B------:R-:W-:Y:S04]  /*3eaa0*/  STS.U16 [R9+UR76+0x32200], R16 ;  /* 0x0322001009007988 */ /* 0x000fe8000800044c */
[----:B--2---:R-:W-:Y:S04]  /*3eab0*/  STS.U16 [R9+UR76+0x22600], R17 ;  /* 0x0226001109007988 */ /* 0x004fe8000800044c */
[----:B------:R2:W-:Y:S04]  /*3eac0*/  STS.U16 [R9+UR76+0x32600], R18 ;  /* 0x0326001209007988 */ /* 0x0005e8000800044c */
[----:B------:R3:W-:Y:S04]  /*3ead0*/  STS.U16 [R9+UR76+0x22a00], R158 ;  /* 0x022a009e09007988 */ /* 0x0007e8000800044c */
[----:B0-----:R-:W4:Y:S04]  /*3eae0*/  LDL.LU R20, [R1+0x1560] ;  /* 0x0015600001147983 */ /* 0x001f280000300800 */
[----:B-1----:R-:W4:Y:S04]  /*3eaf0*/  LDL.LU R19, [R1+0x1534] ;  /* 0x0015340001137983 */ /* 0x002f280000300800 */
[----:B--2---:R-:W2:Y:S04]  /*3eb00*/  LDL.LU R18, [R1+0x1530] ;  /* 0x0015300001127983 */ /* 0x004ea80000300800 */
[----:B---3--:R-:W3:Y:S04]  /*3eb10*/  LDL.LU R158, [R1+0x1504] ;  /* 0x00150400019e7983 */ /* 0x008ee80000300800 */
        /* <DEDUP_REMOVED lines=22> */
[----:B0-----:R-:W4:Y:S04]  /*3ec80*/  LDL.LU R15, [R1+0x12f0] ;  /* 0x0012f000010f7983 */ /* 0x001f280000300800 */
[----:B------:R0:W-:Y:S04]  /*3ec90*/  STS.U16 [R9+UR76+0x22e00], R21 ;  /* 0x022e001509007988 */ /* 0x0001e8000800044c */
[----:B0-----:R-:W4:Y:S04]  /*3eca0*/  LDL.LU R21, [R1+0x12c4] ;  /* 0x0012c40001157983 */ /* 0x001f280000300800 */
[----:B------:R0:W-:Y:S04]  /*3ecb0*/  STS.U16 [R9+UR76+0x32e00], R20 ;  /* 0x032e001409007988 */ /* 0x0001e8000800044c */
[----:B------:R1:W-:Y:S04]  /*3ecc0*/  STS.U16 [R9+UR76+0x23200], R19 ;  /* 0x0232001309007988 */ /* 0x0003e8000800044c */
[----:B--2---:R2:W-:Y:S04]  /*3ecd0*/  STS.U16 [R9+UR76+0x33200], R18 ;  /* 0x0332001209007988 */ /* 0x0045e8000800044c */
[----:B---3--:R3:W-:Y:S04]  /*3ece0*/  STS.U16 [R9+UR76+0x23600], R158 ;  /* 0x0236009e09007988 */ /* 0x0087e8000800044c */
[----:B0-----:R-:W4:Y:S04]  /*3ecf0*/  LDL.LU R20, [R1+0x12c0] ;  /* 0x0012c00001147983 */ /* 0x001f280000300800 */
[----:B-1----:R-:W4:Y:S04]  /*3ed00*/  LDL.LU R19, [R1+0x1294] ;  /* 0x0012940001137983 */ /* 0x002f280000300800 */
[----:B--2---:R-:W2:Y:S04]  /*3ed10*/  LDL.LU R18, [R1+0x24ac] ;  /* 0x0024ac0001127983 */ /* 0x004ea80000300800 */
[----:B---3--:R-:W3:Y:S04]  /*3ed20*/  LDL.LU R158, [R1+0x24a8] ;  /* 0x0024a800019e7983 */ /* 0x008ee80000300800 */
        /* <DEDUP_REMOVED lines=11> */
[----:B0-----:R-:W2:Y:S04]  /*3ede0*/  LDL.LU R16, [R1+0x1290] ;  /* 0x0012900001107983 */ /* 0x001ea80000300800 */
[----:B-1----:R-:W2:Y:S04]  /*3edf0*/  LDL.LU R17, [R1+0x1264] ;  /* 0x0012640001117983 */ /* 0x002ea80000300800 */
        /* <DEDUP_REMOVED lines=10> */
[----:B---3--:R0:W-:Y:S04]  /*3eea0*/  STS.U16 [R9+UR76+0x26200], R158 ;  /* 0x0262009e09007988 */ /* 0x0081e8000800044c */
[----:B----4-:R-:W-:Y:S04]  /*3eeb0*/  STS.U16 [R9+UR76+0x36200], R15 ;  /* 0x0362000f09007988 */ /* 0x010fe8000800044c */
[----:B0-----:R-:W3:Y:S04]  /*3eec0*/  LDL R158, [R1+0x1fb8] ;  /* 0x001fb800019e7983 */ /* 0x001ee80000100800 */
[----:B------:R-:W4:Y:S04]  /*3eed0*/  LDL.LU R10, [R1+0x1230] ;  /* 0x00123000010a7983 */ /* 0x000f280000300800 */
        /* <DEDUP_REMOVED lines=8> */
[----:B------:R0:W-:Y:S04]  /*3ef60*/  STS.U16 [R9+UR76+0x26600], R21 ;  /* 0x0266001509007988 */ /* 0x0001e8000800044c */
[----:B------:R-:W3:Y:S04]  /*3ef70*/  LDL.LU R5, [R1+0x1778] ;  /* 0x0017780001057983 */ /* 0x000ee80000300800 */
[----:B------:R1:W-:Y:S04]  /*3ef80*/  STS.U16 [R9+UR76+0x36600], R20 ;  /* 0x0366001409007988 */ /* 0x0003e8000800044c */
[----:B------:R2:W-:Y:S04]  /*3ef90*/  STS.U16 [R9+UR76+0x26a00], R19 ;  /* 0x026a001309007988 */ /* 0x0005e8000800044c */
[----:B0-----:R-:W3:Y:S04]  /*3efa0*/  LDL.LU R21, [R1+0x1774] ;  /* 0x0017740001157983 */ /* 0x001ee80000300800 */
[----:B-1----:R-:W3:Y:S04]  /*3efb0*/  LDL.LU R20, [R1+0x1740] ;  /* 0x0017400001147983 */ /* 0x002ee80000300800 */
[----:B--2---:R-:W2:Y:S04]  /*3efc0*/  LDL.LU R19, [R1+0x173c] ;  /* 0x00173c0001137983 */ /* 0x004ea80000300800 */
        /* <DEDUP_REMOVED lines=10> */
[----:B------:R-:W-:Y:S04]  /*3f070*/  STS.U16 [R9+UR76+0x26e00], R17 ;  /* 0x026e001109007988 */ /* 0x000fe8000800044c */
[----:B------:R-:W2:Y:S04]  /*3f080*/  LDL.LU R15, [R1+0x1624] ;  /* 0x00162400010f7983 */ /* 0x000ea80000300800 */
[----:B------:R1:W-:Y:S04]  /*3f090*/  STS.U16 [R9+UR76+0x36e00], R18 ;  /* 0x036e001209007988 */ /* 0x0003e8000800044c */
[----:B0-----:R-:W2:Y:S04]  /*3f0a0*/  LDL.LU R16, [R1+0x15f0] ;  /* 0x0015f00001107983 */ /* 0x001ea80000300800 */
[----:B-1----:R-:W2:Y:S04]  /*3f0b0*/  LDL.LU R18, [R1+0x15ec] ;  /* 0x0015ec0001127983 */ /* 0x002ea80000300800 */
[----:B------:R0:W-:Y:S04]  /*3f0c0*/  STS.U16 [R9+UR76+0x27200], R0 ;  /* 0x0272000009007988 */ /* 0x0001e8000800044c */
[----:B0-----:R-:W2:Y:S04]  /*3f0d0*/  LDL.LU R0, [R1+0x15bc] ;  /* 0x0015bc0001007983 */ /* 0x001ea80000300800 */
[----:B------:R-:W2:Y:S04]  /*3f0e0*/  LDL.LU R17, [R1+0x15b8] ;  /* 0x0015b80001117983 */ /* 0x000ea80000300800 */
[----:B----4-:R0:W-:Y:S04]  /*3f0f0*/  STS.U16 [R9+UR76+0x37200], R10 ;  /* 0x0372000a09007988 */ /* 0x0101e8000800044c */
[----:B---3--:R-:W-:Y:S04]  /*3f100*/  STS.U16 [R9+UR76+0x27600], R163 ;  /* 0x027600a309007988 */ /* 0x008fe8000800044c */
        /* <DEDUP_REMOVED lines=8> */
[----:B0-----:R-:W3:Y:S04]  /*3f190*/  LDL.LU R10, [R1+0x24a4] ;  /* 0x0024a400010a7983 */ /* 0x001ee80000300800 */
[----:B------:R0:W-:Y:S04]  /*3f1a0*/  STS.U16 [R158+UR76+0x30680], R21 ;  /* 0x030680159e007988 */ /* 0x0001e8000800044c */
[----:B------:R1:W-:Y:S04]  /*3f1b0*/  STS.U16 [R158+UR76+0x20a80], R20 ;  /* 0x020a80149e007988 */ /* 0x0003e8000800044c */
[----:B--2---:R2:W-:Y:S04]  /*3f1c0*/  STS.U16 [R158+UR76+0x30a80], R19 ;  /* 0x030a80139e007988 */ /* 0x0045e8000800044c */
        /* <DEDUP_REMOVED lines=9> */
[----:B------:R-:W-:Y:S04]  /*3f260*/  STS.U16 [R158+UR76+0x21e80], R14 ;  /* 0x021e800e9e007988 */ /* 0x000fe8000800044c */
[----:B-1----:R-:W3:Y:S04]  /*3f270*/  LDL.LU R20, [R1+0x1588] ;  /* 0x0015880001147983 */ /* 0x002ee80000300800 */
[----:B------:R-:W-:Y:S04]  /*3f280*/  STS.U16 [R158+UR76+0x31e80], R15 ;  /* 0x031e800f9e007988 */ /* 0x000fe8000800044c */
[----:B--2---:R-:W2:Y:S04]  /*3f290*/  LDL.LU R19, [R1+0x155c] ;  /* 0x00155c0001137983 */ /* 0x004ea80000300800 */
[----:B------:R-:W-:Y:S04]  /*3f2a0*/  STS.U16 [R158+UR76+0x22280], R16 ;  /* 0x022280109e007988 */ /* 0x000fe8000800044c */
[----:B------:R0:W-:Y:S04]  /*3f2b0*/  STS.U16 [R158+UR76+0x32280], R18 ;  /* 0x032280129e007988 */ /* 0x0001e8000800044c */
[----:B0-----:R-:W2:Y:S04]  /*3f2c0*/  LDL.LU R18, [R1+0x1558] ;  /* 0x0015580001127983 */ /* 0x001ea80000300800 */
        /* <DEDUP_REMOVED lines=22> */
[----:B0-----:R-:W2:Y:S04]  /*3f430*/  LDL.LU R0, [R1+0x134c] ;  /* 0x00134c0001007983 */ /* 0x001ea80000300800 */
[----:B-1----:R-:W2:Y:S04]  /*3f440*/  LDL.LU R17, [R1+0x1348] ;  /* 0x0013480001117983 */ /* 0x002ea80000300800 */
[----:B----4-:R0:W-:Y:S04]  /*3f450*/  STS.U16 [R158+UR76+0x22a80], R21 ;  /* 0x022a80159e007988 */ /* 0x0101e8000800044c */
[----:B---3--:R1:W-:Y:S04]  /*3f460*/  STS.U16 [R158+UR76+0x32a80], R20 ;  /* 0x032a80149e007988 */ /* 0x0083e8000800044c */
[----:B--2---:R2:W-:Y:S04]  /*3f470*/  STS.U16 [R158+UR76+0x22e80], R19 ;  /* 0x022e80139e007988 */ /* 0x0045e8000800044c */
[----:B0-----:R-:W3:Y:S04]  /*3f480*/  LDL.LU R21, [R1+0x131c] ;  /* 0x00131c0001157983 */ /* 0x001ee80000300800 */
[----:B-1----:R-:W4:Y:S04]  /*3f490*/  LDL.LU R20, [R1+0x1318] ;  /* 0x0013180001147983 */ /* 0x002f280000300800 */
[----:B------:R-:W4:Y:S04]  /*3f4a0*/  LDL.LU R153, [R1+0x12ec] ;  /* 0x0012ec0001997983 */ /* 0x000f280000300800 */
[----:B--2---:R-:W2:Y:S04]  /*3f4b0*/  LDL.LU R19, [R1+0x12e8] ;  /* 0x0012e80001137983 */ /* 0x004ea80000300800 */
[----:B------:R0:W-:Y:S04]  /*3f4c0*/  STS.U16 [R158+UR76+0x32e80], R18 ;  /* 0x032e80129e007988 */ /* 0x0001e8000800044c */
[----:B0-----:R-:W2:Y:S04]  /*3f4d0*/  LDL.LU R18, [R1+0x12bc] ;  /* 0x0012bc0001127983 */ /* 0x001ea80000300800 */
[----:B------:R0:W-:Y:S04]  /*3f4e0*/  STS.U16 [R158+UR76+0x23280], R11 ;  /* 0x0232800b9e007988 */ /* 0x0001e8000800044c */
[----:B------:R1:W-:Y:S04]  /*3f4f0*/  STS.U16 [R158+UR76+0x33280], R8 ;  /* 0x033280089e007988 */ /* 0x0003e8000800044c */
        /* <DEDUP_REMOVED lines=9> */
[----:B------:R-:W2:Y:S04]  /*3f590*/  LDL.LU R4, [R1+0x248c] ;  /* 0x00248c0001047983 */ /* 0x000ea80000300800 */
        /* <DEDUP_REMOVED lines=32> */
[----:B---3--:R0:W-:Y:S04]  /*3f7a0*/  STS.U16 [R158+UR76+0x25e80], R21 ;  /* 0x025e80159e007988 */ /* 0x0081e8000800044c */
[----:B----4-:R1:W-:Y:S04]  /*3f7b0*/  STS.U16 [R158+UR76+0x35e80], R20 ;  /* 0x035e80149e007988 */ /* 0x0103e8000800044c */
[----:B------:R3:W-:Y:S04]  /*3f7c0*/  STS.U16 [R158+UR76+0x26280], R153 ;  /* 0x026280999e007988 */ /* 0x0007e8000800044c */
[----:B--2---:R2:W-:Y:S04]  /*3f7d0*/  STS.U16 [R158+UR76+0x36280], R19 ;  /* 0x036280139e007988 */ /* 0x0045e8000800044c */
[----:B0-----:R-:W4:Y:S04]  /*3f7e0*/  LDL.LU R21, [R1+0x2454] ;  /* 0x0024540001157983 */ /* 0x001f280000300800 */
[----:B-1----:R-:W4:Y:S04]  /*3f7f0*/  LDL.LU R20, [R1+0x2450] ;  /* 0x0024500001147983 */ /* 0x002f280000300800 */
[----:B---3--:R-:W3:Y:S04]  /*3f800*/  LDL R153, [R1+0x1fb4] ;  /* 0x001fb40001997983 */ /* 0x008ee80000100800 */
[----:B--2---:R-:W2:Y:S04]  /*3f810*/  LDL.LU R19, [R1+0x244c] ;  /* 0x00244c0001137983 */ /* 0x004ea80000300800 */
[----:B------:R0:W-:Y:S04]  /*3f820*/  STS.U16 [R158+UR76+0x26680], R18 ;  /* 0x026680129e007988 */ /* 0x0001e8000800044c */
[----:B0-----:R-:W2:Y:S04]  /*3f830*/  LDL.LU R18, [R1+0x2448] ;  /* 0x0024480001127983 */ /* 0x001ea80000300800 */
[----:B--2---:R0:W-:Y:S04]  /*3f840*/  STS.U16 [R158+UR76+0x36680], R18 ;  /* 0x036680129e007988 */ /* 0x0041e8000800044c */
[----:B------:R1:W-:Y:S04]  /*3f850*/  STS.U16 [R158+UR76+0x26a80], R19 ;  /* 0x026a80139e007988 */ /* 0x0003e8000800044c */
[----:B----4-:R2:W-:Y:S04]  /*3f860*/  STS.U16 [R158+UR76+0x36a80], R20 ;  /* 0x036a80149e007988 */ /* 0x0105e8000800044c */
        /* <DEDUP_REMOVED lines=22> */
[----:B0-----:R-:W2:Y:S04]  /*3f9d0*/  LDL.LU R158, [R1+0x2414] ;  /* 0x00241400019e7983 */ /* 0x001ea80000300800 */
[----:B------:R-:W2:Y:S04]  /*3f9e0*/  LDL.LU R159, [R1+0x2410] ;  /* 0x00241000019f7983 */ /* 0x000ea80000300800 */
[----:B---3--:R0:W-:Y:S04]  /*3f9f0*/  STS.U16 [R153+UR76+0x20300], R163 ;  /* 0x020300a399007988 */ /* 0x0081e8000800044c */
[----:B------:R-:W-:Y:S04]  /*3fa00*/  STS.U16 [R153+UR76+0x30300], R157 ;  /* 0x0303009d99007988 */ /* 0x000fe8000800044c */
[----:B------:R-:W-:Y:S01]  /*3fa10*/  STS.U16 [R153+UR76+0x20700], R155 ;  /* 0x0207009b99007988 */ /* 0x000fe2000800044c */
[----:B0-----:R-:W0:Y:S03]  /*3fa20*/  LDC R163, c[0x0][0x3ac] ;  /* 0x0000eb00ffa37b82 */ /* 0x001e260000000800 */
[----:B--2---:R1:W-:Y:S04]  /*3fa30*/  STS.U16 [R153+UR76+0x30700], R159 ;  /* 0x0307009f99007988 */ /* 0x0043e8000800044c */
[----:B------:R2:W-:Y:S04]  /*3fa40*/  STS.U16 [R153+UR76+0x20b00], R158 ;  /* 0x020b009e99007988 */ /* 0x0005e8000800044c */
[----:B------:R3:W-:Y:S04]  /*3fa50*/  STS.U16 [R153+UR76+0x30b00], R161 ;  /* 0x030b00a199007988 */ /* 0x0007e8000800044c */
[----:B------:R0:W-:Y:S04]  /*3fa60*/  STS.U16 [R153+UR76+0x20f00], R160 ;  /* 0x020f00a099007988 */ /* 0x0001e8000800044c */
[----:B------:R0:W-:Y:S04]  /*3fa70*/  STS.U16 [R153+UR76+0x30f00], R162 ;  /* 0x030f00a299007988 */ /* 0x0001e8000800044c */
[----:B------:R0:W-:Y:S04]  /*3fa80*/  STS.U16 [R153+UR76+0x21300], R164 ;  /* 0x021300a499007988 */ /* 0x0001e8000800044c */
[----:B-1----:R-:W4:Y:S04]  /*3fa90*/  LDL.LU R159, [R1+0x240c] ;  /* 0x00240c00019f7983 */ /* 0x002f280000300800 */
[----:B--2---:R-:W2:Y:S04]  /*3faa0*/  LDL.LU R158, [R1+0x2408] ;  /* 0x00240800019e7983 */ /* 0x004ea80000300800 */
[----:B---3--:R-:W3:Y:S04]  /*3fab0*/  LDL.LU R161, [R1+0x2404] ;  /* 0x0024040001a17983 */ /* 0x008ee80000300800 */
[----:B0-----:R-:W2:Y:S04]  /*3fac0*/  LDL.LU R160, [R1+0x2400] ;  /* 0x0024000001a07983 */ /* 0x001ea80000300800 */
[----:B------:R-:W2:Y:S04]  /*3fad0*/  LDL.LU R162, [R1+0x23fc] ;  /* 0x0023fc0001a27983 */ /* 0x000ea80000300800 */
[----:B------:R-:W2:Y:S04]  /*3fae0*/  LDL.LU R164, [R1+0x23f8] ;  /* 0x0023f80001a47983 */ /* 0x000ea80000300800 */
[----:B------:R0:W-:Y:S04]  /*3faf0*/  STS.U16 [R153+UR76+0x31300], R14 ;  /* 0x0313000e99007988 */ /* 0x0001e8000800044c */
[----:B------:R1:W-:Y:S04]  /*3fb00*/  STS.U16 [R153+UR76+0x21700], R15 ;  /* 0x0217000f99007988 */ /* 0x0003e8000800044c */
[----:B------:R1:W-:Y:S04]  /*3fb10*/  STS.U16 [R153+UR76+0x31700], R16 ;  /* 0x0317001099007988 */ /* 0x0003e8000800044c */
[----:B0-----:R-:W2:Y:S04]  /*3fb20*/  LDL.LU R14, [R1+0x23f4] ;  /* 0x0023f400010e7983 */ /* 0x001ea80000300800 */
[----:B-1----:R-:W3:Y:S04]  /*3fb30*/  LDL.LU R15, [R1+0x23f0] ;  /* 0x0023f000010f7983 */ /* 0x002ee80000300800 */
[----:B------:R-:W3:Y:S04]  /*3fb40*/  LDL.LU R16, [R1+0x23ec] ;  /* 0x0023ec0001107983 */ /* 0x000ee80000300800 */
[----:B------:R0:W-:Y:S04]  /*3fb50*/  STS.U16 [R153+UR76+0x21b00], R17 ;  /* 0x021b001199007988 */ /* 0x0001e8000800044c */
[----:B----4-:R1:W-:Y:S04]  /*3fb60*/  STS.U16 [R153+UR76+0x31b00], R21 ;  /* 0x031b001599007988 */ /* 0x0103e8000800044c */
[----:B------:R4:W-:Y:S04]  /*3fb70*/  STS.U16 [R153+UR76+0x21f00], R20 ;  /* 0x021f001499007988 */ /* 0x0009e8000800044c */
[----:B------:R1:W-:Y:S04]  /*3fb80*/  STS.U16 [R153+UR76+0x31f00], R19 ;  /* 0x031f001399007988 */ /* 0x0003e8000800044c */
[----:B------:R4:W-:Y:S04]  /*3fb90*/  STS.U16 [R153+UR76+0x22300], R18 ;  /* 0x0223001299007988 */ /* 0x0009e8000800044c */
[----:B0-----:R-:W3:Y:S04]  /*3fba0*/  LDL.LU R17, [R1+0x23e8] ;  /* 0x0023e80001117983 */ /* 0x001ee80000300800 */
[----:B-1----:R-:W3:Y:S04]  /*3fbb0*/  LDL.LU R21, [R1+0x23e4] ;  /* 0x0023e40001157983 */ /* 0x002ee80000300800 */
[----:B----4-:R-:W4:Y:S04]  /*3fbc0*/  LDL.LU R20, [R1+0x23e0] ;  /* 0x0023e00001147983 */ /* 0x010f280000300800 */
[----:B------:R-:W4:Y:S04]  /*3fbd0*/  LDL.LU R19, [R1+0x23dc] ;  /* 0x0023dc0001137983 */ /* 0x000f280000300800 */
[----:B------:R-:W4:Y:S01]  /*3fbe0*/  LDL.LU R18, [R1+0x23d8] ;  /* 0x0023d80001127983 */ /* 0x000f220000300800 */
[----:B------:R-:W-:-:S04]  /*3fbf0*/  IMAD.SHL.U32 R163, R163, 0x100, RZ ;  /* 0x00000100a3a37824 */ /* 0x000fc800078e00ff */
[----:B------:R-:W-:Y:S01]  /*3fc00*/  IMAD.SHL.U32 R163, R163, 0x2, RZ ;  /* 0x00000002a3a37824 */ /* 0x000fe200078e00ff */
        /* <DEDUP_REMOVED lines=56> */
[-C--:B--2---:R-:W-:Y:S02]  /*3ff90*/  IADD3 R155, P2, PT, R14, R163.reuse, RZ ;  /* 0x000000a30e9b7210 */ /* 0x084fe40007f5e0ff */
[----:B---3--:R-:W-:Y:S01]  /*3ffa0*/  IADD3 R153, P3, PT, R16, R163, RZ ;  /* 0x000000a310997210 */ /* 0x008fe20007f7e0ff */
[----:B------:R-:W-:Y:S04]  /*3ffb0*/  STL [R1+0x22f8], R15 ;  /* 0x0022f80f01007387 */ /* 0x000fe80000100800 */
[----:B------:R-:W-:Y:S04]  /*3ffc0*/  STL [R1+0x12c8], R155 ;  /* 0x0012c89b01007387 */ /* 0x000fe80000100800 */
        /* <DEDUP_REMOVED lines=30> */
[----:B----4-:R-:W-:-:S02]  /*401b0*/  PRMT R18, RZ, 0x7610, R18 ;  /* 0x00007610ff127816 */ /* 0x010fc40000000012 */
[----:B------:R-:W-:Y:S01]  /*401c0*/  PRMT R19, RZ, 0x7610, R19 ;  /* 0x00007610ff137816 */ /* 0x000fe20000000013 */
[----:B------:R-:W-:Y:S01]  /*401d0*/  STL.S16 [R1+0x11a4], R97 ;  /* 0x0011a46101007387 */ /* 0x000fe20000100600 */
[----:B------:R-:W-:Y:S02]  /*401e0*/  PRMT R20, RZ, 0x7610, R20 ;  /* 0x00007610ff147816 */ /* 0x000fe40000000014 */
[----:B------:R-:W-:Y:S01]  /*401f0*/  PRMT R21, RZ, 0x7610, R21 ;  /* 0x00007610ff157816 */ /* 0x000fe20000000015 */
[----:B------:R-:W-:Y:S04]  /*40200*/  STL.64 [R1+0x2318], R10 ;  /* 0x0023180a01007387 */ /* 0x000fe80000100a00 */
[----:B------:R-:W-:Y:S04]  /*40210*/  STL.S16 [R1+0x12b4], R95 ;  /* 0x0012b45f01007387 */ /* 0x000fe80000100600 */
[----:B------:R-:W-:Y:S04]  /*40220*/  STL.S16 [R1+0x12b0], R93 ;  /* 0x0012b05d01007387 */ /* 0x000fe80000100600 */
[----:B------:R-:W-:Y:S04]  /*40230*/  STL.64 [R1+0x2310], R18 ;  /* 0x0023101201007387 */ /* 0x000fe80000100a00 */
[----:B------:R0:W-:Y:S04]  /*40240*/  STL.64 [R1+0x22e0], R20 ;  /* 0x0022e01401007387 */ /* 0x0001e80000100a00 */
[----:B------:R-:W-:Y:S04]  /*40250*/  STL [R1+0x2358], R0 ;  /* 0x0023580001007387 */ /* 0x000fe80000100800 */
        /* <DEDUP_REMOVED lines=14> */
[----:B------:R1:W-:Y:S01]  /*40340*/  STL.S16 [R1+0x11e8], R65 ;  /* 0x0011e84101007387 */ /* 0x0003e20000100600 */
[----:B0-----:R-:W-:-:S03]  /*40350*/  PRMT R21, RZ, 0x7610, R21 ;  /* 0x00007610ff157816 */ /* 0x001fc60000000015 */
[----:B------:R-:W-:Y:S01]  /*40360*/  STL.S16 [R1+0x11c0], R63 ;  /* 0x0011c03f01007387 */ /* 0x000fe20000100600 */
[----:B------:R-:W-:-:S03]  /*40370*/  PRMT R20, RZ, 0x7610, R20 ;  /* 0x00007610ff147816 */ /* 0x000fc60000000014 */
[----:B------:R-:W-:Y:S01]  /*40380*/  STL.S16 [R1+0x11bc], R61 ;  /* 0x0011bc3d01007387 */ /* 0x000fe20000100600 */
[----:B------:R-:W-:-:S03]  /*40390*/  PRMT R19, RZ, 0x7610, R19 ;  /* 0x00007610ff137816 */ /* 0x000fc60000000013 */
[----:B------:R-:W-:Y:S01]  /*403a0*/  STL.S16 [R1+0x1190], R59 ;  /* 0x0011903b01007387 */ /* 0x000fe20000100600 */
[----:B------:R-:W-:-:S03]  /*403b0*/  PRMT R18, RZ, 0x7610, R18 ;  /* 0x00007610ff127816 */ /* 0x000fc60000000012 */
[----:B------:R0:W-:Y:S01]  /*403c0*/  STL.64 [R1+0x22f0], R6 ;  /* 0x0022f00601007387 */ /* 0x0001e20000100a00 */
[----:B------:R-:W-:-:S03]  /*403d0*/  PRMT R13, RZ, 0x7610, R13 ;  /* 0x00007610ff0d7816 */ /* 0x000fc6000000000d */
[----:B------:R-:W-:Y:S04]  /*403e0*/  STL.S16 [R1+0x12a4], R21 ;  /* 0x0012a41501007387 */ /* 0x000fe80000100600 */
[----:B------:R-:W-:Y:S01]  /*403f0*/  STL.S16 [R1+0x12a0], R20 ;  /* 0x0012a01401007387 */ /* 0x000fe20000100600 */
[----:B------:R-:W-:-:S03]  /*40400*/  PRMT R12, RZ, 0x7610, R12 ;  /* 0x00007610ff0c7816 */ /* 0x000fc6000000000c */
[----:B------:R-:W-:Y:S01]  /*40410*/  STL.S16 [R1+0x1274], R19 ;  /* 0x0012741301007387 */ /* 0x000fe20000100600 */
[----:B------:R-:W-:-:S03]  /*40420*/  PRMT R11, RZ, 0x7610, R11 ;  /* 0x00007610ff0b7816 */ /* 0x000fc6000000000b */
[----:B------:R-:W-:Y:S01]  /*40430*/  STL.S16 [R1+0x1270], R18 ;  /* 0x0012701201007387 */ /* 0x000fe20000100600 */
[----:B------:R-:W-:-:S03]  /*40440*/  PRMT R10, RZ, 0x7610, R10 ;  /* 0x00007610ff0a7816 */ /* 0x000fc6000000000a */
[----:B------:R-:W-:Y:S04]  /*40450*/  STL.S16 [R1+0x1244], R13 ;  /* 0x0012440d01007387 */ /* 0x000fe80000100600 */
[----:B-1----:R-:W2:Y:S01]  /*40460*/  LDL.LU R65, [R1+0x1798] ;  /* 0x0017980001417983 */ /* 0x002ea20000300800 */
[----:B------:R-:W-:-:S03]  /*40470*/  PRMT R9, RZ, 0x7610, R9 ;  /* 0x00007610ff097816 */ /* 0x000fc60000000009 */
[----:B------:R-:W-:Y:S01]  /*40480*/  STL.S16 [R1+0x1240], R12 ;  /* 0x0012400c01007387 */ /* 0x000fe20000100600 */
[----:B------:R-:W-:-:S03]  /*40490*/  PRMT R8, RZ, 0x7610, R8 ;  /* 0x00007610ff087816 */ /* 0x000fc60000000008 */
[----:B------:R-:W-:Y:S04]  /*404a0*/  STL.S16 [R1+0x1214], R11 ;  /* 0x0012140b01007387 */ /* 0x000fe80000100600 */
[----:B------:R-:W-:Y:S04]  /*404b0*/  STL.S16 [R1+0x1210], R10 ;  /* 0x0012100a01007387 */ /* 0x000fe80000100600 */
[----:B------:R-:W3:Y:S04]  /*404c0*/  LDL.LU R113, [R1+0x12e0] ;  /* 0x0012e00001717983 */ /* 0x000ee80000300800 */
[----:B------:R-:W-:Y:S04]  /*404d0*/  STL.S16 [R1+0x11e4], R9 ;  /* 0x0011e40901007387 */ /* 0x000fe80000100600 */
[----:B------:R-:W-:Y:S04]  /*404e0*/  STL.S16 [R1+0x11e0], R8 ;  /* 0x0011e00801007387 */ /* 0x000fe80000100600 */
[----:B------:R-:W4:Y:S01]  /*404f0*/  LDL.LU R75, [R1+0x12e4] ;  /* 0x0012e400014b7983 */ /* 0x000f220000300800 */
[----:B0-----:R-:W-:-:S02]  /*40500*/  PRMT R7, RZ, 0x7610, R7 ;  /* 0x00007610ff077816 */ /* 0x001fc40000000007 */
[----:B------:R-:W-:Y:S02]  /*40510*/  PRMT R6, RZ, 0x7610, R6 ;  /* 0x00007610ff067816 */ /* 0x000fe40000000006 */
[----:B------:R-:W-:Y:S02]  /*40520*/  PRMT R16, RZ, 0x7610, R16 ;  /* 0x00007610ff107816 */ /* 0x000fe40000000010 */
[----:B------:R-:W-:Y:S02]  /*40530*/  PRMT R15, RZ, 0x7610, R15 ;  /* 0x00007610ff0f7816 */ /* 0x000fe4000000000f */
[----:B------:R-:W-:Y:S01]  /*40540*/  PRMT R14, RZ, 0x7610, R14 ;  /* 0x00007610ff0e7816 */ /* 0x000fe2000000000e */
[----:B------:R-:W-:Y:S01]  /*40550*/  STL.S16 [R1+0x11b8], R7 ;  /* 0x0011b80701007387 */ /* 0x000fe20000100600 */
[----:B------:R-:W-:Y:S02]  /*40560*/  PRMT R5, RZ, 0x7610, R5 ;  /* 0x00007610ff057816 */ /* 0x000fe40000000005 */
[----:B------:R-:W-:Y:S01]  /*40570*/  PRMT R4, RZ, 0x7610, R4 ;  /* 0x00007610ff047816 */ /* 0x000fe20000000004 */
[----:B------:R-:W4:Y:S04]  /*40580*/  LDL.LU R115, [R1+0x1310] ;  /* 0x0013100001737983 */ /* 0x000f280000300800 */
[----:B------:R-:W-:Y:S04]  /*40590*/  STL.S16 [R1+0x11b4], R6 ;  /* 0x0011b40601007387 */ /* 0x000fe80000100600 */
[----:B------:R-:W-:Y:S04]  /*405a0*/  STL.64 [R1+0x2300], R16 ;  /* 0x0023001001007387 */ /* 0x000fe80000100a00 */
[----:B------:R-:W-:Y:S04]  /*405b0*/  STL.64 [R1+0x2320], R14 ;  /* 0x0023200e01007387 */ /* 0x000fe80000100a00 */
[----:B------:R0:W-:Y:S01]  /*405c0*/  STL.64 [R1+0x2308], R4 ;  /* 0x0023080401007387 */ /* 0x0001e20000100a00 */
[----:B------:R-:W-:-:S02]  /*405d0*/  PRMT R0, RZ, 0x7610, R0 ;  /* 0x00007610ff007816 */ /* 0x000fc40000000000 */
[----:B------:R-:W-:Y:S02]  /*405e0*/  PRMT R3, RZ, 0x7610, R3 ;  /* 0x00007610ff037816 */ /* 0x000fe40000000003 */
[----:B------:R-:W-:Y:S02]  /*405f0*/  PRMT R2, RZ, 0x7610, R2 ;  /* 0x00007610ff027816 */ /* 0x000fe40000000002 */
[----:B------:R-:W-:Y:S02]  /*40600*/  PRMT R159, RZ, 0x7610, R159 ;  /* 0x00007610ff9f7816 */ /* 0x000fe4000000009f */
[----:B------:R-:W-:Y:S01]  /*40610*/  PRMT R158, RZ, 0x7610, R158 ;  /* 0x00007610ff9e7816 */ /* 0x000fe2000000009e */
[----:B------:R-:W4:Y:S01]  /*40620*/  LDL.LU R85, [R1+0x1314] ;  /* 0x0013140001557983 */ /* 0x000f220000300800 */
[----:B------:R-:W-:Y:S02]  /*40630*/  PRMT R161, RZ, 0x7610, R161 ;  /* 0x00007610ffa17816 */ /* 0x000fe400000000a1 */
[----:B------:R-:W-:-:S02]  /*40640*/  PRMT R160, RZ, 0x7610, R160 ;  /* 0x00007610ffa07816 */ /* 0x000fc400000000a0 */
[----:B0-----:R-:W-:Y:S02]  /*40650*/  PRMT R4, RZ, 0x7610, R4 ;  /* 0x00007610ff047816 */ /* 0x001fe40000000004 */
[----:B------:R-:W-:Y:S02]  /*40660*/  PRMT R163, RZ, 0x7610, R163 ;  /* 0x00007610ffa37816 */ /* 0x000fe400000000a3 */
[----:B------:R-:W-:Y:S02]  /*40670*/  PRMT R162, RZ, 0x7610, R162 ;  /* 0x00007610ffa27816 */ /* 0x000fe400000000a2 */
[----:B------:R-:W-:Y:S02]  /*40680*/  PRMT R165, RZ, 0x7610, R165 ;  /* 0x00007610ffa57816 */ /* 0x000fe400000000a5 */
[----:B------:R-:W-:Y:S01]  /*40690*/  PRMT R164, RZ, 0x7610, R164 ;  /* 0x00007610ffa47816 */ /* 0x000fe200000000a4 */
[----:B------:R-:W-:Y:S04]  /*406a0*/  STL.S16 [R1+0x129c], R4 ;  /* 0x00129c0401007387 */ /* 0x000fe80000100600 */
[----:B------:R0:W-:Y:S04]  /*406b0*/  STL.S16 [R1+0x1298], R0 ;  /* 0x0012980001007387 */ /* 0x0001e80000100600 */
[----:B------:R1:W-:Y:S04]  /*406c0*/  STL.64 [R1+0x2328], R2 ;  /* 0x0023280201007387 */ /* 0x0003e80000100a00 */
[----:B------:R-:W-:Y:S04]  /*406d0*/  STL.64 [R1+0x2330], R158 ;  /* 0x0023309e01007387 */ /* 0x000fe80000100a00 */
[----:B------:R-:W-:Y:S04]  /*406e0*/  STL.64 [R1+0x2338], R160 ;  /* 0x002338a001007387 */ /* 0x000fe80000100a00 */
[----:B------:R0:W-:Y:S04]  /*406f0*/  STL.64 [R1+0x2340], R162 ;  /* 0x002340a201007387 */ /* 0x0001e80000100a00 */
[----:B------:R-:W-:Y:S04]  /*40700*/  STL.64 [R1+0x2348], R164 ;  /* 0x002348a401007387 */ /* 0x000fe80000100a00 */
[----:B------:R-:W4:Y:S04]  /*40710*/  LDL.LU R117, [R1+0x1340] ;  /* 0x0013400001757983 */ /* 0x000f280000300800 */
[----:B------:R-:W4:Y:S01]  /*40720*/  LDL.LU R95, [R1+0x1344] ;  /* 0x00134400015f7983 */ /* 0x000f220000300800 */
[----:B--2---:R-:W-:-:S04]  /*40730*/  LOP3.LUT R65, R65, R64, RZ, 0x3c, !PT ;  /* 0x0000004041417212 */ /* 0x004fc800078e3cff */
[----:B------:R-:W-:Y:S02]  /*40740*/  LOP3.LUT R64, R65, R64, RZ, 0x3c, !PT ;  /* 0x0000004041407212 */ /* 0x000fe400078e3cff */
[----:B---3--:R-:W-:Y:S02]  /*40750*/  LOP3.LUT R113, R113, R112, RZ, 0x3c, !PT ;  /* 0x0000007071717212 */ /* 0x008fe400078e3cff */
[----:B------:R-:W-:Y:S02]  /*40760*/  LOP3.LUT R65, R65, R64, RZ, 0x3c, !PT ;  /* 0x0000004041417212 */ /* 0x000fe400078e3cff */
[----:B----4-:R-:W-:Y:S02]  /*40770*/  LOP3.LUT R75, R75, R74, RZ, 0x3c, !PT ;  /* 0x0000004a4b4b7212 */ /* 0x010fe400078e3cff */
[----:B------:R-:W-:Y:S02]  /*40780*/  LOP3.LUT R112, R113, R112, RZ, 0x3c, !PT ;  /* 0x0000007071707212 */ /* 0x000fe400078e3cff */
[----:B------:R-:W-:-:S02]  /*40790*/  LOP3.LUT R74, R75, R74, RZ, 0x3c, !PT ;  /* 0x0000004a4b4a7212 */ /* 0x000fc400078e3cff */
[----:B------:R-:W-:Y:S01]  /*407a0*/  LOP3.LUT R113, R113, R112, RZ, 0x3c, !PT ;  /* 0x0000007071717212 */ /* 0x000fe200078e3cff */
[----:B------:R2:W-:Y:S04]  /*407b0*/  STL.64 [R1+0x2360], R64 ;  /* 0x0023604001007387 */ /* 0x0005e80000100a00 */
[----:B------:R-:W3:Y:S04]  /*407c0*/  LDL.LU R119, [R1+0x1370] ;  /* 0x0013700001777983 */ /* 0x000ee80000300800 */
[----:B------:R-:W4:Y:S01]  /*407d0*/  LDL.LU R105, [R1+0x1374] ;  /* 0x0013740001697983 */ /* 0x000f220000300800 */
[----:B------:R-:W-:-:S03]  /*407e0*/  LOP3.LUT R75, R75, R74, RZ, 0x3c, !PT ;  /* 0x0000004a4b4b7212 */ /* 0x000fc600078e3cff */
[----:B------:R-:W-:Y:S04]  /*407f0*/  STL [R1+0x2378], R112 ;  /* 0x0023787001007387 */ /* 0x000fe80000100800 */
[----:B------:R-:W-:Y:S04]  /*40800*/  STL [R1+0x2368], R113 ;  /* 0x0023687101007387 */ /* 0x000fe80000100800 */
[----:B------:R-:W2:Y:S04]  /*40810*/  LDL.LU R121, [R1+0x139c] ;  /* 0x00139c0001797983 */ /* 0x000ea80000300800 */
[----:B------:R-:W2:Y:S04]  /*40820*/  LDL.LU R67, [R1+0x13a0] ;  /* 0x0013a00001437983 */ /* 0x000ea80000300800 */
[----:B------:R0:W-:Y:S04]  /*40830*/  STL.64 [R1+0x2370], R74 ;  /* 0x0023704a01007387 */ /* 0x0001e80000100a00 */
[----:B------:R-:W2:Y:S01]  /*40840*/  LDL.LU R123, [R1+0x13a4] ;  /* 0x0013a400017b7983 */ /* 0x000ea20000300800 */
[----:B------:R-:W-:-:S03]  /*40850*/  LOP3.LUT R115, R115, R114, RZ, 0x3c, !PT ;  /* 0x0000007273737212 */ /* 0x000fc600078e3cff */
[----:B------:R-:W2:Y:S04]  /*40860*/  LDL.LU R77, [R1+0x13c8] ;  /* 0x0013c800014d7983 */ /* 0x000ea80000300800 */
[----:B------:R-:W2:Y:S01]  /*40870*/  LDL.LU R125, [R1+0x13cc] ;  /* 0x0013cc00017d7983 */ /* 0x000ea20000300800 */
[----:B------:R-:W-:-:S04]  /*40880*/  LOP3.LUT R114, R115, R114, RZ, 0x3c, !PT ;  /* 0x0000007273727212 */ /* 0x000fc800078e3cff */
[----:B------:R-:W-:Y:S02]  /*40890*/  LOP3.LUT R115, R115, R114, RZ, 0x3c, !PT ;  /* 0x0000007273737212 */ /* 0x000fe400078e3cff */
[----:B------:R-:W-:-:S03]  /*408a0*/  LOP3.LUT R85, R85, R84, RZ, 0x3c, !PT ;  /* 0x0000005455557212 */ /* 0x000fc600078e3cff */
[----:B------:R0:W-:Y:S04]  /*408b0*/  STL.64 [R1+0x2380], R114 ;  /* 0x0023807201007387 */ /* 0x0001e80000100a00 */
[----:B------:R-:W2:Y:S04]  /*408c0*/  LDL.LU R87, [R1+0x13d0] ;  /* 0x0013d00001577983 */ /* 0x000ea80000300800 */
[----:B------:R-:W2:Y:S04]  /*408d0*/  LDL.LU R127, [R1+0x13d4] ;  /* 0x0013d400017f7983 */ /* 0x000ea80000300800 */
[----:B------:R-:W2:Y:S01]  /*408e0*/  LDL.LU R97, [R1+0x13f8] ;  /* 0x0013f80001617983 */ /* 0x000ea20000300800 */
[----:B------:R-:W-:-:S03]  /*408f0*/  LOP3.LUT R84, R85, R84, RZ, 0x3c, !PT ;  /* 0x0000005455547212 */ /* 0x000fc600078e3cff */
[----:B------:R-:W2:Y:S04]  /*40900*/  LDL.LU R129, [R1+0x13fc] ;  /* 0x0013fc0001817983 */ /* 0x000ea80000300800 */
[----:B------:R-:W2:Y:S04]  /*40910*/  LDL.LU R107, [R1+0x1400] ;  /* 0x00140000016b7983 */ /* 0x000ea80000300800 */
[----:B------:R-:W2:Y:S01]  /*40920*/  LDL.LU R131, [R1+0x1404] ;  /* 0x0014040001837983 */ /* 0x000ea20000300800 */
[----:B------:R-:W-:Y:S02]  /*40930*/  LOP3.LUT R117, R117, R116, RZ, 0x3c, !PT ;  /* 0x0000007475757212 */ /* 0x000fe400078e3cff */
[----:B------:R-:W-:Y:S01]  /*40940*/  LOP3.LUT R95, R95, R94, RZ, 0x3c, !PT ;  /* 0x0000005e5f5f7212 */ /* 0x000fe200078e3cff */
[----:B------:R-:W2:Y:S01]  /*40950*/  LDL.LU R69, [R1+0x1428] ;  /* 0x0014280001457983 */ /* 0x000ea20000300800 */
[----:B------:R-:W-:-:S02]  /*40960*/  LOP3.LUT R85, R85, R84, RZ, 0x3c, !PT ;  /* 0x0000005455557212 */ /* 0x000fc400078e3cff */
[----:B------:R-:W-:Y:S02]  /*40970*/  LOP3.LUT R116, R117, R116, RZ, 0x3c, !PT ;  /* 0x0000007475747212 */ /* 0x000fe400078e3cff */
[----:B------:R-:W-:Y:S01]  /*40980*/  LOP3.LUT R94, R95, R94, RZ, 0x3c, !PT ;  /* 0x0000005e5f5e7212 */ /* 0x000fe200078e3cff */
[----:B------:R-:W2:Y:S04]  /*40990*/  LDL.LU R133, [R1+0x142c] ;  /* 0x00142c0001857983 */ /* 0x000ea80000300800 */
[----:B------:R-:W2:Y:S01]  /*409a0*/  LDL.LU R79, [R1+0x1430] ;  /* 0x00143000014f7983 */ /* 0x000ea20000300800 */
[----:B------:R-:W-:-:S03]  /*409b0*/  LOP3.LUT R117, R117, R116, RZ, 0x3c, !PT ;  /* 0x0000007475757212 */ /* 0x000fc600078e3cff */
[----:B------:R-:W2:Y:S01]  /*409c0*/  LDL.LU R135, [R1+0x1434] ;  /* 0x0014340001877983 */ /* 0x000ea20000300800 */
[----:B------:R-:W-:-:S03]  /*409d0*/  LOP3.LUT R95, R95, R94, RZ, 0x3c, !PT ;  /* 0x0000005e5f5f7212 */ /* 0x000fc600078e3cff */
[----:B------:R-:W2:Y:S04]  /*409e0*/  LDL.LU R89, [R1+0x1458] ;  /* 0x0014580001597983 */ /* 0x000ea80000300800 */
[----:B------:R-:W-:Y:S04]  /*409f0*/  STL [R1+0x2398], R84 ;  /* 0x0023985401007387 */ /* 0x000fe80000100800 */
[----:B------:R-:W-:Y:S04]  /*40a00*/  STL [R1+0x2388], R85 ;  /* 0x0023885501007387 */ /* 0x000fe80000100800 */
[----:B------:R0:W-:Y:S04]  /*40a10*/  STL.64 [R1+0x2390], R116 ;  /* 0x0023907401007387 */ /* 0x0001e80000100a00 */
[----:B------:R0:W-:Y:S01]  /*40a20*/  STL.64 [R1+0x23a0], R94 ;  /* 0x0023a05e01007387 */ /* 0x0001e20000100a00 */
[----:B---3--:R-:W-:-:S02]  /*40a30*/  LOP3.LUT R119, R119, R118, RZ, 0x3c, !PT ;  /* 0x0000007677777212 */ /* 0x008fc400078e3cff */
[----:B----4-:R-:W-:Y:S02]  /*40a40*/  LOP3.LUT R105, R105, R104, RZ, 0x3c, !PT ;  /* 0x0000006869697212 */ /* 0x010fe400078e3cff */
[----:B--2---:R-:W-:Y:S02]  /*40a50*/  LOP3.LUT R121, R121, R120, RZ, 0x3c, !PT ;  /* 0x0000007879797212 */ /* 0x004fe400078e3cff */
[----:B------:R-:W-:Y:S02]  /*40a60*/  LOP3.LUT R67, R67, R66, RZ, 0x3c, !PT ;  /* 0x0000004243437212 */ /* 0x000fe400078e3cff */
[----:B------:R-:W-:Y:S02]  /*40a70*/  LOP3.LUT R118, R119, R118, RZ, 0x3c, !PT ;  /* 0x0000007677767212 */ /* 0x000fe400078e3cff */
[----:B------:R-:W-:Y:S02]  /*40a80*/  LOP3.LUT R123, R123, R122, RZ, 0x3c, !PT ;  /* 0x0000007a7b7b7212 */ /* 0x000fe400078e3cff */
[----:B------:R-:W-:-:S02]  /*40a90*/  LOP3.LUT R104, R105, R104, RZ, 0x3c, !PT ;  /* 0x0000006869687212 */ /* 0x000fc400078e3cff */
[----:B------:R-:W-:Y:S02]  /*40aa0*/  LOP3.LUT R120, R121, R120, RZ, 0x3c, !PT ;  /* 0x0000007879787212 */ /* 0x000fe400078e3cff */
[----:B------:R-:W-:Y:S02]  /*40ab0*/  LOP3.LUT R66, R67, R66, RZ, 0x3c, !PT ;  /* 0x0000004243427212 */ /* 0x000fe400078e3cff */
[----:B------:R-:W-:Y:S02]  /*40ac0*/  LOP3.LUT R119, R119, R118, RZ, 0x3c, !PT ;  /* 0x0000007677777212 */ /* 0x000fe400078e3cff */
[----:B------:R-:W-:Y:S02]  /*40ad0*/  LOP3.LUT R122, R123, R122, RZ, 0x3c, !PT ;  /* 0x0000007a7b7a7212 */ /* 0x000fe400078e3cff */
[----:B------:R-:W-:Y:S02]  /*40ae0*/  LOP3.LUT R105, R105, R104, RZ, 0x3c, !PT ;  /* 0x0000006869697212 */ /* 0x000fe400078e3cff */
[----:B------:R-:W-:-:S02]  /*40af0*/  LOP3.LUT R121, R121, R120, RZ, 0x3c, !PT ;  /* 0x0000007879797212 */ /* 0x000fc400078e3cff */
[----:B------:R-:W-:Y:S01]  /*40b00*/  LOP3.LUT R67, R67, R66, RZ, 0x3c, !PT ;  /* 0x0000004243437212 */ /* 0x000fe200078e3cff */
[----:B------:R-:W-:Y:S01]  /*40b10*/  STL [R1+0x23b8], R118 ;  /* 0x0023b87601007387 */ /* 0x000fe20000100800 */
[----:B------:R-:W-:-:S03]  /*40b20*/  LOP3.LUT R123, R123, R122, RZ, 0x3c, !PT ;  /* 0x0000007a7b7b7212 */ /* 0x000fc600078e3cff */
[----:B------:R-:W-:Y:S04]  /*40b30*/  STL [R1+0x23a8], R119 ;  /* 0x0023a87701007387 */ /* 0x000fe80000100800 */
[----:B------:R-:W-:Y:S04]  /*40b40*/  STL.64 [R1+0x23b0], R104 ;  /* 0x0023b06801007387 */ /* 0x000fe80000100a00 */
[----:B------:R2:W-:Y:S04]  /*40b50*/  STL.64 [R1+0x23c0], R120 ;  /* 0x0023c07801007387 */ /* 0x0005e80000100a00 */
[----:B------:R-:W-:Y:S04]  /*40b60*/  STL [R1+0x23c8], R67 ;  /* 0x0023c84301007387 */ /* 0x000fe80000100800 */
[----:B------:R3:W-:Y:S04]  /*40b70*/  STL.64 [R1+0x23d0], R122 ;  /* 0x0023d07a01007387 */ /* 0x0007e80000100a00 */
        /* <DEDUP_REMOVED lines=27> */
[----:B------:R-:W3:Y:S04]  /*40d30*/  LDL.LU R9, [R1+0x28] ;  /* 0x0000280001097983 */ /* 0x000ee80000300800 */
[----:B0-----:R-:W3:Y:S04]  /*40d40*/  LDL.LU R0, [R1+0x1584] ;  /* 0x0015840001007983 */ /* 0x001ee80000300800 */
        /* <DEDUP_REMOVED lines=10> */
[----:B------:R-:W4:Y:S04]  /*40df0*/  LDL.LU R163, [R1+0xa8] ;  /* 0x0000a80001a37983 */ /* 0x000f280000300800 */
[----:B------:R-:W4:Y:S04]  /*40e00*/  LDL.LU R160, [R1+0x1618] ;  /* 0x0016180001a07983 */ /* 0x000f280000300800 */
[----:B------:R-:W4:Y:S04]  /*40e10*/  LDL.LU R161, [R1+0xb0] ;  /* 0x0000b00001a17983 */ /* 0x000f280000300800 */
[----:B------:R-:W4:Y:S01]  /*40e20*/  LDL.LU R158, [R1+0x1644] ;  /* 0x00164400019e7983 */ /* 0x000f220000300800 */
[----:B--2---:R-:W-:-:S04]  /*40e30*/  LOP3.LUT R11, R11, R10, RZ, 0x3c, !PT ;  /* 0x0000000a0b0b7212 */ /* 0x004fc800078e3cff */
[C---:B------:R-:W-:Y:S01]  /*40e40*/  LOP3.LUT R10, R11.reuse, R10, RZ, 0x3c, !PT ;  /* 0x0000000a0b0a7212 */ /* 0x040fe200078e3cff */
[----:B---3--:R-:W-:Y:S02]  /*40e50*/  IMAD.MOV.U32 R64, RZ, RZ, R0 ;  /* 0x000000ffff407224 */ /* 0x008fe400078e0000 */
[----:B------:R-:W-:Y:S01]  /*40e60*/  IMAD.MOV.U32 R65, RZ, RZ, R9 ;  /* 0x000000ffff417224 */ /* 0x000fe200078e0009 */
[----:B------:R-:W-:Y:S01]  /*40e70*/  LOP3.LUT R11, R11, R10, RZ, 0x3c, !PT ;  /* 0x0000000a0b0b7212 */ /* 0x000fe200078e3cff */
[----:B----4-:R-:W-:Y:S02]  /*40e80*/  IMAD.MOV.U32 R74, RZ, RZ, R21 ;  /* 0x000000ffff4a7224 */ /* 0x010fe400078e0015 */
[----:B------:R-:W-:Y:S02]  /*40e90*/  IMAD.MOV.U32 R75, RZ, RZ, R20 ;  /* 0x000000ffff4b7224 */ /* 0x000fe400078e0014 */
[----:B------:R-:W-:Y:S04]  /*40ea0*/  STL.64 [R1+0x20], R10 ;  /* 0x0000200a01007387 */ /* 0x000fe80000100a00 */
[----:B------:R-:W-:Y:S04]  /*40eb0*/  STL.64 [R1+0x28], R64 ;  /* 0x0000284001007387 */ /* 0x000fe80000100a00 */
[----:B------:R-:W-:Y:S04]  /*40ec0*/  STL.64 [R1+0x30], R74 ;  /* 0x0000304a01007387 */ /* 0x000fe80000100a00 */
[----:B------:R-:W-:Y:S04]  /*40ed0*/  STL.64 [R1+0x58], R54 ;  /* 0x0000583601007387 */ /* 0x000fe80000100a00 */
[----:B------:R-:W-:Y:S04]  /*40ee0*/  STL.64 [R1+0x60], R52 ;  /* 0x0000603401007387 */ /* 0x000fe80000100a00 */
[----:B------:R-:W-:Y:S04]  /*40ef0*/  STL.64 [R1+0x68], R44 ;  /* 0x0000682c01007387 */ /* 0x000fe80000100a00 */
[----:B------:R-:W-:Y:S04]  /*40f00*/  STL.64 [R1+0x70], R42 ;  /* 0x0000702a01007387 */ /* 0x000fe80000100a00 */
[----:B------:R-:W2:Y:S04]  /*40f10*/  LDL.LU R6, [R1+0x128] ;  /* 0x0001280001067983 */ /* 0x000ea80000300800 */
[----:B------:R-:W2:Y:S04]  /*40f20*/  LDL.LU R7, [R1+0x1688] ;  /* 0x0016880001077983 */ /* 0x000ea80000300800 */
[----:B------:R-:W3:Y:S04]  /*40f30*/  LDL.LU R16, [R1+0x130] ;  /* 0x0001300001107983 */ /* 0x000ee80000300800 */
[----:B------:R-:W3:Y:S04]  /*40f40*/  LDL.LU R17, [R1+0x16b4] ;  /* 0x0016b40001117983 */ /* 0x000ee80000300800 */
[----:B------:R-:W4:Y:S04]  /*40f50*/  LDL.LU R159, [R1+0x138] ;  /* 0x00013800019f7983 */ /* 0x000f280000300800 */
[----:B------:R-:W4:Y:S04]  /*40f60*/  LDL.LU R4, [R1+0x16b8] ;  /* 0x0016b80001047983 */ /* 0x000f280000300800 */
[----:B------:R-:W4:Y:S01]  /*40f70*/  LDL.LU R5, [R1+0x140] ;  /* 0x0001400001057983 */ /* 0x000f220000300800 */
[----:B------:R-:W-:-:S03]  /*40f80*/  IMAD.MOV.U32 R9, RZ, RZ, R18 ;  /* 0x000000ffff097224 */ /* 0x000fc600078e0012 */
[----:B------:R-:W4:Y:S01]  /*40f90*/  LDL.LU R0, [R1+0x16bc] ;  /* 0x0016bc0001007983 */ /* 0x000f220000300800 */
[----:B------:R-:W-:-:S03]  /*40fa0*/  IMAD.MOV.U32 R8, RZ, RZ, R19 ;  /* 0x000000ffff087224 */ /* 0x000fc600078e0013 */
[----:B------:R-:W4:Y:S04]  /*40fb0*/  LDL.LU R18, [R1+0x148] ;  /* 0x0001480001127983 */ /* 0x000f280000300800 */
[----:B------:R-:W4:Y:S01]  /*40fc0*/  LDL.LU R19, [R1+0x16c0] ;  /* 0x0016c00001137983 */ /* 0x000f220000300800 */
[----:B------:R-:W-:Y:S02]  /*40fd0*/  IMAD.MOV.U32 R21, RZ, RZ, R12 ;  /* 0x000000ffff157224 */ /* 0x000fe400078e000c */
[----:B------:R-:W-:Y:S01]  /*40fe0*/  IMAD.MOV.U32 R20, RZ, RZ, R13 ;  /* 0x000000ffff147224 */ /* 0x000fe200078e000d */
[----:B------:R-:W4:Y:S04]  /*40ff0*/  LDL.LU R12, [R1+0x150] ;  /* 0x00015000010c7983 */ /* 0x000f280000300800 */
[----:B------:R-:W4:Y:S01]  /*41000*/  LDL.LU R13, [R1+0x16ec] ;  /* 0x0016ec00010d7983 */ /* 0x000f220000300800 */
[----:B------:R-:W-:-:S02]  /*41010*/  LOP3.LUT R15, R15, R14, RZ, 0x3c, !PT ;  /* 0x0000000e0f0f7212 */ /* 0x000fc400078e3cff */
[----:B------:R-:W-:Y:S02]  /*41020*/  LOP3.LUT R3, R3, R2, RZ, 0x3c, !PT ;  /* 0x0000000203037212 */ /* 0x000fe400078e3cff */
[----:B------:R-:W-:Y:S02]  /*41030*/  LOP3.LUT R14, R15, R14, RZ, 0x3c, !PT ;  /* 0x0000000e0f0e7212 */ /* 0x000fe400078e3cff */
[----:B------:R-:W-:Y:S01]  /*41040*/  LOP3.LUT R2, R3, R2, RZ, 0x3c, !PT ;  /* 0x0000000203027212 */ /* 0x000fe200078e3cff */
[----:B------:R-:W-:Y:S01]  /*41050*/  STL.64 [R1+0x78], R32 ;  /* 0x0000782001007387 */ /* 0x000fe20000100a00 */
[----:B------:R-:W-:Y:S02]  /*41060*/  LOP3.LUT R15, R15, R14, RZ, 0x3c, !PT ;  /* 0x0000000e0f0f7212 */ /* 0x000fe400078e3cff */
[----:B------:R-:W-:Y:S01]  /*41070*/  LOP3.LUT R3, R3, R2, RZ, 0x3c, !PT ;  /* 0x0000000203037212 */ /* 0x000fe200078e3cff */
        /* <DEDUP_REMOVED lines=17> */
[----:B--2---:R-:W-:-:S02]  /*41190*/  LOP3.LUT R7, R7, R6, RZ, 0x3c, !PT ;  /* 0x0000000607077212 */ /* 0x004fc400078e3cff */
[----:B---3--:R-:W-:Y:S02]  /*411a0*/  LOP3.LUT R17, R17, R16, RZ, 0x3c, !PT ;  /* 0x0000001011117212 */ /* 0x008fe400078e3cff */
[----:B------:R-:W-:Y:S02]  /*411b0*/  LOP3.LUT R6, R7, R6, RZ, 0x3c, !PT ;  /* 0x0000000607067212 */ /* 0x000fe400078e3cff */
[----:B------:R-:W-:Y:S02]  /*411c0*/  LOP3.LUT R16, R17, R16, RZ, 0x3c, !PT ;  /* 0x0000001011107212 */ /* 0x000fe400078e3cff */
[----:B------:R-:W-:Y:S02]  /*411d0*/  LOP3.LUT R7, R7, R6, RZ, 0x3c, !PT ;  /* 0x0000000607077212 */ /* 0x000fe400078e3cff */
[----:B------:R-:W-:Y:S01]  /*411e0*/  LOP3.LUT R17, R17, R16, RZ, 0x3c, !PT ;  /* 0x0000001011117212 */ /* 0x000fe200078e3cff */
[----:B----4-:R-:W-:Y:S02]  /*411f0*/  IMAD.MOV.U32 R158, RZ, RZ, R4 ;  /* 0x000000ffff9e7224 */ /* 0x010fe400078e0004 */
[----:B------:R-:W-:Y:S04]  /*41200*/  STL.64 [R1+0x128], R6 ;  /* 0x0001280601007387 */ /* 0x000fe80000100a00 */
[----:B------:R-:W-:Y:S01]  /*41210*/  STL.64 [R1+0x130], R16 ;  /* 0x0001301001007387 */ /* 0x000fe20000100a00 */
[----:B------:R-:W-:-:S03]  /*41220*/  IMAD.MOV.U32 R161, RZ, RZ, R5 ;  /* 0x000000ffffa17224 */ /* 0x000fc600078e0005 */
[----:B------:R-:W2:Y:S01]  /*41230*/  LDL.LU R4, [R1+0x188] ;  /* 0x0001880001047983 */ /* 0x000ea20000300800 */
[----:B------:R-:W-:-:S03]  /*41240*/  IMAD.MOV.U32 R95, RZ, RZ, R18 ;  /* 0x000000ffff5f7224 */ /* 0x000fc600078e0012 */
[----:B------:R-:W2:Y:S01]  /*41250*/  LDL.LU R5, [R1+0x1730] ;  /* 0x0017300001057983 */ /* 0x000ea20000300800 */
[----:B------:R-:W-:-:S03]  /*41260*/  IMAD.MOV.U32 R94, RZ, RZ, R19 ;  /* 0x000000ffff5e7224 */ /* 0x000fc600078e0013 */
[----:B------:R-:W3:Y:S04]  /*41270*/  LDL.LU R18, [R1+0x190] ;  /* 0x0001900001127983 */ /* 0x000ee80000300800 */
[----:B------:R-:W3:Y:S04]  /*41280*/  LDL.LU R19, [R1+0x175c] ;  /* 0x00175c0001137983 */ /* 0x000ee80000300800 */
[----:B------:R-:W4:Y:S04]  /*41290*/  LDL.LU R162, [R1+0x198] ;  /* 0x0001980001a27983 */ /* 0x000f280000300800 */
[----:B------:R-:W4:Y:S04]  /*412a0*/  LDL.LU R163, [R1+0x1760] ;  /* 0x0017600001a37983 */ /* 0x000f280000300800 */
[----:B------:R-:W2:Y:S04]  /*412b0*/  LDL.LU R164, [R1+0x1a0] ;  /* 0x0001a00001a47983 */ /* 0x000ea80000300800 */
[----:B------:R-:W2:Y:S04]  /*412c0*/  LDL.LU R165, [R1+0x1764] ;  /* 0x0017640001a57983 */ /* 0x000ea80000300800 */
[----:B------:R-:W2:Y:S04]  /*412d0*/  LDL.LU R120, [R1+0x1a8] ;  /* 0x0001a80001787983 */ /* 0x000ea80000300800 */
[----:B------:R-:W2:Y:S04]  /*412e0*/  LDL.LU R121, [R1+0x1768] ;  /* 0x0017680001797983 */ /* 0x000ea80000300800 */
[----:B------:R-:W2:Y:S04]  /*412f0*/  LDL.LU R122, [R1+0x1b0] ;  /* 0x0001b000017a7983 */ /* 0x000ea80000300800 */
[----:B------:R-:W2:Y:S01]  /*41300*/  LDL.LU R123, [R1+0x1794] ;  /* 0x00179400017b7983 */ /* 0x000ea20000300800 */
[----:B------:R-:W-:-:S02]  /*41310*/  IMAD.MOV.U32 R160, RZ, RZ, R0 ;  /* 0x000000ffffa07224 */ /* 0x000fc400078e0000 */
[----:B------:R-:W-:Y:S02]  /*41320*/  IMAD.MOV.U32 R104, RZ, RZ, R13 ;  /* 0x000000ffff687224 */ /* 0x000fe400078e000d */
[----:B------:R-:W-:Y:S01]  /*41330*/  IMAD.MOV.U32 R105, RZ, RZ, R12 ;  /* 0x000000ffff697224 */ /* 0x000fe200078e000c */
[----:B------:R-:W-:Y:S04]  /*41340*/  STL.64 [R1+0x138], R158 ;  /* 0x0001389e01007387 */ /* 0x000fe80000100a00 */
[----:B------:R-:W-:Y:S04]  /*41350*/  STL.64 [R1+0x140], R160 ;  /* 0x000140a001007387 */ /* 0x000fe80000100a00 */
[----:B------:R-:W-:Y:S04]  /*41360*/  STL.64 [R1+0x148], R94 ;  /* 0x0001485e01007387 */ /* 0x000fe80000100a00 */
[----:B------:R-:W-:Y:S04]  /*41370*/  STL.64 [R1+0x150], R104 ;  /* 0x0001506801007387 */ /* 0x000fe80000100a00 */
[----:B------:R-:W3:Y:S04]  /*41380*/  LDL R67, [R1+0x12c4] ;  /* 0x0012c40001437983 */ /* 0x000ee80000100800 */
[----:B------:R-:W3:Y:S04]  /*41390*/  LDL R118, [R1+0x12c0] ;  /* 0x0012c00001767983 */ /* 0x000ee80000100800 */
[----:B------:R-:W3:Y:S04]  /*413a0*/  LDL R119, [R1+0x1294] ;  /* 0x0012940001777983 */ /* 0x000ee80000100800 */
[----:B------:R-:W4:Y:S04]  /*413b0*/  LDL R84, [R1+0x1290] ;  /* 0x0012900001547983 */ /* 0x000f280000100800 */
[----:B------:R-:W4:Y:S04]  /*413c0*/  LDL R85, [R1+0x1264] ;  /* 0x0012640001557983 */ /* 0x000f280000100800 */
[----:B------:R-:W4:Y:S04]  /*413d0*/  LDL R112, [R1+0x1260] ;  /* 0x0012600001707983 */ /* 0x000f280000100800 */
[----:B------:R-:W4:Y:S04]  /*413e0*/  LDL R113, [R1+0x1234] ;  /* 0x0012340001717983 */ /* 0x000f280000100800 */
[----:B------:R-:W4:Y:S04]  /*413f0*/  LDL R0, [R1+0x1230] ;  /* 0x0012300001007983 */ /* 0x000f280000100800 */
[----:B------:R-:W4:Y:S04]  /*41400*/  LDL R12, [R1+0x1204] ;  /* 0x00120400010c7983 */ /* 0x000f280000100800 */
[----:B------:R-:W4:Y:S01]  /*41410*/  LDL R13, [R1+0x1200] ;  /* 0x00120000010d7983 */ /* 0x000f220000100800 */
[----:B------:R-:W-:-:S04]  /*41420*/  LOP3.LUT R151, R151, R150, RZ, 0x3c, !PT ;  /* 0x0000009697977212 */ /* 0x000fc800078e3cff */
[----:B------:R-:W-:Y:S02]  /*41430*/  LOP3.LUT R150, R151, R150, RZ, 0x3c, !PT ;  /* 0x0000009697967212 */ /* 0x000fe400078e3cff */
[----:B------:R-:W-:Y:S02]  /*41440*/  LOP3.LUT R111, R111, R110, RZ, 0x3c, !PT ;  /* 0x0000006e6f6f7212 */ /* 0x000fe400078e3cff */
[----:B------:R-:W-:Y:S02]  /*41450*/  LOP3.LUT R151, R151, R150, RZ, 0x3c, !PT ;  /* 0x0000009697977212 */ /* 0x000fe400078e3cff */
[----:B------:R-:W-:-:S04]  /*41460*/  LOP3.LUT R110, R111, R110, RZ, 0x3c, !PT ;  /* 0x0000006e6f6e7212 */ /* 0x000fc800078e3cff */
[----:B------:R-:W-:Y:S02]  /*41470*/  LOP3.LUT R111, R111, R110, RZ, 0x3c, !PT ;  /* 0x0000006e6f6f7212 */ /* 0x000fe400078e3cff */
[----:B--2---:R-:W-:Y:S02]  /*41480*/  LOP3.LUT R123, R123, R122, RZ, 0x3c, !PT ;  /* 0x0000007a7b7b7212 */ /* 0x004fe400078e3cff */
[----:B------:R-:W-:Y:S02]  /*41490*/  LOP3.LUT R121, R121, R120, RZ, 0x3c, !PT ;  /* 0x0000007879797212 */ /* 0x000fe400078e3cff */
[----:B------:R-:W-:Y:S02]  /*414a0*/  LOP3.LUT R122, R123, R122, RZ, 0x3c, !PT ;  /* 0x0000007a7b7a7212 */ /* 0x000fe400078e3cff */
[----:B------:R-:W-:Y:S02]  /*414b0*/  LOP3.LUT R120, R121, R120, RZ, 0x3c, !PT ;  /* 0x0000007879787212 */ /* 0x000fe400078e3cff */
[----:B------:R-:W-:-:S02]  /*414c0*/  LOP3.LUT R123, R123, R122, RZ, 0x3c, !PT ;  /* 0x0000007a7b7b7212 */ /* 0x000fc400078e3cff */
[----:B------:R-:W-:Y:S01]  /*414d0*/  LOP3.LUT R121, R121, R120, RZ, 0x3c, !PT ;  /* 0x0000007879797212 */ /* 0x000fe200078e3cff */
[----:B---3--:R-:W2:Y:S04]  /*414e0*/  @!P6 LDG.E.U16 R119, desc[UR6][R104.64] ;  /* 0x000000066877e981 */ /* 0x008ea8000c1e1500 */
[----:B------:R-:W3:Y:S04]  /*414f0*/  @!P6 LDG.E.U16 R67, desc[UR6][R122.64] ;  /* 0x000000067a43e981 */ /* 0x000ee8000c1e1500 */
[----:B------:R-:W2:Y:S04]  /*41500*/  @!P1 LDG.E.U16 R118, desc[UR6][R120.64] ;  /* 0x0000000678769981 */ /* 0x000ea8000c1e1500 */
[----:B----4-:R-:W4:Y:S04]  /*41510*/  @!P1 LDG.E.U16 R84, desc[UR6][R94.64] ;  /* 0x000000065e549981 */ /* 0x010f28000c1e1500 */
[----:B------:R-:W2:Y:S04]  /*41520*/  @!P6 LDG.E.U16 R85, desc[UR6][R116.64] ;  /* 0x000000067455e981 */ /* 0x000ea8000c1e1500 */
[----:B------:R-:W2:Y:S04]  /*41530*/  @!P1 LDG.E.U16 R112, desc[UR6][R114.64] ;  /* 0x0000000672709981 */ /* 0x000ea8000c1e1500 */
[----:B------:R-:W4:Y:S04]  /*41540*/  @!P6 LDG.E.U16 R113, desc[UR6][R74.64] ;  /* 0x000000064a71e981 */ /* 0x000f28000c1e1500 */
[----:B------:R-:W4:Y:S04]  /*41550*/  @!P1 LDG.E.U16 R0, desc[UR6][R64.64] ;  /* 0x0000000640009981 */ /* 0x000f28000c1e1500 */
[----:B------:R-:W4:Y:S04]  /*41560*/  @!P6 LDG.E.U16 R12, desc[UR6][R150.64] ;  /* 0x00000006960ce981 */ /* 0x000f28000c1e1500 */
[----:B------:R-:W4:Y:S01]  /*41570*/  @!P1 LDG.E.U16 R13, desc[UR6][R110.64] ;  /* 0x000000066e0d9981 */ /* 0x000f22000c1e1500 */
[----:B------:R-:W-:-:S02]  /*41580*/  LOP3.LUT R5, R5, R4, RZ, 0x3c, !PT ;  /* 0x0000000405057212 */ /* 0x000fc400078e3cff */
[----:B------:R-:W-:Y:S02]  /*41590*/  LOP3.LUT R19, R19, R18, RZ, 0x3c, !PT ;  /* 0x0000001213137212 */ /* 0x000fe400078e3cff */
[----:B------:R-:W-:Y:S02]  /*415a0*/  LOP3.LUT R163, R163, R162, RZ, 0x3c, !PT ;  /* 0x000000a2a3a37212 */ /* 0x000fe400078e3cff */
[----:B------:R-:W-:Y:S02]  /*415b0*/  LOP3.LUT R165, R165, R164, RZ, 0x3c, !PT ;  /* 0x000000a4a5a57212 */ /* 0x000fe400078e3cff */
[----:B------:R-:W-:Y:S02]  /*415c0*/  LOP3.LUT R4, R5, R4, RZ, 0x3c, !PT ;  /* 0x0000000405047212 */ /* 0x000fe400078e3cff */
[----:B------:R-:W-:Y:S02]  /*415d0*/  LOP3.LUT R18, R19, R18, RZ, 0x3c, !PT ;  /* 0x0000001213127212 */ /* 0x000fe400078e3cff */
[----:B------:R-:W-:Y:S01]  /*415e0*/  LOP3.LUT R162, R163, R162, RZ, 0x3c, !PT ;  /* 0x000000a2a3a27212 */ /* 0x000fe200078e3cff */
[----:B------:R-:W-:Y:S01]  /*415f0*/  STL.64 [R1+0x158], R56 ;  /* 0x0001583801007387 */ /* 0x000fe20000100a00 */
[----:B------:R-:W-:-:S03]  /*41600*/  LOP3.LUT R164, R165, R164, RZ, 0x3c, !PT ;  /* 0x000000a4a5a47212 */ /* 0x000fc600078e3cff */
        /* <DEDUP_REMOVED lines=8> */
[----:B------:R-:W-:Y:S04]  /*41690*/  STL.64 [R1+0x180], R22 ;  /* 0x0001801601007387 */ /* 0x000fe80000100a00 */
[----:B------:R-:W-:Y:S04]  /*416a0*/  STL.64 [R1+0x188], R4 ;  /* 0x0001880401007387 */ /* 0x000fe80000100a00 */
[----:B------:R-:W-:Y:S04]  /*416b0*/  STL.64 [R1+0x190], R18 ;  /* 0x0001901201007387 */ /* 0x000fe80000100a00 */
[----:B------:R-:W-:Y:S04]  /*416c0*/  STL.64 [R1+0x198], R162 ;  /* 0x000198a201007387 */ /* 0x000fe80000100a00 */
[----:B------:R-:W-:Y:S04]  /*416d0*/  STL.64 [R1+0x1a0], R164 ;  /* 0x0001a0a401007387 */ /* 0x000fe80000100a00 */
[----:B------:R-:W-:Y:S04]  /*416e0*/  STL.64 [R1+0x1a8], R120 ;  /* 0x0001a87801007387 */ /* 0x000fe80000100a00 */
[----:B------:R0:W-:Y:S04]  /*416f0*/  STL.64 [R1+0x1b0], R122 ;  /* 0x0001b07a01007387 */ /* 0x0001e80000100a00 */
[----:B0-----:R-:W4:Y:S04]  /*41700*/  LDL.LU.64 R122, [R1+0x23d0] ;  /* 0x0023d000017a7983 */ /* 0x001f280000300a00 */
[----:B---3--:R0:W-:Y:S04]  /*41710*/  @!P6 STL [R1+0x12c4], R67 ;  /* 0x0012c4430100e387 */ /* 0x0081e80000100800 */
[----:B0-----:R-:W3:Y:S04]  /*41720*/  LDL.LU R67, [R1+0x23c8] ;  /* 0x0023c80001437983 */ /* 0x001ee80000300800 */
[----:B------:R-:W3:Y:S04]  /*41730*/  LDL.LU.64 R120, [R1+0x23c0] ;  /* 0x0023c00001787983 */ /* 0x000ee80000300a00 */
[----:B--2---:R0:W-:Y:S04]  /*41740*/  @!P1 STL [R1+0x12c0], R118 ;  /* 0x0012c07601009387 */ /* 0x0041e80000100800 */
[----:B0-----:R-:W2:Y:S04]  /*41750*/  LDL.LU R118, [R1+0x23b8] ;  /* 0x0023b80001767983 */ /* 0x001ea80000300800 */
[----:B------:R-:W2:Y:S04]  /*41760*/  LDL.LU.64 R104, [R1+0x23b0] ;  /* 0x0023b00001687983 */ /* 0x000ea80000300a00 */
[----:B------:R0:W-:Y:S04]  /*41770*/  @!P6 STL [R1+0x1294], R119 ;  /* 0x001294770100e387 */ /* 0x0001e80000100800 */
[----:B0-----:R-:W2:Y:S04]  /*41780*/  LDL.LU R119, [R1+0x23a8] ;  /* 0x0023a80001777983 */ /* 0x001ea80000300800 */
[----:B------:R-:W2:Y:S04]  /*41790*/  LDL.LU.64 R94, [R1+0x23a0] ;  /* 0x0023a000015e7983 */ /* 0x000ea80000300a00 */
[----:B----4-:R0:W-:Y:S04]  /*417a0*/  @!P1 STL [R1+0x1290], R84 ;  /* 0x0012905401009387 */ /* 0x0101e80000100800 */
[----:B0-----:R-:W4:Y:S04]  /*417b0*/  LDL.LU R84, [R1+0x2398] ;  /* 0x0023980001547983 */ /* 0x001f280000300800 */
[----:B------:R-:W2:Y:S04]  /*417c0*/  LDL.LU.64 R116, [R1+0x2390] ;  /* 0x0023900001747983 */ /* 0x000ea80000300a00 */
[----:B------:R0:W-:Y:S04]  /*417d0*/  @!P6 STL [R1+0x1264], R85 ;  /* 0x001264550100e387 */ /* 0x0001e80000100800 */
[----:B0-----:R-:W4:Y:S04]  /*417e0*/  LDL.LU R85, [R1+0x2388] ;  /* 0x0023880001557983 */ /* 0x001f280000300800 */
[----:B------:R-:W2:Y:S04]  /*417f0*/  LDL.LU.64 R114, [R1+0x2380] ;  /* 0x0023800001727983 */ /* 0x000ea80000300a00 */
[----:B------:R0:W-:Y:S04]  /*41800*/  @!P1 STL [R1+0x1260], R112 ;  /* 0x0012607001009387 */ /* 0x0001e80000100800 */
[----:B0-----:R-:W2:Y:S04]  /*41810*/  LDL.LU R112, [R1+0x2378] ;  /* 0x0023780001707983 */ /* 0x001ea80000300800 */
[----:B------:R-:W2:Y:S04]  /*41820*/  LDL.LU.64 R74, [R1+0x2370] ;  /* 0x00237000014a7983 */ /* 0x000ea80000300a00 */
[----:B------:R0:W-:Y:S04]  /*41830*/  @!P6 STL [R1+0x1234], R113 ;  /* 0x001234710100e387 */ /* 0x0001e80000100800 */
[----:B0-----:R-:W2:Y:S04]  /*41840*/  LDL.LU R113, [R1+0x2368] ;  /* 0x0023680001717983 */ /* 0x001ea80000300800 */
[----:B------:R-:W2:Y:S04]  /*41850*/  LDL.LU.64 R64, [R1+0x2360] ;  /* 0x0023600001407983 */ /* 0x000ea80000300a00 */
[----:B------:R0:W-:Y:S04]  /*41860*/  @!P1 STL [R1+0x1230], R0 ;  /* 0x0012300001009387 */ /* 0x0001e80000100800 */
[----:B0-----:R-:W2:Y:S04]  /*41870*/  LDL.LU R0, [R1+0x2358] ;  /* 0x0023580001007983 */ /* 0x001ea80000300800 */
[----:B------:R0:W-:Y:S04]  /*41880*/  @!P6 STL [R1+0x1204], R12 ;  /* 0x0012040c0100e387 */ /* 0x0001e80000100800 */
[----:B0-----:R-:W2:Y:S04]  /*41890*/  LDL.LU R12, [R1+0x2354] ;  /* 0x00235400010c7983 */ /* 0x001ea80000300800 */
[----:B------:R-:W-:Y:S04]  /*418a0*/  STL [R1+0x2048], R150 ;  /* 0x0020489601007387 */ /* 0x000fe80000100800 */
[----:B------:R0:W-:Y:S04]  /*418b0*/  STL [R1+0x218c], R150 ;  /* 0x00218c9601007387 */ /* 0x0001e80000100800 */
[----:B0-----:R-:W3:Y:S04]  /*418c0*/  LDL R150, [R1+0x11ac] ;  /* 0x0011ac0001967983 */ /* 0x001ee80000100800 */
[----:B------:R-:W-:Y:S04]  /*418d0*/  STL [R1+0x2044], R151 ;  /* 0x0020449701007387 */ /* 0x000fe80000100800 */
[----:B------:R0:W-:Y:S04]  /*418e0*/  STL [R1+0x2190], R151 ;  /* 0x0021909701007387 */ /* 0x0001e80000100800 */
[----:B0-----:R-:W3:Y:S04]  /*418f0*/  LDL R151, [R1+0x11b0] ;  /* 0x0011b00001977983 */ /* 0x001ee80000100800 */
[----:B------:R0:W-:Y:S04]  /*41900*/  @!P1 STL [R1+0x1200], R13 ;  /* 0x0012000d01009387 */ /* 0x0001e80000100800 */
[----:B0-----:R-:W3:Y:S04]  /*41910*/  LDL.LU R13, [R1+0x2350] ;  /* 0x00235000010d7983 */ /* 0x001ee80000300800 */
[----:B------:R-:W-:Y:S04]  /*41920*/  STL [R1+0x2050], R110 ;  /* 0x0020506e01007387 */ /* 0x000fe80000100800 */
[----:B------:R0:W-:Y:S04]  /*41930*/  STL [R1+0x2194], R110 ;  /* 0x0021946e01007387 */ /* 0x0001e80000100800 */
[----:B0-----:R-:W4:Y:S04]  /*41940*/  LDL R110, [R1+0x11d4] ;  /* 0x0011d400016e7983 */ /* 0x001f280000100800 */
[----:B------:R-:W-:Y:S04]  /*41950*/  STL [R1+0x204c], R111 ;  /* 0x00204c6f01007387 */ /* 0x000fe80000100800 */
[----:B------:R0:W-:Y:S04]  /*41960*/  STL [R1+0x2198], R111 ;  /* 0x0021986f01007387 */ /* 0x0001e80000100800 */
[----:B0-----:R-:W4:Y:S01]  /*41970*/  LDL R111, [R1+0x11d8] ;  /* 0x0011d800016f7983 */ /* 0x001f220000100800 */
[----:B------:R-:W-:-:S04]  /*41980*/  LOP3.LUT R141, R141, R140, RZ, 0x3c, !PT ;  /* 0x0000008c8d8d7212 */ /* 0x000fc800078e3cff */
[----:B------:R-:W-:-:S04]  /*41990*/  LOP3.LUT R140, R141, R140, RZ, 0x3c, !PT ;  /* 0x0000008c8d8c7212 */ /* 0x000fc800078e3cff */
[----:B------:R-:W-:Y:S02]  /*419a0*/  LOP3.LUT R141, R141, R140, RZ, 0x3c, !PT ;  /* 0x0000008c8d8d7212 */ /* 0x000fe400078e3cff */
[----:B------:R-:W-:-:S04]  /*419b0*/  LOP3.LUT R109, R109, R108, RZ, 0x3c, !PT ;  /* 0x0000006c6d6d7212 */ /* 0x000fc800078e3cff */
[----:B------:R-:W-:Y:S02]  /*419c0*/  LOP3.LUT R108, R109, R108, RZ, 0x3c, !PT ;  /* 0x0000006c6d6c7212 */ /* 0x000fe400078e3cff */
[----:B------:R-:W-:Y:S02]  /*419d0*/  LOP3.LUT R131, R131, R130, RZ, 0x3c, !PT ;  /* 0x0000008283837212 */ /* 0x000fe400078e3cff */
[----:B------:R-:W-:Y:S02]  /*419e0*/  LOP3.LUT R107, R107, R106, RZ, 0x3c, !PT ;  /* 0x0000006a6b6b7212 */ /* 0x000fe400078e3cff */
[----:B------:R-:W-:Y:S01]  /*419f0*/  LOP3.LUT R109, R109, R108, RZ, 0x3c, !PT ;  /* 0x0000006c6d6d7212 */ /* 0x000fe200078e3cff */
[----:B--2---:R-:W2:Y:S04]  /*41a00*/  @!P1 LDG.E.U16 R12, desc[UR6][R104.64] ;  /* 0x00000006680c9981 */ /* 0x004ea8000c1e1500 */
[----:B---3--:R-:W3:Y:S04]  /*41a10*/  @!P6 LDG.E.U16 R13, desc[UR6][R120.64] ;  /* 0x00000006780de981 */ /* 0x008ee8000c1e1500 */
[----:B----4-:R-:W4:Y:S01]  /*41a20*/  @!P6 LDG.E.U16 R111, desc[UR6][R140.64] ;  /* 0x000000068c6fe981 */ /* 0x010f22000c1e1500 */
[----:B------:R-:W-:-:S03]  /*41a30*/  LOP3.LUT R130, R131, R130, RZ, 0x3c, !PT ;  /* 0x0000008283827212 */ /* 0x000fc600078e3cff */
[----:B------:R-:W2:Y:S01]  /*41a40*/  @!P1 LDG.E.U16 R110, desc[UR6][R108.64] ;  /* 0x000000066c6e9981 */ /* 0x000ea2000c1e1500 */
[----:B------:R-:W-:Y:S02]  /*41a50*/  LOP3.LUT R106, R107, R106, RZ, 0x3c, !PT ;  /* 0x0000006a6b6a7212 */ /* 0x000fe400078e3cff */
[----:B------:R-:W-:Y:S01]  /*41a60*/  LOP3.LUT R131, R131, R130, RZ, 0x3c, !PT ;  /* 0x0000008283837212 */ /* 0x000fe200078e3cff */
[----:B------:R-:W-:Y:S01]  /*41a70*/  STL [R1+0x2058], R140 ;  /* 0x0020588c01007387 */ /* 0x000fe20000100800 */
[----:B------:R-:W-:-:S03]  /*41a80*/  LOP3.LUT R107, R107, R106, RZ, 0x3c, !PT ;  /* 0x0000006a6b6b7212 */ /* 0x000fc600078e3cff */
[----:B------:R0:W-:Y:S04]  /*41a90*/  STL [R1+0x219c], R140 ;  /* 0x00219c8c01007387 */ /* 0x0001e80000100800 */
[----:B------:R-:W-:Y:S04]  /*41aa0*/  STL [R1+0x2054], R141 ;  /* 0x0020548d01007387 */ /* 0x000fe80000100800 */
[----:B------:R-:W-:Y:S04]  /*41ab0*/  STL [R1+0x21a0], R141 ;  /* 0x0021a08d01007387 */ /* 0x000fe80000100800 */
[----:B------:R-:W3:Y:S04]  /*41ac0*/  @!P6 LDG.E.U16 R151, desc[UR6][R130.64] ;  /* 0x000000068297e981 */ /* 0x000ee8000c1e1500 */
[----:B------:R-:W-:Y:S04]  /*41ad0*/  STL [R1+0x2060], R108 ;  /* 0x0020606c01007387 */ /* 0x000fe80000100800 */
[----:B------:R-:W-:Y:S04]  /*41ae0*/  STL [R1+0x21a4], R108 ;  /* 0x0021a46c01007387 */ /* 0x000fe80000100800 */
[----:B------:R-:W3:Y:S04]  /*41af0*/  @!P1 LDG.E.U16 R150, desc[UR6][R106.64] ;  /* 0x000000066a969981 */ /* 0x000ee8000c1e1500 */
[----:B------:R-:W-:Y:S04]  /*41b00*/  STL [R1+0x205c], R109 ;  /* 0x00205c6d01007387 */ /* 0x000fe80000100800 */
[----:B------:R1:W-:Y:S04]  /*41b10*/  STL [R1+0x21a8], R109 ;  /* 0x0021a86d01007387 */ /* 0x0003e80000100800 */
[----:B0-----:R-:W3:Y:S04]  /*41b20*/  LDL R140, [R1+0x12bc] ;  /* 0x0012bc00018c7983 */ /* 0x001ee80000100800 */
[----:B----4-:R0:W-:Y:S04]  /*41b30*/  @!P6 STL [R1+0x11d8], R111 ;  /* 0x0011d86f0100e387 */ /* 0x0101e80000100800 */
[----:B-1----:R-:W4:Y:S04]  /*41b40*/  LDL R109, [R1+0x1258] ;  /* 0x00125800016d7983 */ /* 0x002f280000100800 */
[----:B------:R-:W4:Y:S04]  /*41b50*/  LDL R108, [R1+0x122c] ;  /* 0x00122c00016c7983 */ /* 0x000f280000100800 */
[----:B0-----:R-:W4:Y:S04]  /*41b60*/  LDL R111, [R1+0x1288] ;  /* 0x00128800016f7983 */ /* 0x001f280000100800 */
[----:B--2---:R0:W-:Y:S04]  /*41b70*/  @!P1 STL [R1+0x11d4], R110 ;  /* 0x0011d46e01009387 */ /* 0x0041e80000100800 */
[----:B---3--:R-:W2:Y:S04]  /*41b80*/  @!P6 LDG.E.U16 R140, desc[UR6][R164.64] ;  /* 0x00000006a48ce981 */ /* 0x008ea8000c1e1500 */
[----:B0-----:R-:W3:Y:S04]  /*41b90*/  LDL R110, [R1+0x1228] ;  /* 0x00122800016e7983 */ /* 0x001ee80000100800 */
[----:B------:R-:W-:Y:S04]  /*41ba0*/  STL [R1+0x2068], R130 ;  /* 0x0020688201007387 */ /* 0x000fe80000100800 */
[----:B------:R0:W-:Y:S04]  /*41bb0*/  STL [R1+0x21ac], R130 ;  /* 0x0021ac8201007387 */ /* 0x0001e80000100800 */
[----:B0-----:R-:W2:Y:S04]  /*41bc0*/  LDL R130, [R1+0x125c] ;  /* 0x00125c0001827983 */ /* 0x001ea80000100800 */
[----:B------:R-:W-:Y:S04]  /*41bd0*/  STL [R1+0x2064], R131 ;  /* 0x0020648301007387 */ /* 0x000fe80000100800 */
[----:B------:R0:W-:Y:S04]  /*41be0*/  STL [R1+0x21b0], R131 ;  /* 0x0021b08301007387 */ /* 0x0001e80000100800 */
[----:B------:R-:W2:Y:S04]  /*41bf0*/  LDL R141, [R1+0x11fc] ;  /* 0x0011fc00018d7983 */ /* 0x000ea80000100800 */
[----:B0-----:R-:W2:Y:S04]  /*41c00*/  LDL R131, [R1+0x128c] ;  /* 0x00128c0001837983 */ /* 0x001ea80000100800 */
[----:B------:R0:W-:Y:S04]  /*41c10*/  @!P6 STL [R1+0x11b0], R151 ;  /* 0x0011b0970100e387 */ /* 0x0001e80000100800 */
[----:B0-----:R-:W2:Y:S04]  /*41c20*/  LDL R151, [R1+0x11f8] ;  /* 0x0011f80001977983 */ /* 0x001ea80000100800 */
[----:B------:R0:W-:Y:S04]  /*41c30*/  @!P1 STL [R1+0x11ac], R150 ;  /* 0x0011ac9601009387 */ /* 0x0001e80000100800 */
[----:B0-----:R-:W2:Y:S04]  /*41c40*/  LDL R150, [R1+0x11d0] ;  /* 0x0011d00001967983 */ /* 0x001ea80000100800 */
[----:B------:R-:W-:Y:S04]  /*41c50*/  STL [R1+0x2070], R106 ;  /* 0x0020706a01007387 */ /* 0x000fe80000100800 */
[----:B------:R0:W-:Y:S04]  /*41c60*/  STL [R1+0x21b4], R106 ;  /* 0x0021b46a01007387 */ /* 0x0001e80000100800 */
[----:B0-----:R-:W2:Y:S01]  /*41c70*/  LDL R106, [R1+0x12b8] ;  /* 0x0012b800016a7983 */ /* 0x001ea20000100800 */
[----:B------:R-:W-:-:S02]  /*41c80*/  LOP3.LUT R103, R103, R102, RZ, 0x3c, !PT ;  /* 0x0000006667677212 */ /* 0x000fc400078e3cff */
[----:B------:R-:W-:Y:S01]  /*41c90*/  LOP3.LUT R101, R101, R100, RZ, 0x3c, !PT ;  /* 0x0000006465657212 */ /* 0x000fe200078e3cff */
[----:B----4-:R-:W4:Y:S04]  /*41ca0*/  @!P1 LDG.E.U16 R109, desc[UR6][R14.64] ;  /* 0x000000060e6d9981 */ /* 0x010f28000c1e1500 */
[----:B------:R-:W4:Y:S04]  /*41cb0*/  @!P6 LDG.E.U16 R108, desc[UR6][R10.64] ;  /* 0x000000060a6ce981 */ /* 0x000f28000c1e1500 */
[----:B------:R-:W4:Y:S04]  /*41cc0*/  @!P1 LDG.E.U16 R111, desc[UR6][R158.64] ;  /* 0x000000069e6f9981 */ /* 0x000f28000c1e1500 */
[----:B------:R-:W-:Y:S04]  /*41cd0*/  STL [R1+0x206c], R107 ;  /* 0x00206c6b01007387 */ /* 0x000fe80000100800 */
[----:B------:R-:W-:Y:S04]  /*41ce0*/  STL [R1+0x21b8], R107 ;  /* 0x0021b86b01007387 */ /* 0x000fe80000100800 */
[----:B------:R-:W-:Y:S01]  /*41cf0*/  STL [R1+0x2210], R13 ;  /* 0x0022100d01007387 */ /* 0x000fe20000100800 */
[----:B------:R-:W-:-:S03]  /*41d00*/  LOP3.LUT R102, R103, R102, RZ, 0x3c, !PT ;  /* 0x0000006667667212 */ /* 0x000fc600078e3cff */
[----:B------:R-:W-:Y:S04]  /*41d10*/  STL [R1+0x2078], R120 ;  /* 0x0020787801007387 */ /* 0x000fe80000100800 */
[----:B------:R-:W-:Y:S04]  /*41d20*/  STL [R1+0x21bc], R120 ;  /* 0x0021bc7801007387 */ /* 0x000fe80000100800 */
[----:B------:R-:W-:Y:S04]  /*41d30*/  STL [R1+0x2074], R121 ;  /* 0x0020747901007387 */ /* 0x000fe80000100800 */
[----:B------:R-:W-:Y:S01]  /*41d40*/  STL [R1+0x21c0], R121 ;  /* 0x0021c07901007387 */ /* 0x000fe20000100800 */
[----:B------:R-:W-:-:S03]  /*41d50*/  LOP3.LUT R103, R103, R102, RZ, 0x3c, !PT ;  /* 0x0000006667677212 */ /* 0x000fc600078e3cff */
[----:B------:R-:W-:Y:S04]  /*41d60*/  STL [R1+0x221c], R12 ;  /* 0x00221c0c01007387 */ /* 0x000fe80000100800 */
[----:B------:R-:W-:Y:S04]  /*41d70*/  STL [R1+0x2080], R104 ;  /* 0x0020806801007387 */ /* 0x000fe80000100800 */
[----:B------:R-:W-:Y:S04]  /*41d80*/  STL [R1+0x21c4], R104 ;  /* 0x0021c46801007387 */ /* 0x000fe80000100800 */
[----:B------:R-:W-:Y:S04]  /*41d90*/  STL [R1+0x207c], R105 ;  /* 0x00207c6901007387 */ /* 0x000fe80000100800 */
[----:B------:R-:W-:Y:S04]  /*41da0*/  STL [R1+0x21c8], R105 ;  /* 0x0021c86901007387 */ /* 0x000fe80000100800 */
[----:B------:R-:W4:Y:S04]  /*41db0*/  LDL.LU.64 R164, [R1+0x2348] ;  /* 0x0023480001a47983 */ /* 0x000f280000300a00 */
[----:B---3--:R-:W3:Y:S04]  /*41dc0*/  @!P1 LDG.E.U16 R110, desc[UR6][R102.64] ;  /* 0x00000006666e9981 */ /* 0x008ee8000c1e1500 */
[----:B--2---:R0:W-:Y:S01]  /*41dd0*/  @!P6 STL [R1+0x12bc], R140 ;  /* 0x0012bc8c0100e387 */ /* 0x0041e20000100800 */
[----:B------:R-:W-:-:S03]  /*41de0*/  LOP3.LUT R100, R101, R100, RZ, 0x3c, !PT ;  /* 0x0000006465647212 */ /* 0x000fc600078e3cff */
[----:B------:R-:W2:Y:S04]  /*41df0*/  @!P6 LDG.E.U16 R130, desc[UR6][R2.64] ;  /* 0x000000060282e981 */ /* 0x000ea8000c1e1500 */
[----:B0-----:R-:W2:Y:S04]  /*41e00*/  LDL R140, [R1+0x11cc] ;  /* 0x0011cc00018c7983 */ /* 0x001ea80000100800 */
[----:B------:R-:W2:Y:S01]  /*41e10*/  @!P6 LDG.E.U16 R131, desc[UR6][R160.64] ;  /* 0x00000006a083e981 */ /* 0x000ea2000c1e1500 */
[----:B------:R-:W-:-:S05]  /*41e20*/  LOP3.LUT R101, R101, R100, RZ, 0x3c, !PT ;  /* 0x0000006465657212 */ /* 0x000fca00078e3cff */
[----:B------:R-:W2:Y:S04]  /*41e30*/  @!P1 LDG.E.U16 R151, desc[UR6][R100.64] ;  /* 0x0000000664979981 */ /* 0x000ea8000c1e1500 */
[----:B------:R-:W2:Y:S04]  /*41e40*/  @!P1 LDG.E.U16 R106, desc[UR6][R162.64] ;  /* 0x00000006a26a9981 */ /* 0x000ea8000c1e1500 */
[----:B------:R-:W2:Y:S04]  /*41e50*/  LDL.LU.64 R162, [R1+0x2340] ;  /* 0x0023400001a27983 */ /* 0x000ea80000300a00 */
[----:B------:R-:W2:Y:S04]  /*41e60*/  LDL.LU.64 R160, [R1+0x2338] ;  /* 0x0023380001a07983 */ /* 0x000ea80000300a00 */
[----:B------:R-:W2:Y:S04]  /*41e70*/  LDL.LU.64 R158, [R1+0x2330] ;  /* 0x00233000019e7983 */ /* 0x000ea80000300a00 */
[----:B----4-:R0:W-:Y:S04]  /*41e80*/  @!P1 STL [R1+0x1288], R111 ;  /* 0x0012886f01009387 */ /* 0x0101e80000100800 */
[----:B0-----:R-:W4:Y:S04]  /*41e90*/  LDL R111, [R1+0x11a8] ;  /* 0x0011a800016f7983 */ /* 0x001f280000100800 */
[----:B------:R-:W4:Y:S04]  /*41ea0*/  LDL.LU.64 R2, [R1+0x2328] ;  /* 0x0023280001027983 */ /* 0x000f280000300a00 */
[----:B------:R-:W4:Y:S04]  /*41eb0*/  LDL.LU.64 R14, [R1+0x2320] ;  /* 0x00232000010e7983 */ /* 0x000f280000300a00 */
[----:B------:R-:W4:Y:S01]  /*41ec0*/  LDL.LU.64 R10, [R1+0x2318] ;  /* 0x00231800010a7983 */ /* 0x000f220000300a00 */
[----:B------:R-:W-:-:S04]  /*41ed0*/  LOP3.LUT R139, R139, R138, RZ, 0x3c, !PT ;  /* 0x0000008a8b8b7212 */ /* 0x000fc800078e3cff */
[----:B------:R-:W-:-:S04]  /*41ee0*/  LOP3.LUT R138, R139, R138, RZ, 0x3c, !PT ;  /* 0x0000008a8b8a7212 */ /* 0x000fc800078e3cff */
[----:B------:R-:W-:-:S05]  /*41ef0*/  LOP3.LUT R139, R139, R138, RZ, 0x3c, !PT ;  /* 0x0000008a8b8b7212 */ /* 0x000fca00078e3cff */
[----:B------:R-:W4:Y:S01]  /*41f00*/  @!P6 LDG.E.U16 R150, desc[UR6][R138.64] ;  /* 0x000000068a96e981 */ /* 0x000f22000c1e1500 */
[----:B------:R-:W-:-:S04]  /*41f10*/  LOP3.LUT R149, R149, R148, RZ, 0x3c, !PT ;  /* 0x0000009495957212 */ /* 0x000fc800078e3cff */
[C---:B------:R-:W-:Y:S01]  /*41f20*/  LOP3.LUT R148, R149.reuse, R148, RZ, 0x3c, !PT ;  /* 0x0000009495947212 */ /* 0x040fe200078e3cff */
[----:B---3--:R0:W-:Y:S03]  /*41f30*/  @!P1 STL [R1+0x1228], R110 ;  /* 0x0012286e01009387 */ /* 0x0081e60000100800 */
[----:B------:R-:W-:-:S05]  /*41f40*/  LOP3.LUT R149, R149, R148, RZ, 0x3c, !PT ;  /* 0x0000009495957212 */ /* 0x000fca00078e3cff */
[----:B------:R-:W3:Y:S04]  /*41f50*/  @!P6 LDG.E.U16 R141, desc[UR6][R148.64] ;  /* 0x00000006948de981 */ /* 0x000ee8000c1e1500 */
[----:B0-----:R-:W3:Y:S04]  /*41f60*/  LDL R110, [R1+0x11a4] ;  /* 0x0011a400016e7983 */ /* 0x001ee80000100800 */
        /* <DEDUP_REMOVED lines=12> */
[----:B--2---:R0:W-:Y:S04]  /*42030*/  @!P1 STL [R1+0x11f8], R151 ;  /* 0x0011f89701009387 */ /* 0x0041e80000100800 */
[----:B------:R-:W-:Y:S04]  /*42040*/  @!P1 STL [R1+0x12b8], R106 ;  /* 0x0012b86a01009387 */ /* 0x000fe80000100800 */
[----:B0-----:R-:W2:Y:S01]  /*42050*/  LDL R151, [R1+0x12b4] ;  /* 0x0012b40001977983 */ /* 0x001ea20000100800 */
[----:B------:R-:W-:-:S02]  /*42060*/  LOP3.LUT R99, R99, R98, RZ, 0x3c, !PT ;  /* 0x0000006263637212 */ /* 0x000fc400078e3cff */
[----:B------:R-:W-:Y:S02]  /*42070*/  LOP3.LUT R129, R129, R128, RZ, 0x3c, !PT ;  /* 0x0000008081817212 */ /* 0x000fe400078e3cff */
[----:B------:R-:W-:Y:S02]  /*42080*/  LOP3.LUT R97, R97, R96, RZ, 0x3c, !PT ;  /* 0x0000006061617212 */ /* 0x000fe400078e3cff */
        /* <DEDUP_REMOVED lines=17> */
[----:B------:R-:W2:Y:S04]  /*421a0*/  @!P1 LDG.E.U16 R159, desc[UR6][R50.64] ;  /* 0x00000006329f9981 */ /* 0x000ea8000c1e1500 */
[----:B------:R-:W2:Y:S04]  /*421b0*/  @!P6 LDG.E.U16 R158, desc[UR6][R52.64] ;  /* 0x00000006349ee981 */ /* 0x000ea8000c1e1500 */
[----:B------:R-:W2:Y:S04]  /*421c0*/  @!P1 LDG.E.U16 R161, desc[UR6][R54.64] ;  /* 0x0000000636a19981 */ /* 0x000ea8000c1e1500 */
[----:B----4-:R-:W4:Y:S04]  /*421d0*/  @!P1 LDG.E.U16 R3, desc[UR6][R6.64] ;  /* 0x0000000606039981 */ /* 0x010f28000c1e1500 */
[----:B------:R-:W4:Y:S04]  /*421e0*/  @!P6 LDG.E.U16 R11, desc[UR6][R118.64] ;  /* 0x00000006760be981 */ /* 0x000f28000c1e1500 */
[----:B------:R-:W4:Y:S01]  /*421f0*/  @!P1 LDG.E.U16 R10, desc[UR6][R94.64] ;  /* 0x000000065e0a9981 */ /* 0x000f22000c1e1500 */
[----:B------:R-:W-:-:S02]  /*42200*/  LOP3.LUT R98, R99, R98, RZ, 0x3c, !PT ;  /* 0x0000006263627212 */ /* 0x000fc400078e3cff */
[----:B------:R-:W-:Y:S01]  /*42210*/  LOP3.LUT R128, R129, R128, RZ, 0x3c, !PT ;  /* 0x0000008081807212 */ /* 0x000fe200078e3cff */
[----:B------:R-:W4:Y:S04]  /*42220*/  @!P6 LDG.E.U16 R15, desc[UR6][R16.64] ;  /* 0x00000006100fe981 */ /* 0x000f28000c1e1500 */
[----:B------:R-:W4:Y:S01]  /*42230*/  @!P6 LDG.E.U16 R2, desc[UR6][R48.64] ;  /* 0x000000063002e981 */ /* 0x000f22000c1e1500 */
        /* <DEDUP_REMOVED lines=8> */
[----:B------:R-:W-:Y:S01]  /*422c0*/  LOP3.LUT R59, R59, R58, RZ, 0x3c, !PT ;  /* 0x0000003a3b3b7212 */ /* 0x000fe200078e3cff */
[----:B------:R0:W-:Y:S04]  /*422d0*/  @!P6 STL [R1+0x11d0], R150 ;  /* 0x0011d0960100e387 */ /* 0x0001e80000100800 */
[----:B------:R-:W-:Y:S01]  /*422e0*/  @!P6 STL [R1+0x128c], R131 ;  /* 0x00128c830100e387 */ /* 0x000fe20000100800 */
[----:B------:R-:W-:-:S02]  /*422f0*/  LOP3.LUT R129, R129, R128, RZ, 0x3c, !PT ;  /* 0x0000008081817212 */ /* 0x000fc400078e3cff */
[C---:B------:R-:W-:Y:S01]  /*42300*/  LOP3.LUT R96, R97.reuse, R96, RZ, 0x3c, !PT ;  /* 0x0000006061607212 */ /* 0x040fe200078e3cff */
[----:B------:R-:W4:Y:S04]  /*42310*/  @!P1 LDG.E.U16 R140, desc[UR6][R98.64] ;  /* 0x00000006628c9981 */ /* 0x000f28000c1e1500 */
[----:B------:R-:W4:Y:S04]  /*42320*/  @!P6 LDG.E.U16 R111, desc[UR6][R128.64] ;  /* 0x00000006806fe981 */ /* 0x000f28000c1e1500 */
[----:B------:R-:W4:Y:S04]  /*42330*/  @!P1 LDG.E.U16 R14, desc[UR6][R66.64] ;  /* 0x00000006420e9981 */ /* 0x000f28000c1e1500 */
[----:B0-----:R-:W4:Y:S04]  /*42340*/  LDL R150, [R1+0x12b0] ;  /* 0x0012b00001967983 */ /* 0x001f280000100800 */
[----:B------:R-:W-:Y:S04]  /*42350*/  STL [R1+0x20a0], R138 ;  /* 0x0020a08a01007387 */ /* 0x000fe80000100800 */
[----:B------:R-:W-:Y:S04]  /*42360*/  STL [R1+0x21e4], R138 ;  /* 0x0021e48a01007387 */ /* 0x000fe80000100800 */
[----:B------:R-:W-:Y:S04]  /*42370*/  STL [R1+0x209c], R139 ;  /* 0x00209c8b01007387 */ /* 0x000fe80000100800 */
[----:B------:R-:W-:Y:S04]  /*42380*/  STL [R1+0x21e8], R139 ;  /* 0x0021e88b01007387 */ /* 0x000fe80000100800 */
[----:B------:R-:W-:Y:S04]  /*42390*/  @!P6 STL [R1+0x125c], R130 ;  /* 0x00125c820100e387 */ /* 0x000fe80000100800 */
[----:B------:R-:W-:Y:S04]  /*423a0*/  STL [R1+0x20a8], R98 ;  /* 0x0020a86201007387 */ /* 0x000fe80000100800 */
[----:B------:R-:W-:Y:S04]  /*423b0*/  STL [R1+0x20a4], R99 ;  /* 0x0020a46301007387 */ /* 0x000fe80000100800 */
[----:B------:R-:W-:Y:S04]  /*423c0*/  @!P1 STL [R1+0x1258], R109 ;  /* 0x0012586d01009387 */ /* 0x000fe80000100800 */
[----:B------:R-:W-:Y:S04]  /*423d0*/  STL [R1+0x21ec], R99 ;  /* 0x0021ec6301007387 */ /* 0x000fe80000100800 */
[----:B------:R-:W-:Y:S04]  /*423e0*/  @!P6 STL [R1+0x122c], R108 ;  /* 0x00122c6c0100e387 */ /* 0x000fe80000100800 */
[----:B------:R-:W-:Y:S04]  /*423f0*/  STL [R1+0x20b0], R128 ;  /* 0x0020b08001007387 */ /* 0x000fe80000100800 */
[----:B------:R-:W-:Y:S01]  /*42400*/  STL [R1+0x21f0], R128 ;  /* 0x0021f08001007387 */ /* 0x000fe20000100800 */
[----:B------:R-:W-:-:S03]  /*42410*/  LOP3.LUT R97, R97, R96, RZ, 0x3c, !PT ;  /* 0x0000006061617212 */ /* 0x000fc600078e3cff */
[----:B------:R-:W-:Y:S04]  /*42420*/  STL [R1+0x20ac], R129 ;  /* 0x0020ac8101007387 */ /* 0x000fe80000100800 */
[----:B------:R0:W-:Y:S04]  /*42430*/  STL [R1+0x21f4], R129 ;  /* 0x0021f48101007387 */ /* 0x0001e80000100800 */
[----:B---3--:R-:W3:Y:S04]  /*42440*/  @!P1 LDG.E.U16 R110, desc[UR6][R96.64] ;  /* 0x00000006606e9981 */ /* 0x008ee8000c1e1500 */
[----:B0-----:R-:W3:Y:S04]  /*42450*/  LDL.LU R129, [R1+0x1194] ;  /* 0x0011940001817983 */ /* 0x001ee80000300800 */
[----:B------:R-:W-:Y:S04]  /*42460*/  STL [R1+0x20b8], R96 ;  /* 0x0020b86001007387 */ /* 0x000fe80000100800 */
[----:B------:R0:W-:Y:S04]  /*42470*/  STL [R1+0x21f8], R96 ;  /* 0x0021f86001007387 */ /* 0x0001e80000100800 */
[----:B------:R-:W-:Y:S04]  /*42480*/  @!P6 STL [R1+0x11fc], R141 ;  /* 0x0011fc8d0100e387 */ /* 0x000fe80000100800 */
[----:B--2---:R-:W2:Y:S04]  /*42490*/  @!P6 LDG.E.U16 R151, desc[UR6][R18.64] ;  /* 0x000000061297e981 */ /* 0x004ea8000c1e1500 */
[----:B0-----:R-:W2:Y:S04]  /*424a0*/  LDL.LU R96, [R1+0x11a0] ;  /* 0x0011a00001607983 */ /* 0x001ea80000300800 */
[----:B------:R-:W-:Y:S04]  /*424b0*/  STL [R1+0x20b4], R97 ;  /* 0x0020b46101007387 */ /* 0x000fe80000100800 */
[----:B------:R0:W-:Y:S04]  /*424c0*/  STL [R1+0x21fc], R97 ;  /* 0x0021fc6101007387 */ /* 0x0001e80000100800 */
[----:B0-----:R-:W2:Y:S04]  /*424d0*/  LDL.LU R97, [R1+0x11c4] ;  /* 0x0011c40001617983 */ /* 0x001ea80000300800 */
[----:B----4-:R-:W-:Y:S04]  /*424e0*/  STL [R1+0x2204], R11 ;  /* 0x0022040b01007387 */ /* 0x010fe80000100800 */
[----:B------:R-:W-:Y:S04]  /*424f0*/  STL [R1+0x2120], R118 ;  /* 0x0021207601007387 */ /* 0x000fe80000100800 */
[----:B------:R-:W-:Y:S04]  /*42500*/  STL [R1+0x20bc], R119 ;  /* 0x0020bc7701007387 */ /* 0x000fe80000100800 */
[----:B------:R0:W-:Y:S04]  /*42510*/  STL [R1+0x2200], R119 ;  /* 0x0022007701007387 */ /* 0x0001e80000100800 */
[----:B0-----:R-:W4:Y:S04]  /*42520*/  LDL.LU R119, [R1+0x11c8] ;  /* 0x0011c80001777983 */ /* 0x001f280000300800 */
[----:B------:R-:W-:Y:S04]  /*42530*/  STL [R1+0x2208], R10 ;  /* 0x0022080a01007387 */ /* 0x000fe80000100800 */
[----:B------:R-:W-:Y:S04]  /*42540*/  STL.64 [R1+0x20c0], R94 ;  /* 0x0020c05e01007387 */ /* 0x000fe80000100a00 */
[----:B------:R-:W2:Y:S04]  /*42550*/  LDL.LU.64 R18, [R1+0x2310] ;  /* 0x0023100001127983 */ /* 0x000ea80000300a00 */
[----:B------:R-:W3:Y:S04]  /*42560*/  @!P1 LDG.E.U16 R150, desc[UR6][R4.64] ;  /* 0x0000000604969981 */ /* 0x000ee8000c1e1500 */
[----:B------:R-:W3:Y:S04]  /*42570*/  LDL.LU.64 R4, [R1+0x2308] ;  /* 0x0023080001047983 */ /* 0x000ee80000300a00 */
[----:B------:R-:W3:Y:S04]  /*42580*/  LDL.LU.64 R16, [R1+0x2300] ;  /* 0x0023000001107983 */ /* 0x000ee80000300a00 */
[----:B------:R-:W-:Y:S04]  /*42590*/  @!P1 STL [R1+0x11cc], R140 ;  /* 0x0011cc8c01009387 */ /* 0x000fe80000100800 */
[----:B--2---:R-:W2:Y:S04]  /*425a0*/  @!P6 LDG.E.U16 R18, desc[UR6][R20.64] ;  /* 0x000000061412e981 */ /* 0x004ea8000c1e1500 */
[----:B------:R0:W-:Y:S04]  /*425b0*/  STL [R1+0x1284], R15 ;  /* 0x0012840f01007387 */ /* 0x0001e80000100800 */
[----:B------:R-:W4:Y:S04]  /*425c0*/  @!P1 LDG.E.U16 R19, desc[UR6][R8.64] ;  /* 0x0000000608139981 */ /* 0x000f28000c1e1500 */
[----:B0-----:R-:W4:Y:S04]  /*425d0*/  LDL.LU R15, [R1+0x22f8] ;  /* 0x0022f800010f7983 */ /* 0x001f280000300800 */
[----:B------:R-:W4:Y:S04]  /*425e0*/  LDL.LU.64 R6, [R1+0x22f0] ;  /* 0x0022f00001067983 */ /* 0x000f280000300a00 */
[----:B------:R-:W-:Y:S04]  /*425f0*/  @!P6 STL [R1+0x11a8], R111 ;  /* 0x0011a86f0100e387 */ /* 0x000fe80000100800 */
[----:B------:R0:W-:Y:S01]  /*42600*/  STL [R1+0x1280], R3 ;  /* 0x0012800301007387 */ /* 0x0001e20000100800 */
        /* <DEDUP_REMOVED lines=8> */
[----:B------:R-:W-:Y:S01]  /*42690*/  LOP3.LUT R154, R155, R154, RZ, 0x3c, !PT ;  /* 0x0000009a9b9a7212 */ /* 0x000fe200078e3cff */
[----:B0-----:R-:W4:Y:S04]  /*426a0*/  LDL.LU R3, [R1+0x22e8] ;  /* 0x0022e80001037983 */ /* 0x001f280000300800 */
[----:B------:R-:W4:Y:S04]  /*426b0*/  LDL.LU R128, [R1+0x12ac] ;  /* 0x0012ac0001807983 */ /* 0x000f280000300800 */
[----:B------:R-:W4:Y:S01]  /*426c0*/  LDL.LU.64 R20, [R1+0x22e0] ;  /* 0x0022e00001147983 */ /* 0x000f220000300a00 */
        /* <DEDUP_REMOVED lines=13> */
[----:B---3--:R-:W3:Y:S01]  /*427a0*/  @!P6 LDG.E.U16 R16, desc[UR6][R122.64] ;  /* 0x000000067a10e981 */ /* 0x008ee2000c1e1500 */
[----:B------:R-:W-:-:S02]  /*427b0*/  LOP3.LUT R62, R63, R62, RZ, 0x3c, !PT ;  /* 0x0000003e3f3e7212 */ /* 0x000fc400078e3cff */
[----:B------:R-:W-:Y:S01]  /*427c0*/  LOP3.LUT R60, R61, R60, RZ, 0x3c, !PT ;  /* 0x0000003c3d3c7212 */ /* 0x000fe200078e3cff */
[----:B------:R-:W3:Y:S01]  /*427d0*/  @!P6 LDG.E.U16 R5, desc[UR6][R112.64] ;  /* 0x000000067005e981 */ /* 0x000ee2000c1e1500 */
[----:B------:R-:W-:-:S03]  /*427e0*/  LOP3.LUT R58, R59, R58, RZ, 0x3c, !PT ;  /* 0x0000003a3b3a7212 */ /* 0x000fc600078e3cff */
[----:B------:R-:W3:Y:S04]  /*427f0*/  @!P1 LDG.E.U16 R4, desc[UR6][R64.64] ;  /* 0x0000000640049981 */ /* 0x000ee8000c1e1500 */
[----:B--2---:R0:W-:Y:S04]  /*42800*/  STL [R1+0x1254], R18 ;  /* 0x0012541201007387 */ /* 0x0041e80000100800 */
[----:B------:R-:W-:Y:S04]  /*42810*/  @!P1 STL [R1+0x11a4], R110 ;  /* 0x0011a46e01009387 */ /* 0x000fe80000100800 */
[----:B0-----:R-:W2:Y:S04]  /*42820*/  LDL.LU R18, [R1+0x22d8] ;  /* 0x0022d80001127983 */ /* 0x001ea80000300800 */
[----:B------:R-:W2:Y:S04]  /*42830*/  LDL.LU R99, [R1+0x12a8] ;  /* 0x0012a80001637983 */ /* 0x000ea80000300800 */
[----:B------:R-:W3:Y:S04]  /*42840*/  LDL.LU R139, [R1+0x127c] ;  /* 0x00127c00018b7983 */ /* 0x000ee80000300800 */
[----:B------:R-:W3:Y:S01]  /*42850*/  LDL.LU.64 R8, [R1+0x22d0] ;  /* 0x0022d00001087983 */ /* 0x000ee20000300a00 */
[----:B------:R-:W-:-:S02]  /*42860*/  LOP3.LUT R157, R157, R156, RZ, 0x3c, !PT ;  /* 0x0000009c9d9d7212 */ /* 0x000fc400078e3cff */
[----:B------:R-:W-:Y:S02]  /*42870*/  LOP3.LUT R93, R93, R92, RZ, 0x3c, !PT ;  /* 0x0000005c5d5d7212 */ /* 0x000fe400078e3cff */
[----:B------:R-:W-:Y:S02]  /*42880*/  LOP3.LUT R147, R147, R146, RZ, 0x3c, !PT ;  /* 0x0000009293937212 */ /* 0x000fe400078e3cff */
[----:B------:R-:W-:Y:S02]  /*42890*/  LOP3.LUT R137, R137, R136, RZ, 0x3c, !PT ;  /* 0x0000008889897212 */ /* 0x000fe400078e3cff */
[----:B------:R-:W-:Y:S02]  /*428a0*/  LOP3.LUT R89, R89, R88, RZ, 0x3c, !PT ;  /* 0x0000005859597212 */ /* 0x000fe400078e3cff */
[----:B------:R-:W-:Y:S01]  /*428b0*/  LOP3.LUT R127, R127, R126, RZ, 0x3c, !PT ;  /* 0x0000007e7f7f7212 */ /* 0x000fe200078e3cff */
[----:B----4-:R0:W4:Y:S04]  /*428c0*/  @!P1 LDG.E.U16 R6, desc[UR6][R74.64] ;  /* 0x000000064a069981 */ /* 0x010128000c1e1500 */
[----:B------:R-:W4:Y:S04]  /*428d0*/  @!P6 LDG.E.U16 R163, desc[UR6][R146.64] ;  /* 0x0000000692a3e981 */ /* 0x000f28000c1e1500 */
[----:B------:R-:W4:Y:S04]  /*428e0*/  @!P6 LDG.E.U16 R119, desc[UR6][R136.64] ;  /* 0x000000068877e981 */ /* 0x000f28000c1e1500 */
[----:B------:R-:W4:Y:S04]  /*428f0*/  @!P1 LDG.E.U16 R97, desc[UR6][R88.64] ;  /* 0x0000000658619981 */ /* 0x000f28000c1e1500 */
[----:B------:R-:W4:Y:S04]  /*42900*/  @!P6 LDG.E.U16 R20, desc[UR6][R156.64] ;  /* 0x000000069c14e981 */ /* 0x000f28000c1e1500 */
[----:B------:R-:W4:Y:S04]  /*42910*/  @!P1 LDG.E.U16 R21, desc[UR6][R92.64] ;  /* 0x000000065c159981 */ /* 0x000f28000c1e1500 */
[----:B------:R-:W4:Y:S04]  /*42920*/  @!P6 LDG.E.U16 R96, desc[UR6][R126.64] ;  /* 0x000000067e60e981 */ /* 0x000f28000c1e1500 */
[----:B------:R1:W-:Y:S01]  /*42930*/  STL [R1+0x1250], R19 ;  /* 0x0012501301007387 */ /* 0x0003e20000100800 */
        /* <DEDUP_REMOVED lines=8> */
[----:B------:R-:W-:Y:S01]  /*429c0*/  LOP3.LUT R135, R135, R134, RZ, 0x3c, !PT ;  /* 0x0000008687877212 */ /* 0x000fe200078e3cff */
[----:B-1----:R-:W4:Y:S04]  /*429d0*/  LDL.LU R19, [R1+0x22c8] ;  /* 0x0022c80001137983 */ /* 0x002f280000300800 */
[----:B------:R-:W4:Y:S04]  /*429e0*/  LDL.LU R138, [R1+0x1278] ;  /* 0x00127800018a7983 */ /* 0x000f280000300800 */
[----:B------:R-:W4:Y:S04]  /*429f0*/  LDL.LU R101, [R1+0x124c] ;  /* 0x00124c0001657983 */ /* 0x000f280000300800 */
[----:B------:R-:W4:Y:S04]  /*42a00*/  LDL.LU R100, [R1+0x1248] ;  /* 0x0012480001647983 */ /* 0x000f280000300800 */
[----:B------:R-:W4:Y:S04]  /*42a10*/  LDL.LU R149, [R1+0x121c] ;  /* 0x00121c0001957983 */ /* 0x000f280000300800 */
[----:B------:R-:W4:Y:S04]  /*42a20*/  LDL.LU R148, [R1+0x1218] ;  /* 0x0012180001947983 */ /* 0x000f280000300800 */
[----:B------:R-:W4:Y:S01]  /*42a30*/  LDL.LU R103, [R1+0x11ec] ;  /* 0x0011ec0001677983 */ /* 0x000f220000300800 */
[----:B------:R-:W-:-:S02]  /*42a40*/  LOP3.LUT R79, R79, R78, RZ, 0x3c, !PT ;  /* 0x0000004e4f4f7212 */ /* 0x000fc400078e3cff */
[----:B------:R-:W-:Y:S02]  /*42a50*/  LOP3.LUT R125, R125, R124, RZ, 0x3c, !PT ;  /* 0x0000007c7d7d7212 */ /* 0x000fe400078e3cff */
[----:B------:R-:W-:Y:S02]  /*42a60*/  LOP3.LUT R77, R77, R76, RZ, 0x3c, !PT ;  /* 0x0000004c4d4d7212 */ /* 0x000fe400078e3cff */
[----:B------:R-:W-:Y:S01]  /*42a70*/  LOP3.LUT R153, R153, R152, RZ, 0x3c, !PT ;  /* 0x0000009899997212 */ /* 0x000fe200078e3cff */
[----:B------:R-:W4:Y:S01]  /*42a80*/  @!P1 LDG.E.U16 R129, desc[UR6][R86.64] ;  /* 0x0000000656819981 */ /* 0x000f22000c1e1500 */
[--C-:B------:R-:W-:Y:S02]  /*42a90*/  IMAD.X R17, R17, 0x1, R3.reuse, P3 ;  /* 0x0000000111117824 */ /* 0x100fe400018e0603 */
[----:B------:R-:W-:Y:S01]  /*42aa0*/  IMAD.X R15, R15, 0x1, R3, P2 ;  /* 0x000000010f0f7824 */ /* 0x000fe200010e0603 */
[----:B------:R-:W4:Y:S04]  /*42ab0*/  @!P6 LDG.E.U16 R7, desc[UR6][R114.64] ;  /* 0x000000067207e981 */ /* 0x000f28000c1e1500 */
[----:B------:R-:W4:Y:S04]  /*42ac0*/  @!P1 LDG.E.U16 R165, desc[UR6][R76.64] ;  /* 0x000000064ca59981 */ /* 0x000f28000c1e1500 */
[----:B--2---:R-:W2:Y:S04]  /*42ad0*/  @!P1 LDG.E.U16 R99, desc[UR6][R24.64] ;  /* 0x0000000618639981 */ /* 0x004ea8000c1e1500 */
[----:B---3--:R-:W3:Y:S04]  /*42ae0*/  @!P6 LDG.E.U16 R9, desc[UR6][R116.64] ;  /* 0x000000067409e981 */ /* 0x008ee8000c1e1500 */
[----:B------:R-:W3:Y:S04]  /*42af0*/  @!P1 LDG.E.U16 R8, desc[UR6][R84.64] ;  /* 0x0000000654089981 */ /* 0x000ee8000c1e1500 */
[----:B------:R-:W2:Y:S04]  /*42b00*/  @!P6 LDG.E.U16 R139, desc[UR6][R26.64] ;  /* 0x000000061a8be981 */ /* 0x000ea8000c1e1500 */
[----:B----4-:R1:W-:Y:S04]  /*42b10*/  STL [R1+0x1224], R20 ;  /* 0x0012241401007387 */ /* 0x0103e80000100800 */
[----:B-1----:R-:W0:Y:S04]  /*42b20*/  LDL.LU R20, [R1+0x22c4] ;  /* 0x0022c40001147983 */ /* 0x002e280000300800 */
[----:B------:R-:W-:Y:S04]  /*42b30*/  STL.64 [R1+0x20c8], R156 ;  /* 0x0020c89c01007387 */ /* 0x000fe80000100a00 */
[----:B------:R-:W-:Y:S04]  /*42b40*/  @!P6 STL [R1+0x12b4], R151 ;  /* 0x0012b4970100e387 */ /* 0x000fe80000100800 */
[----:B------:R1:W-:Y:S04]  /*42b50*/  STL [R1+0x1220], R21 ;  /* 0x0012201501007387 */ /* 0x0003e80000100800 */
[----:B------:R-:W-:Y:S04]  /*42b60*/  @!P1 STL [R1+0x12b0], R150 ;  /* 0x0012b09601009387 */ /* 0x000fe80000100800 */
[----:B------:R-:W4:Y:S04]  /*42b70*/  @!P1 LDG.E.U16 R138, desc[UR6][R28.64] ;  /* 0x000000061c8a9981 */ /* 0x000f28000c1e1500 */
[----:B------:R-:W2:Y:S04]  /*42b80*/  @!P6 LDG.E.U16 R101, desc[UR6][R30.64] ;  /* 0x000000061e65e981 */ /* 0x000ea8000c1e1500 */
[----:B------:R-:W2:Y:S04]  /*42b90*/  @!P1 LDG.E.U16 R100, desc[UR6][R32.64] ;  /* 0x0000000620649981 */ /* 0x000ea8000c1e1500 */
[----:B------:R-:W2:Y:S04]  /*42ba0*/  @!P6 LDG.E.U16 R103, desc[UR6][R144.64] ;  /* 0x000000069067e981 */ /* 0x000ea8000c1e1500 */
[----:B------:R-:W2:Y:S04]  /*42bb0*/  @!P1 LDG.E.U16 R148, desc[UR6][R82.64] ;  /* 0x0000000652949981 */ /* 0x000ea8000c1e1500 */
[----:B------:R-:W2:Y:S04]  /*42bc0*/  @!P6 LDG.E.U16 R149, desc[UR6][R154.64] ;  /* 0x000000069a95e981 */ /* 0x000ea8000c1e1500 */
[----:B-1----:R-:W2:Y:S04]  /*42bd0*/  LDL.LU R21, [R1+0x22c0] ;  /* 0x0022c00001157983 */ /* 0x002ea80000300800 */
[----:B------:R-:W-:Y:S04]  /*42be0*/  STL.64 [R1+0x20d0], R92 ;  /* 0x0020d05c01007387 */ /* 0x000fe80000100a00 */
[----:B------:R1:W-:Y:S04]  /*42bf0*/  STL [R1+0x11f4], R163 ;  /* 0x0011f4a301007387 */ /* 0x0003e80000100800 */
[----:B------:R-:W-:Y:S04]  /*42c00*/  STL.64 [R1+0x20d8], R146 ;  /* 0x0020d89201007387 */ /* 0x000fe80000100a00 */
[----:B------:R-:W-:Y:S04]  /*42c10*/  STL.64 [R1+0x20e0], R90 ;  /* 0x0020e05a01007387 */ /* 0x000fe80000100a00 */
[----:B------:R-:W-:Y:S04]  /*42c20*/  STL [R1+0x220c], R119 ;  /* 0x00220c7701007387 */ /* 0x000fe80000100800 */
[----:B------:R-:W-:Y:S04]  /*42c30*/  STL.64 [R1+0x20e8], R136 ;  /* 0x0020e88801007387 */ /* 0x000fe80000100a00 */
[----:B------:R-:W-:Y:S04]  /*42c40*/  STL [R1+0x2220], R97 ;  /* 0x0022206101007387 */ /* 0x000fe80000100800 */
[----:B------:R-:W-:Y:S04]  /*42c50*/  STL.64 [R1+0x20f0], R88 ;  /* 0x0020f05801007387 */ /* 0x000fe80000100a00 */
[----:B------:R-:W-:Y:S04]  /*42c60*/  STL [R1+0x2224], R96 ;  /* 0x0022246001007387 */ /* 0x000fe80000100800 */
[----:B------:R-:W-:Y:S04]  /*42c70*/  STL.64 [R1+0x20f8], R126 ;  /* 0x0020f87e01007387 */ /* 0x000fe80000100a00 */
[----:B------:R-:W-:Y:S04]  /*42c80*/  STL.64 [R1+0x2100], R86 ;  /* 0x0021005601007387 */ /* 0x000fe80000100a00 */
[----:B------:R-:W-:Y:S01]  /*42c90*/  STL.64 [R1+0x2108], R116 ;  /* 0x0021087401007387 */ /* 0x000fe20000100a00 */
[----:B-1----:R-:W1:Y:S03]  /*42ca0*/  LDC R163, c[0x0][0x3ac] ;  /* 0x0000eb00ffa37b82 */ /* 0x002e660000000800 */
[----:B---3--:R-:W-:Y:S04]  /*42cb0*/  STL.64 [R1+0x2228], R8 ;  /* 0x0022280801007387 */ /* 0x008fe80000100a00 */
[----:B------:R3:W-:Y:S04]  /*42cc0*/  STL.64 [R1+0x2110], R84 ;  /* 0x0021105401007387 */ /* 0x0007e80000100a00 */
[----:B------:R-:W2:Y:S04]  /*42cd0*/  LDL.LU.64 R22, [R1+0x22b8] ;  /* 0x0022b80001167983 */ /* 0x000ea80000300a00 */
[----:B------:R-:W2:Y:S04]  /*42ce0*/  LDL.LU R102, [R1+0x11e8] ;  /* 0x0011e80001667983 */ /* 0x000ea80000300800 */
[----:B------:R-:W3:Y:S04]  /*42cf0*/  LDL.LU.64 R24, [R1+0x22b0] ;  /* 0x0022b00001187983 */ /* 0x000ee80000300a00 */
[----:B------:R-:W3:Y:S04]  /*42d00*/  LDL.LU.64 R26, [R1+0x22a8] ;  /* 0x0022a800011a7983 */ /* 0x000ee80000300a00 */
[----:B------:R-:W3:Y:S04]  /*42d10*/  LDL.LU R105, [R1+0x11c0] ;  /* 0x0011c00001697983 */ /* 0x000ee80000300800 */
[----:B------:R-:W4:Y:S04]  /*42d20*/  LDL.LU.64 R28, [R1+0x22a0] ;  /* 0x0022a000011c7983 */ /* 0x000f280000300a00 */
[----:B------:R-:W4:Y:S04]  /*42d30*/  LDL.LU.64 R30, [R1+0x2298] ;  /* 0x00229800011e7983 */ /* 0x000f280000300a00 */
[----:B------:R-:W4:Y:S04]  /*42d40*/  LDL.LU R104, [R1+0x11bc] ;  /* 0x0011bc0001687983 */ /* 0x000f280000300800 */
[----:B------:R-:W-:Y:S04]  /*42d50*/  STL [R1+0x11f0], R0 ;  /* 0x0011f00001007387 */ /* 0x000fe80000100800 */
[----:B------:R-:W4:Y:S04]  /*42d60*/  LDL.LU.64 R32, [R1+0x2290] ;  /* 0x0022900001207983 */ /* 0x000f280000300a00 */
        /* <DEDUP_REMOVED lines=32> */
[----:B------:R0:W-:Y:S04]  /*42f70*/  STL [R1+0x2168], R74 ;  /* 0x0021684a01007387 */ /* 0x0001e80000100800 */
[----:B------:R-:W-:Y:S01]  /*42f80*/  STL [R1+0x2164], R75 ;  /* 0x0021644b01007387 */ /* 0x000fe20000100800 */
[----:B-1----:R-:W-:-:S03]  /*42f90*/  IMAD.SHL.U32 R163, R163, 0x100, RZ ;  /* 0x00000100a3a37824 */ /* 0x002fc600078e00ff */
[----:B--2---:R-:W2:Y:S04]  /*42fa0*/  @!P1 LDG.E.U16 R102, desc[UR6][R80.64] ;  /* 0x0000000650669981 */ /* 0x004ea8000c1e1500 */
[----:B---3--:R-:W3:Y:S04]  /*42fb0*/  @!P6 LDG.E.U16 R105, desc[UR6][R134.64] ;  /* 0x000000068669e981 */ /* 0x008ee8000c1e1500 */
[----:B----4-:R-:W4:Y:S04]  /*42fc0*/  @!P1 LDG.E.U16 R104, desc[UR6][R78.64] ;  /* 0x000000064e689981 */ /* 0x010f28000c1e1500 */
[----:B------:R-:W2:Y:S04]  /*42fd0*/  @!P6 LDG.E.U16 R121, desc[UR6][R124.64] ;  /* 0x000000067c79e981 */ /* 0x000ea8000c1e1500 */
[----:B------:R-:W2:Y:S04]  /*42fe0*/  @!P6 LDG.E.U16 R120, desc[UR6][R34.64] ;  /* 0x000000062278e981 */ /* 0x000ea8000c1e1500 */
[----:B------:R-:W2:Y:S04]  /*42ff0*/  @!P1 LDG.E.U16 R107, desc[UR6][R36.64] ;  /* 0x00000006246b9981 */ /* 0x000ea8000c1e1500 */
[----:B------:R-:W2:Y:S04]  /*43000*/  @!P6 LDG.E.U16 R106, desc[UR6][R38.64] ;  /* 0x00000006266ae981 */ /* 0x000ea8000c1e1500 */
[----:B------:R-:W2:Y:S04]  /*43010*/  @!P1 LDG.E.U16 R131, desc[UR6][R40.64] ;  /* 0x0000000628839981 */ /* 0x000ea8000c1e1500 */
[----:B------:R-:W2:Y:S04]  /*43020*/  @!P6 LDG.E.U16 R130, desc[UR6][R42.64] ;  /* 0x000000062a82e981 */ /* 0x000ea8000c1e1500 */
[----:B------:R-:W2:Y:S04]  /*43030*/  @!P1 LDG.E.U16 R109, desc[UR6][R44.64] ;  /* 0x000000062c6d9981 */ /* 0x000ea8000c1e1500 */
[----:B------:R1:W2:Y:S04]  /*43040*/  @!P6 LDG.E.U16 R108, desc[UR6][R152.64] ;  /* 0x00000006986ce981 */ /* 0x0002a8000c1e1500 */
[----:B------:R-:W2:Y:S04]  /*43050*/  LDL.LU.64 R34, [R1+0x2288] ;  /* 0x0022880001227983 */ /* 0x000ea80000300a00 */
[----:B------:R-:W2:Y:S04]  /*43060*/  LDL.LU.64 R36, [R1+0x2280] ;  /* 0x0022800001247983 */ /* 0x000ea80000300a00 */
[----:B------:R-:W3:Y:S04]  /*43070*/  LDL.LU.64 R38, [R1+0x2278] ;  /* 0x0022780001267983 */ /* 0x000ee80000300a00 */
[----:B------:R-:W3:Y:S04]  /*43080*/  LDL.LU.64 R40, [R1+0x2270] ;  /* 0x0022700001287983 */ /* 0x000ee80000300a00 */
[----:B------:R-:W4:Y:S04]  /*43090*/  LDL.LU.64 R42, [R1+0x2268] ;  /* 0x00226800012a7983 */ /* 0x000f280000300a00 */
[----:B------:R-:W4:Y:S04]  /*430a0*/  LDL.LU.64 R44, [R1+0x2260] ;  /* 0x00226000012c7983 */ /* 0x000f280000300a00 */
[----:B------:R1:W-:Y:S04]  /*430b0*/  STL [R1+0x216c], R153 ;  /* 0x00216c9901007387 */ /* 0x0003e80000100800 */
[----:B------:R-:W4:Y:S04]  /*430c0*/  @!P6 LDG.E.U16 R151, desc[UR6][R46.64] ;  /* 0x000000062e97e981 */ /* 0x000f28000c1e1500 */
[----:B------:R0:W4:Y:S04]  /*430d0*/  @!P1 LDG.E.U16 R150, desc[UR6][R56.64] ;  /* 0x0000000638969981 */ /* 0x000128000c1e1500 */
[----:B------:R-:W4:Y:S04]  /*430e0*/  LDL.LU.64 R46, [R1+0x2258] ;  /* 0x00225800012e7983 */ /* 0x000f280000300a00 */
        /* <DEDUP_REMOVED lines=12> */
[----:B------:R-:W4:Y:S01]  /*431b0*/  LDL.LU.64 R8, [R1+0xd0] ;  /* 0x0000d00001087983 */ /* 0x000f220000300a00 */
[----:B------:R-:W-:-:S05]  /*431c0*/  IMAD.SHL.U32 R163, R163, 0x2, RZ ;  /* 0x00000002a3a37824 */ /* 0x000fca00078e00ff */
[-C--:B0-----:R-:W-:Y:S02]  /*431d0*/  IADD3 R74, P3, PT, R20, R163.reuse, RZ ;  /* 0x000000a3144a7210 */ /* 0x081fe40007f7e0ff */
[----:B-1----:R-:W-:-:S03]  /*431e0*/  IADD3 R153, P2, PT, R18, R163, RZ ;  /* 0x000000a312997210 */ /* 0x002fc60007f5e0ff */
[--C-:B------:R-:W-:Y:S01]  /*431f0*/  IMAD.X R20, R21, 0x1, R3.reuse, P3 ;  /* 0x0000000115147824 */ /* 0x100fe200018e0603 */
[-C--:B------:R-:W-:Y:S01]  /*43200*/  IADD3 R114, P3, PT, R24, R163.reuse, RZ ;  /* 0x000000a318727210 */ /* 0x080fe20007f7e0ff */
[----:B------:R-:W-:Y:S01]  /*43210*/  IMAD.X R18, R19, 0x1, R3, P2 ;  /* 0x0000000113127824 */ /* 0x000fe200010e0603 */
[----:B------:R-:W-:-:S03]  /*43220*/  IADD3 R75, P2, PT, R22, R163, RZ ;  /* 0x000000a3164b7210 */ /* 0x000fc60007f5e0ff */
        /* <DEDUP_REMOVED lines=8> */
[--C-:B------:R-:W-:Y:S02]  /*432b0*/  IMAD.X R32, R33, 0x1, R3.reuse, P3 ;  /* 0x0000000121207824 */ /* 0x100fe400018e0603 */
[----:B------:R-:W-:Y:S01]  /*432c0*/  IMAD.X R30, R31, 0x1, R3, P2 ;  /* 0x000000011f1e7824 */ /* 0x000fe200010e0603 */
[-C--:B--2---:R-:W-:Y:S02]  /*432d0*/  IADD3 R78, P3, PT, R36, R163.reuse, RZ ;  /* 0x000000a3244e7210 */ /* 0x084fe40007f7e0ff */
[----:B------:R-:W-:-:S03]  /*432e0*/  IADD3 R125, P2, PT, R34, R163, RZ ;  /* 0x000000a3227d7210 */ /* 0x000fc60007f5e0ff */
[--C-:B------:R-:W-:Y:S01]  /*432f0*/  IMAD.X R36, R37, 0x1, R3.reuse, P3 ;  /* 0x0000000125247824 */ /* 0x100fe200018e0603 */
[-C--:B---3--:R-:W-:Y:S01]  /*43300*/  IADD3 R134, P3, PT, R40, R163.reuse, RZ ;  /* 0x000000a328867210 */ /* 0x088fe20007f7e0ff */
[--C-:B------:R-:W-:Y:S01]  /*43310*/  IMAD.X R34, R35, 0x1, R3.reuse, P2 ;  /* 0x0000000123227824 */ /* 0x100fe200010e0603 */
[-C--:B------:R-:W-:Y:S01]  /*43320*/  IADD3 R79, P2, PT, R38, R163.reuse, RZ ;  /* 0x000000a3264f7210 */ /* 0x080fe20007f5e0ff */
[----:B------:R-:W2:Y:S02]  /*43330*/  LDL R35, [R1+0x1fb4] ;  /* 0x001fb40001237983 */ /* 0x000ea40000100800 */
[--C-:B------:R-:W-:Y:S01]  /*43340*/  IMAD.X R40, R41, 0x1, R3.reuse, P3 ;  /* 0x0000000129287824 */ /* 0x100fe200018e0603 */
[-C--:B----4-:R-:W-:Y:S01]  /*43350*/  IADD3 R80, P3, PT, R44, R163.reuse, RZ ;  /* 0x000000a32c507210 */ /* 0x090fe20007f7e0ff */
        /* <DEDUP_REMOVED lines=20> */
[--C-:B------:R-:W-:Y:S01]  /*434a0*/  IMAD.X R95, R85, 0x1, R3.reuse, P2 ;  /* 0x00000001555f7824 */ /* 0x100fe200010e0603 */
[-C--:B------:R-:W-:Y:S01]  /*434b0*/  IADD3 R88, P2, PT, R96, R163.reuse, RZ ;  /* 0x000000a360587210 */ /* 0x080fe20007f5e0ff */
[----:B------:R-:W3:Y:S04]  /*434c0*/  LDL.LU.64 R84, [R1+0x108] ;  /* 0x0001080001547983 */ /* 0x000ee80000300a00 */
[----:B------:R-:W4:Y:S01]  /*434d0*/  LDL.LU.64 R12, [R1+0x110] ;  /* 0x00011000010c7983 */ /* 0x000f220000300a00 */
[--C-:B------:R-:W-:Y:S01]  /*434e0*/  IMAD.X R127, R93, 0x1, R3.reuse, P3 ;  /* 0x000000015d7f7824 */ /* 0x100fe200018e0603 */
[-C--:B------:R-:W-:Y:S01]  /*434f0*/  IADD3 R146, P3, PT, R86, R163.reuse, RZ ;  /* 0x000000a356927210 */ /* 0x080fe20007f7e0ff */
[----:B------:R-:W-:Y:S01]  /*43500*/  IMAD.X R89, R97, 0x1, R3, P2 ;  /* 0x0000000161597824 */ /* 0x000fe200010e0603 */
[----:B------:R-:W-:-:S03]  /*43510*/  IADD3 R92, P2, PT, R90, R163, RZ ;  /* 0x000000a35a5c7210 */ /* 0x000fc60007f5e0ff */
[--C-:B------:R-:W-:Y:S01]  /*43520*/  IMAD.X R147, R87, 0x1, R3.reuse, P3 ;  /* 0x0000000157937824 */ /* 0x100fe200018e0603 */
[-C--:B------:R-:W-:Y:S01]  /*43530*/  IADD3 R116, P3, PT, R8, R163.reuse, RZ ;  /* 0x000000a308747210 */ /* 0x080fe20007f7e0ff */
[--C-:B------:R-:W-:Y:S01]  /*43540*/  IMAD.X R93, R91, 0x1, R3.reuse, P2 ;  /* 0x000000015b5d7824 */ /* 0x100fe200010e0603 */
[----:B------:R-:W-:Y:S02]  /*43550*/  IADD3 R86, P2, PT, R10, R163, RZ ;  /* 0x000000a30a567210 */ /* 0x000fe40007f5e0ff */
[----:B------:R-:W2:Y:S01]  /*43560*/  LDL.LU R10, [R1+0x1958] ;  /* 0x00195800010a7983 */ /* 0x000ea20000300800 */
[----:B------:R-:W-:-:S03]  /*43570*/  IMAD.X R117, R9, 0x1, R3, P3 ;  /* 0x0000000109757824 */ /* 0x000fc600018e0603 */
[----:B------:R-:W2:Y:S01]  /*43580*/  LDL.LU.64 R8, [R1+0x118] ;  /* 0x0001180001087983 */ /* 0x000ea20000300a00 */
[----:B------:R-:W-:-:S03]  /*43590*/  IMAD.X R87, R11, 0x1, R3, P2 ;  /* 0x000000010b577824 */ /* 0x000fc600010e0603 */
[----:B------:R-:W2:Y:S04]  /*435a0*/  LDL.LU.64 R96, [R1+0x120] ;  /* 0x0001200001607983 */ /* 0x000ea80000300a00 */
        /* <DEDUP_REMOVED lines=9> */
[----:B---3--:R-:W-:-:S02]  /*43640*/  IADD3 R90, P2, PT, R84, R163, RZ ;  /* 0x000000a3545a7210 */ /* 0x008fc40007f5e0ff */
[----:B----4-:R-:W-:-:S03]  /*43650*/  IADD3 R136, P3, PT, R12, R163, RZ ;  /* 0x000000a30c887210 */ /* 0x010fc60007f7e0ff */
[--C-:B------:R-:W-:Y:S02]  /*43660*/  IMAD.X R91, R85, 0x1, R3.reuse, P2 ;  /* 0x00000001555b7824 */ /* 0x100fe400010e0603 */
[----:B------:R-:W-:Y:S02]  /*43670*/  IMAD.X R137, R13, 0x1, R3, P3 ;  /* 0x000000010d897824 */ /* 0x000fe400018e0603 */
[----:B------:R-:W3:Y:S01]  /*43680*/  LDL.LU R13, [R1+0x1908] ;  /* 0x00190800010d7983 */ /* 0x000ee20000300800 */
[----:B--2---:R-:W-:-:S05]  /*43690*/  IADD3 R84, P2, PT, R8, R163, RZ ;  /* 0x000000a308547210 */ /* 0x004fca0007f5e0ff */
[----:B------:R-:W-:Y:S02]  /*436a0*/  IMAD.X R85, R9, 0x1, R3, P2 ;  /* 0x0000000109557824 */ /* 0x000fe400010e0603 */
[----:B------:R-:W2:Y:S04]  /*436b0*/  LDL.LU.64 R8, [R1+0x2228] ;  /* 0x0022280001087983 */ /* 0x000ea80000300a00 */
        /* <DEDUP_REMOVED lines=12> */
[----:B------:R-:W-:-:S03]  /*43780*/  IADD3 R154, P3, PT, R96, R163, RZ ;  /* 0x000000a3609a7210 */ /* 0x000fc60007f7e0ff */
[----:B------:R0:W-:Y:S04]  /*43790*/  STS.U16 [R35+UR76+0x32300], R10 ;  /* 0x0323000a23007988 */ /* 0x0001e8000800044c */
[----:B------:R-:W2:Y:S04]  /*437a0*/  LDL.LU R19, [R1+0x189c] ;  /* 0x00189c0001137983 */ /* 0x000ea80000300800 */
[----:B------:R-:W2:Y:S04]  /*437b0*/  LDL.LU R96, [R1+0x1898] ;  /* 0x0018980001607983 */ /* 0x000ea80000300800 */
[----:B------:R-:W-:Y:S04]  /*437c0*/  STS.U16 [R35+UR76+0x22700], R55 ;  /* 0x0227003723007988 */ /* 0x000fe8000800044c */
[----:B------:R-:W-:Y:S04]  /*437d0*/  STS.U16 [R35+UR76+0x32700], R53 ;  /* 0x0327003523007988 */ /* 0x000fe8000800044c */
[----:B------:R-:W-:Y:S04]  /*437e0*/  STS.U16 [R35+UR76+0x22b00], R51 ;  /* 0x022b003323007988 */ /* 0x000fe8000800044c */
[----:B------:R-:W-:Y:S01]  /*437f0*/  STS.U16 [R35+UR76+0x32b00], R49 ;  /* 0x032b003123007988 */ /* 0x000fe2000800044c */
[----:B------:R-:W-:-:S03]  /*43800*/  IMAD.X R155, R97, 0x1, R3, P3 ;  /* 0x00000001619b7824 */ /* 0x000fc600018e0603 */
[----:B------:R-:W-:Y:S04]  /*43810*/  STS.U16 [R35+UR76+0x22f00], R57 ;  /* 0x022f003923007988 */ /* 0x000fe8000800044c */
[----:B------:R-:W2:Y:S04]  /*43820*/  LDL.LU R97, [R1+0x188c] ;  /* 0x00188c0001617983 */ /* 0x000ea80000300800 */
[----:B------:R-:W-:Y:S04]  /*43830*/  STS.U16 [R35+UR76+0x32f00], R47 ;  /* 0x032f002f23007988 */ /* 0x000fe8000800044c */
[----:B------:R-:W2:Y:S04]  /*43840*/  LDL.LU R119, [R1+0x1888] ;  /* 0x0018880001777983 */ /* 0x000ea80000300800 */
[----:B------:R-:W-:Y:S04]  /*43850*/  STS.U16 [R35+UR76+0x23300], R45 ;  /* 0x0233002d23007988 */ /* 0x000fe8000800044c */
[----:B0-----:R-:W2:Y:S04]  /*43860*/  LDL.LU R10, [R1+0x187c] ;  /* 0x00187c00010a7983 */ /* 0x001ea80000300800 */
[----:B------:R0:W-:Y:S04]  /*43870*/  STS.U16 [R35+UR76+0x33300], R11 ;  /* 0x0333000b23007988 */ /* 0x0001e8000800044c */
[----:B------:R-:W-:Y:S04]  /*43880*/  STS.U16 [R35+UR76+0x23700], R43 ;  /* 0x0237002b23007988 */ /* 0x000fe8000800044c */
[----:B0-----:R-:W2:Y:S04]  /*43890*/  LDL.LU R11, [R1+0x1878] ;  /* 0x00187800010b7983 */ /* 0x001ea80000300800 */
[----:B---3--:R0:W-:Y:S04]  /*438a0*/  STS.U16 [R35+UR76+0x33700], R13 ;  /* 0x0337000d23007988 */ /* 0x0081e8000800044c */
[----:B0-----:R-:W3:Y:S04]  /*438b0*/  LDL.LU R13, [R1+0x186c] ;  /* 0x00186c00010d7983 */ /* 0x001ee80000300800 */
[----:B----4-:R0:W-:Y:S04]  /*438c0*/  STS.U16 [R35+UR76+0x23b00], R12 ;  /* 0x023b000c23007988 */ /* 0x0101e8000800044c */
[----:B--2---:R-:W-:Y:S04]  /*438d0*/  STS.U16 [R35+UR76+0x33b00], R41 ;  /* 0x033b002923007988 */ /* 0x004fe8000800044c */
        /* <DEDUP_REMOVED lines=8> */
[----:B0-----:R-:W2:Y:S04]  /*43960*/  LDL.LU R12, [R1+0x1868] ;  /* 0x00186800010c7983 */ /* 0x001ea80000300800 */
[----:B------:R0:W-:Y:S04]  /*43970*/  STS.U16 [R35+UR76+0x24f00], R0 ;  /* 0x024f000023007988 */ /* 0x0001e8000800044c */
[----:B0-----:R-:W4:Y:S04]  /*43980*/  LDL.LU R0, [R1+0x185c] ;  /* 0x00185c0001007983 */ /* 0x001f280000300800 */
[----:B------:R-:W-:Y:S04]  /*43990*/  STS.U16 [R35+UR76+0x34f00], R21 ;  /* 0x034f001523007988 */ /* 0x000fe8000800044c */
[----:B------:R-:W-:Y:S04]  /*439a0*/  STS.U16 [R35+UR76+0x25300], R19 ;  /* 0x0253001323007988 */ /* 0x000fe8000800044c */
[----:B------:R0:W-:Y:S04]  /*439b0*/  STS.U16 [R35+UR76+0x35300], R96 ;  /* 0x0353006023007988 */ /* 0x0001e8000800044c */
[----:B------:R-:W-:Y:S04]  /*439c0*/  STS.U16 [R35+UR76+0x25700], R97 ;  /* 0x0257006123007988 */ /* 0x000fe8000800044c */
[----:B------:R-:W-:Y:S04]  /*439d0*/  STS.U16 [R35+UR76+0x35700], R119 ;  /* 0x0357007723007988 */ /* 0x000fe8000800044c */
        /* <DEDUP_REMOVED lines=8> */
[----:B-1----:R-:W4:Y:S04]  /*43a60*/  LDL.LU R10, [R1+0x181c] ;  /* 0x00181c00010a7983 */ /* 0x002f280000300800 */
[----:B------:R0:W-:Y:S04]  /*43a70*/  STS.U16 [R35+UR76+0x35b00], R11 ;  /* 0x035b000b23007988 */ /* 0x0001e8000800044c */
[----:B------:R-:W4:Y:S04]  /*43a80*/  LDL.LU R45, [R1+0x1818] ;  /* 0x00181800012d7983 */ /* 0x000f280000300800 */
[----:B0-----:R-:W4:Y:S04]  /*43a90*/  LDL.LU R11, [R1+0x180c] ;  /* 0x00180c00010b7983 */ /* 0x001f280000300800 */
[----:B---3--:R0:W-:Y:S04]  /*43aa0*/  STS.U16 [R35+UR76+0x25f00], R13 ;  /* 0x025f000d23007988 */ /* 0x0081e8000800044c */
[----:B0-----:R-:W3:Y:S04]  /*43ab0*/  LDL.LU R13, [R1+0x1808] ;  /* 0x00180800010d7983 */ /* 0x001ee80000300800 */
        /* <DEDUP_REMOVED lines=8> */
[----:B--2---:R0:W-:Y:S04]  /*43b40*/  STS.U16 [R35+UR76+0x35f00], R12 ;  /* 0x035f000c23007988 */ /* 0x0041e8000800044c */
[----:B------:R-:W2:Y:S04]  /*43b50*/  LDL.LU R23, [R1+0x1988] ;  /* 0x0019880001177983 */ /* 0x000ea80000300800 */
[----:B----4-:R1:W-:Y:S04]  /*43b60*/  STS.U16 [R35+UR76+0x26300], R0 ;  /* 0x0263000023007988 */ /* 0x0103e8000800044c */
[----:B0-----:R-:W4:Y:S04]  /*43b70*/  LDL.LU R12, [R1+0x1984] ;  /* 0x00198400010c7983 */ /* 0x001f280000300800 */
[----:B-1----:R-:W2:Y:S04]  /*43b80*/  LDL.LU R0, [R1+0x1980] ;  /* 0x0019800001007983 */ /* 0x002ea80000300800 */
[----:B------:R-:W2:Y:S04]  /*43b90*/  LDL.LU R21, [R1+0x197c] ;  /* 0x00197c0001157983 */ /* 0x000ea80000300800 */
[----:B------:R-:W2:Y:S04]  /*43ba0*/  LDL.LU R19, [R1+0x1978] ;  /* 0x0019780001137983 */ /* 0x000ea80000300800 */
[----:B------:R-:W2:Y:S04]  /*43bb0*/  LDL.LU R97, [R1+0x1974] ;  /* 0x0019740001617983 */ /* 0x000ea80000300800 */
[----:B------:R-:W2:Y:S04]  /*43bc0*/  LDL.LU R119, [R1+0x1970] ;  /* 0x0019700001777983 */ /* 0x000ea80000300800 */
[----:B------:R-:W2:Y:S04]  /*43bd0*/  LDL R37, [R1+0x1fb0] ;  /* 0x001fb00001257983 */ /* 0x000ea80000100800 */
[----:B------:R0:W-:Y:S04]  /*43be0*/  STS.U16 [R35+UR76+0x36300], R96 ;  /* 0x0363006023007988 */ /* 0x0001e8000800044c */
[----:B------:R-:W-:Y:S04]  /*43bf0*/  STS.U16 [R35+UR76+0x26700], R55 ;  /* 0x0267003723007988 */ /* 0x000fe8000800044c */
[----:B------:R-:W-:Y:S04]  /*43c00*/  STS.U16 [R35+UR76+0x36700], R53 ;  /* 0x0367003523007988 */ /* 0x000fe8000800044c */
[----:B------:R-:W-:Y:S04]  /*43c10*/  STS.U16 [R35+UR76+0x26b00], R51 ;  /* 0x026b003323007988 */ /* 0x000fe8000800044c */
[----:B------:R-:W-:Y:S04]  /*43c20*/  STS.U16 [R35+UR76+0x36b00], R49 ;  /* 0x036b003123007988 */ /* 0x000fe8000800044c */
[----:B------:R-:W-:Y:S04]  /*43c30*/  STS.U16 [R35+UR76+0x26f00], R57 ;  /* 0x026f003923007988 */ /* 0x000fe8000800044c */
[----:B------:R-:W-:Y:S04]  /*43c40*/  STS.U16 [R35+UR76+0x36f00], R47 ;  /* 0x036f002f23007988 */ /* 0x000fe8000800044c */
[----:B------:R1:W-:Y:S04]  /*43c50*/  STS.U16 [R35+UR76+0x27300], R10 ;  /* 0x0273000a23007988 */ /* 0x0003e8000800044c */
[----:B0-----:R-:W4:Y:S04]  /*43c60*/  LDL.LU R96, [R1+0x2224] ;  /* 0x0022240001607983 */ /* 0x001f280000300800 */
[----:B------:R-:W-:Y:S04]  /*43c70*/  STS.U16 [R35+UR76+0x37300], R45 ;  /* 0x0373002d23007988 */ /* 0x000fe8000800044c */
[----:B-1----:R-:W4:Y:S04]  /*43c80*/  LDL.LU R10, [R1+0x196c] ;  /* 0x00196c00010a7983 */ /* 0x002f280000300800 */
[----:B------:R0:W-:Y:S04]  /*43c90*/  STS.U16 [R35+UR76+0x27700], R11 ;  /* 0x0277000b23007988 */ /* 0x0001e8000800044c */
[----:B0-----:R-:W4:Y:S04]  /*43ca0*/  LDL.LU R11, [R1+0x1968] ;  /* 0x00196800010b7983 */ /* 0x001f280000300800 */
[----:B---3--:R0:W-:Y:S04]  /*43cb0*/  STS.U16 [R35+UR76+0x37700], R13 ;  /* 0x0377000d23007988 */ /* 0x0081e8000800044c */
[----:B------:R-:W-:Y:S04]  /*43cc0*/  STS.U16 [R35+UR76+0x27b00], R43 ;  /* 0x027b002b23007988 */ /* 0x000fe8000800044c */
[----:B------:R-:W-:Y:S04]  /*43cd0*/  STS.U16 [R35+UR76+0x37b00], R41 ;  /* 0x037b002923007988 */ /* 0x000fe8000800044c */
[----:B------:R-:W-:Y:S04]  /*43ce0*/  STS.U16 [R35+UR76+0x27f00], R39 ;  /* 0x027f002723007988 */ /* 0x000fe8000800044c */
[----:B------:R-:W-:Y:S04]  /*43cf0*/  STS.U16 [R35+UR76+0x37f00], R33 ;  /* 0x037f002123007988 */ /* 0x000fe8000800044c */
[----:B0-----:R-:W3:Y:S04]  /*43d00*/  LDL.LU R13, [R1+0x1964] ;  /* 0x00196400010d7983 */ /* 0x001ee80000300800 */
[----:B--2---:R-:W-:Y:S04]  /*43d10*/  STS.U16 [R37+UR76+0x20380], R31 ;  /* 0x0203801f25007988 */ /* 0x004fe8000800044c */
[----:B------:R-:W-:Y:S04]  /*43d20*/  STS.U16 [R37+UR76+0x30380], R29 ;  /* 0x0303801d25007988 */ /* 0x000fe8000800044c */
[----:B------:R-:W-:Y:S04]  /*43d30*/  STS.U16 [R37+UR76+0x20780], R27 ;  /* 0x0207801b25007988 */ /* 0x000fe8000800044c */
[----:B------:R-:W-:Y:S04]  /*43d40*/  STS.U16 [R37+UR76+0x30780], R25 ;  /* 0x0307801925007988 */ /* 0x000fe8000800044c */
[----:B------:R-:W-:Y:S04]  /*43d50*/  STS.U16 [R37+UR76+0x20b80], R23 ;  /* 0x020b801725007988 */ /* 0x000fe8000800044c */
[----:B----4-:R0:W-:Y:S04]  /*43d60*/  STS.U16 [R37+UR76+0x30b80], R12 ;  /* 0x030b800c25007988 */ /* 0x0101e8000800044c */
[----:B------:R1:W-:Y:S04]  /*43d70*/  STS.U16 [R37+UR76+0x20f80], R0 ;  /* 0x020f800025007988 */ /* 0x0003e8000800044c */
[----:B0-----:R-:W2:Y:S04]  /*43d80*/  LDL.LU R12, [R1+0x1960] ;  /* 0x00196000010c7983 */ /* 0x001ea80000300800 */
[----:B-1----:R-:W4:Y:S04]  /*43d90*/  LDL.LU R0, [R1+0x195c] ;  /* 0x00195c0001007983 */ /* 0x002f280000300800 */
[----:B------:R-:W4:Y:S04]  /*43da0*/  LDL.LU R55, [R1+0x1954] ;  /* 0x0019540001377983 */ /* 0x000f280000300800 */
[----:B------:R-:W4:Y:S04]  /*43db0*/  LDL.LU R53, [R1+0x1950] ;  /* 0x0019500001357983 */ /* 0x000f280000300800 */
[----:B------:R-:W4:Y:S04]  /*43dc0*/  LDL.LU R51, [R1+0x1944] ;  /* 0x0019440001337983 */ /* 0x000f280000300800 */
[----:B------:R-:W4:Y:S04]  /*43dd0*/  LDL.LU R49, [R1+0x1940] ;  /* 0x0019400001317983 */ /* 0x000f280000300800 */
[----:B------:R-:W4:Y:S04]  /*43de0*/  LDL.LU R57, [R1+0x1934] ;  /* 0x0019340001397983 */ /* 0x000f280000300800 */
[----:B------:R-:W-:Y:S04]  /*43df0*/  STS.U16 [R37+UR76+0x30f80], R21 ;  /* 0x030f801525007988 */ /* 0x000fe8000800044c */
[----:B------:R-:W4:Y:S04]  /*43e00*/  LDL.LU R47, [R1+0x1930] ;  /* 0x00193000012f7983 */ /* 0x000f280000300800 */
[----:B------:R0:W-:Y:S04]  /*43e10*/  STS.U16 [R37+UR76+0x21380], R19 ;  /* 0x0213801325007988 */ /* 0x0001e8000800044c */
[----:B------:R-:W4:Y:S04]  /*43e20*/  LDL.LU R45, [R1+0x1924] ;  /* 0x00192400012d7983 */ /* 0x000f280000300800 */
[----:B------:R-:W-:Y:S04]  /*43e30*/  STS.U16 [R37+UR76+0x31380], R97 ;  /* 0x0313806125007988 */ /* 0x000fe8000800044c */
[----:B------:R1:W-:Y:S04]  /*43e40*/  STS.U16 [R37+UR76+0x21780], R119 ;  /* 0x0217807725007988 */ /* 0x0003e8000800044c */
[----:B------:R1:W-:Y:S04]  /*43e50*/  STS.U16 [R37+UR76+0x31780], R10 ;  /* 0x0317800a25007988 */ /* 0x0003e8000800044c */
[----:B0-----:R-:W4:Y:S04]  /*43e60*/  LDL.LU R19, [R1+0x1920] ;  /* 0x0019200001137983 */ /* 0x001f280000300800 */
[----:B------:R-:W4:Y:S04]  /*43e70*/  LDL.LU R43, [R1+0x1914] ;  /* 0x00191400012b7983 */ /* 0x000f280000300800 */
[----:B-1----:R-:W4:Y:S04]  /*43e80*/  LDL.LU R119, [R1+0x1910] ;  /* 0x0019100001777983 */ /* 0x002f280000300800 */
        /* <DEDUP_REMOVED lines=8> */
[----:B------:R-:W-:Y:S04]  /*43f10*/  STS.U16 [R37+UR76+0x21b80], R11 ;  /* 0x021b800b25007988 */ /* 0x000fe8000800044c */
[----:B------:R-:W4:Y:S04]  /*43f20*/  LDL.LU R25, [R1+0x18c4] ;  /* 0x0018c40001197983 */ /* 0x000f280000300800 */
[----:B------:R-:W4:Y:S04]  /*43f30*/  LDL.LU R23, [R1+0x18c0] ;  /* 0x0018c00001177983 */ /* 0x000f280000300800 */
[----:B---3--:R0:W-:Y:S04]  /*43f40*/  STS.U16 [R37+UR76+0x31b80], R13 ;  /* 0x031b800d25007988 */ /* 0x0081e8000800044c */
[----:B0-----:R-:W3:Y:S04]  /*43f50*/  LDL.LU R13, [R1+0x18b4] ;  /* 0x0018b400010d7983 */ /* 0x001ee80000300800 */
[----:B------:R-:W3:Y:S04]  /*43f60*/  LDL.LU R11, [R1+0x18b0] ;  /* 0x0018b000010b7983 */ /* 0x000ee80000300800 */
[----:B------:R-:W3:Y:S04]  /*43f70*/  LDL.LU R21, [R1+0x18a4] ;  /* 0x0018a40001157983 */ /* 0x000ee80000300800 */
[----:B------:R-:W3:Y:S04]  /*43f80*/  LDL.LU R97, [R1+0x18a0] ;  /* 0x0018a00001617983 */ /* 0x000ee80000300800 */
[----:B--2---:R0:W-:Y:S04]  /*43f90*/  STS.U16 [R37+UR76+0x21f80], R12 ;  /* 0x021f800c25007988 */ /* 0x0041e8000800044c */
[----:B----4-:R1:W-:Y:S04]  /*43fa0*/  STS.U16 [R37+UR76+0x31f80], R0 ;  /* 0x031f800025007988 */ /* 0x0103e8000800044c */
[----:B0-----:R-:W2:Y:S04]  /*43fb0*/  LDL.LU R12, [R1+0x1894] ;  /* 0x00189400010c7983 */ /* 0x001ea80000300800 */
[----:B-1----:R-:W4:Y:S04]  /*43fc0*/  LDL.LU R0, [R1+0x1890] ;  /* 0x0018900001007983 */ /* 0x002f280000300800 */
        /* <DEDUP_REMOVED lines=10> */
[----:B------:R0:W-:Y:S04]  /*44070*/  STS.U16 [R37+UR76+0x23780], R10 ;  /* 0x0237800a25007988 */ /* 0x0001e8000800044c */
[----:B------:R-:W-:Y:S04]  /*44080*/  STS.U16 [R37+UR76+0x33780], R41 ;  /* 0x0337802925007988 */ /* 0x000fe8000800044c */
[----:B------:R-:W-:Y:S04]  /*44090*/  STS.U16 [R37+UR76+0x23b80], R39 ;  /* 0x023b802725007988 */ /* 0x000fe8000800044c */
[----:B------:R-:W-:Y:S04]  /*440a0*/  STS.U16 [R37+UR76+0x33b80], R35 ;  /* 0x033b802325007988 */ /* 0x000fe8000800044c */
[----:B0-----:R-:W4:Y:S04]  /*440b0*/  LDL.LU R19, [R1+0x1884] ;  /* 0x0018840001137983 */ /* 0x001f280000300800 */
[----:B------:R-:W-:Y:S04]  /*440c0*/  STS.U16 [R37+UR76+0x23f80], R33 ;  /* 0x023f802125007988 */ /* 0x000fe8000800044c */
[----:B------:R-:W-:Y:S04]  /*440d0*/  STS.U16 [R37+UR76+0x33f80], R31 ;  /* 0x033f801f25007988 */ /* 0x000fe8000800044c */
[----:B------:R-:W-:Y:S04]  /*440e0*/  STS.U16 [R37+UR76+0x24380], R29 ;  /* 0x0243801d25007988 */ /* 0x000fe8000800044c */
[----:B------:R-:W-:Y:S04]  /*440f0*/  STS.U16 [R37+UR76+0x34380], R27 ;  /* 0x0343801b25007988 */ /* 0x000fe8000800044c */
[----:B------:R-:W-:Y:S04]  /*44100*/  STS.U16 [R37+UR76+0x24780], R25 ;  /* 0x0247801925007988 */ /* 0x000fe8000800044c */
[----:B-1----:R-:W4:Y:S04]  /*44110*/  LDL.LU R119, [R1+0x1880] ;  /* 0x0018800001777983 */ /* 0x002f280000300800 */
[----:B------:R-:W-:Y:S04]  /*44120*/  STS.U16 [R37+UR76+0x34780], R23 ;  /* 0x0347801725007988 */ /* 0x000fe8000800044c */
[----:B------:R-:W4:Y:S04]  /*44130*/  LDL.LU R10, [R1+0x1874] ;  /* 0x00187400010a7983 */ /* 0x000f280000300800 */
[----:B---3--:R0:W-:Y:S04]  /*44140*/  STS.U16 [R37+UR76+0x24b80], R13 ;  /* 0x024b800d25007988 */ /* 0x0081e8000800044c */
[----:B------:R1:W-:Y:S04]  /*44150*/  STS.U16 [R37+UR76+0x34b80], R11 ;  /* 0x034b800b25007988 */ /* 0x0003e8000800044c */
[----:B------:R-:W-:Y:S04]  /*44160*/  STS.U16 [R37+UR76+0x24f80], R21 ;  /* 0x024f801525007988 */ /* 0x000fe8000800044c */
[----:B------:R3:W-:Y:S04]  /*44170*/  STS.U16 [R37+UR76+0x34f80], R97 ;  /* 0x034f806125007988 */ /* 0x0007e8000800044c */
[----:B0-----:R-:W4:Y:S04]  /*44180*/  LDL.LU R13, [R1+0x1870] ;  /* 0x00187000010d7983 */ /* 0x001f280000300800 */
[----:B-1----:R-:W4:Y:S04]  /*44190*/  LDL.LU R11, [R1+0x1864] ;  /* 0x00186400010b7983 */ /* 0x002f280000300800 */
[----:B---3--:R-:W3:Y:S04]  /*441a0*/  LDL.LU R97, [R1+0x1860] ;  /* 0x0018600001617983 */ /* 0x008ee80000300800 */
[----:B--2---:R0:W-:Y:S04]  /*441b0*/  STS.U16 [R37+UR76+0x25380], R12 ;  /* 0x0253800c25007988 */ /* 0x0041e8000800044c */
[----:B----4-:R1:W-:Y:S04]  /*441c0*/  STS.U16 [R37+UR76+0x35380], R0 ;  /* 0x0353800025007988 */ /* 0x0103e8000800044c */
[----:B0-----:R-:W2:Y:S04]  /*441d0*/  LDL.LU R12, [R1+0x1854] ;  /* 0x00185400010c7983 */ /* 0x001ea80000300800 */
        /* <DEDUP_REMOVED lines=19> */
[----:B------:R-:W-:Y:S04]  /*44310*/  STS.U16 [R37+UR76+0x25b80], R10 ;  /* 0x025b800a25007988 */ /* 0x000fe8000800044c */
[----:B------:R-:W4:Y:S04]  /*44320*/  LDL.LU R27, [R1+0x1290] ;  /* 0x00129000011b7983 */ /* 0x000f280000300800 */
[----:B------:R-:W4:Y:S04]  /*44330*/  LDL.LU R25, [R1+0x1264] ;  /* 0x0012640001197983 */ /* 0x000f280000300800 */
[----:B------:R0:W-:Y:S04]  /*44340*/  STS.U16 [R37+UR76+0x35b80], R13 ;  /* 0x035b800d25007988 */ /* 0x0001e8000800044c */
[----:B------:R1:W-:Y:S04]  /*44350*/  STS.U16 [R37+UR76+0x25f80], R11 ;  /* 0x025f800b25007988 */ /* 0x0003e8000800044c */
[----:B---3--:R3:W-:Y:S04]  /*44360*/  STS.U16 [R37+UR76+0x35f80], R97 ;  /* 0x035f806125007988 */ /* 0x0087e8000800044c */
[----:B0-----:R-:W4:Y:S04]  /*44370*/  LDL.LU R13, [R1+0x1260] ;  /* 0x00126000010d7983 */ /* 0x001f280000300800 */
[----:B------:R-:W4:Y:S04]  /*44380*/  LDL.LU R23, [R1+0x1234] ;  /* 0x0012340001177983 */ /* 0x000f280000300800 */
[----:B------:R-:W4:Y:S04]  /*44390*/  LDL.LU R119, [R1+0x1230] ;  /* 0x0012300001777983 */ /* 0x000f280000300800 */
[----:B------:R-:W4:Y:S04]  /*443a0*/  LDL.LU R10, [R1+0x1204] ;  /* 0x00120400010a7983 */ /* 0x000f280000300800 */
[----:B-1----:R-:W4:Y:S04]  /*443b0*/  LDL.LU R11, [R1+0x1200] ;  /* 0x00120000010b7983 */ /* 0x002f280000300800 */
[----:B---3--:R-:W3:Y:S04]  /*443c0*/  LDL.LU R97, [R1+0x2220] ;  /* 0x0022200001617983 */ /* 0x008ee80000300800 */
        /* <DEDUP_REMOVED lines=9> */
[----:B----4-:R0:W-:Y:S04]  /*44460*/  STS.U16 [R37+UR76+0x36f80], R0 ;  /* 0x036f800025007988 */ /* 0x0101e8000800044c */
[----:B0-----:R-:W4:Y:S04]  /*44470*/  LDL.LU R0, [R1+0x2214] ;  /* 0x0022140001007983 */ /* 0x001f280000300800 */
[----:B------:R-:W-:Y:S04]  /*44480*/  STS.U16 [R37+UR76+0x27380], R47 ;  /* 0x0273802f25007988 */ /* 0x000fe8000800044c */
[----:B------:R0:W-:Y:S04]  /*44490*/  STS.U16 [R37+UR76+0x37380], R21 ;  /* 0x0373801525007988 */ /* 0x0001e8000800044c */
[----:B------:R1:W-:Y:S04]  /*444a0*/  STS.U16 [R37+UR76+0x27780], R19 ;  /* 0x0277801325007988 */ /* 0x0003e8000800044c */
[----:B------:R-:W-:Y:S04]  /*444b0*/  STS.U16 [R37+UR76+0x37780], R45 ;  /* 0x0377802d25007988 */ /* 0x000fe8000800044c */
[----:B------:R-:W-:Y:S04]  /*444c0*/  STS.U16 [R37+UR76+0x27b80], R43 ;  /* 0x027b802b25007988 */ /* 0x000fe8000800044c */
[----:B------:R-:W-:Y:S04]  /*444d0*/  STS.U16 [R37+UR76+0x37b80], R41 ;  /* 0x037b802925007988 */ /* 0x000fe8000800044c */
[----:B------:R1:W-:Y:S04]  /*444e0*/  STS.U16 [R37+UR76+0x27f80], R39 ;  /* 0x027f802725007988 */ /* 0x0003e8000800044c */
[----:B------:R-:W-:Y:S04]  /*444f0*/  STS.U16 [R37+UR76+0x37f80], R35 ;  /* 0x037f802325007988 */ /* 0x000fe8000800044c */
[----:B0-----:R-:W2:Y:S04]  /*44500*/  LDL.LU R21, [R1+0x11d8] ;  /* 0x0011d80001157983 */ /* 0x001ea80000300800 */
[----:B-1----:R-:W2:Y:S04]  /*44510*/  LDL.LU R19, [R1+0x11d4] ;  /* 0x0011d40001137983 */ /* 0x002ea80000300800 */
[----:B------:R-:W2:Y:S04]  /*44520*/  LDL.LU R39, [R1+0x11b0] ;  /* 0x0011b00001277983 */ /* 0x000ea80000300800 */
[----:B----4-:R0:W-:Y:S04]  /*44530*/  STS.U16 [R0+UR76+0x4c800], R13 ;  /* 0x04c8000d00007988 */ /* 0x0101e8000800044c */
[----:B0-----:R-:W4:Y:S04]  /*44540*/  LDL.LU R13, [R1+0x11ac] ;  /* 0x0011ac00010d7983 */ /* 0x001f280000300800 */
[----:B------:R0:W-:Y:S04]  /*44550*/  STS.U16 [R0+UR76+0x4cc00], R119 ;  /* 0x04cc007700007988 */ /* 0x0001e8000800044c */
[----:B------:R1:W-:Y:S04]  /*44560*/  STS.U16 [R0+UR76+0x49000], R10 ;  /* 0x0490000a00007988 */ /* 0x0003e8000800044c */
[----:B------:R3:W-:Y:S04]  /*44570*/  STS.U16 [R0+UR76+0x4d000], R11 ;  /* 0x04d0000b00007988 */ /* 0x0007e8000800044c */
[----:B0-----:R-:W4:Y:S04]  /*44580*/  LDL.LU R119, [R1+0x12bc] ;  /* 0x0012bc0001777983 */ /* 0x001f280000300800 */
[----:B-1----:R-:W4:Y:S04]  /*44590*/  LDL.LU R10, [R1+0x12b8] ;  /* 0x0012b800010a7983 */ /* 0x002f280000300800 */
        /* <DEDUP_REMOVED lines=23> */
[----:B--2---:R0:W-:Y:S04]  /*44710*/  STS.U16 [R0+UR76+0x49400], R21 ;  /* 0x0494001500007988 */ /* 0x0041e8000800044c */
[----:B------:R-:W2:Y:S04]  /*44720*/  LDL.LU R23, [R1+0x1220] ;  /* 0x0012200001177983 */ /* 0x000ea80000300800 */
[----:B------:R1:W-:Y:S04]  /*44730*/  STS.U16 [R0+UR76+0x4d400], R19 ;  /* 0x04d4001300007988 */ /* 0x0003e8000800044c */
[----:B0-----:R-:W2:Y:S04]  /*44740*/  LDL.LU R21, [R1+0x11f4] ;  /* 0x0011f40001157983 */ /* 0x001ea80000300800 */
[----:B-1----:R-:W2:Y:S04]  /*44750*/  LDL.LU R19, [R1+0x11f0] ;  /* 0x0011f00001137983 */ /* 0x002ea80000300800 */
[----:B----4-:R0:W-:Y:S04]  /*44760*/  STS.U16 [R0+UR76+0x4d800], R13 ;  /* 0x04d8000d00007988 */ /* 0x0101e8000800044c */
[----:B0-----:R-:W4:Y:S04]  /*44770*/  LDL.LU R13, [R1+0x2210] ;  /* 0x00221000010d7983 */ /* 0x001f280000300800 */
[----:B------:R-:W-:Y:S04]  /*44780*/  STS.U16 [R0+UR76+0x4dc00], R12 ;  /* 0x04dc000c00007988 */ /* 0x000fe8000800044c */
[----:B------:R0:W-:Y:S02]  /*44790*/  STS.U16 [R0+UR76+0x49800], R39 ;  /* 0x0498002700007988 */ /* 0x0001e4000800044c */
[----:B0-----:R-:W-:-:S02]  /*447a0*/  LOP3.LUT R39, R0, 0x10, RZ, 0x3c, !PT ;  /* 0x0000001000277812 */ /* 0x001fc400078e3cff */
[----:B------:R-:W-:Y:S02]  /*447b0*/  LOP3.LUT R73, R73, R72, RZ, 0x3c, !PT ;  /* 0x0000004849497212 */ /* 0x000fe400078e3cff */
[----:B------:R-:W-:Y:S02]  /*447c0*/  LOP3.LUT R143, R143, R142, RZ, 0x3c, !PT ;  /* 0x0000008e8f8f7212 */ /* 0x000fe400078e3cff */
[----:B------:R-:W-:Y:S02]  /*447d0*/  LOP3.LUT R71, R71, R70, RZ, 0x3c, !PT ;  /* 0x0000004647477212 */ /* 0x000fe400078e3cff */
[----:B------:R-:W-:Y:S02]  /*447e0*/  LOP3.LUT R133, R133, R132, RZ, 0x3c, !PT ;  /* 0x0000008485857212 */ /* 0x000fe400078e3cff */
[----:B------:R-:W-:Y:S01]  /*447f0*/  LOP3.LUT R69, R69, R68, RZ, 0x3c, !PT ;  /* 0x0000004445457212 */ /* 0x000fe200078e3cff */
[----:B------:R-:W2:Y:S04]  /*44800*/  @!P1 LDG.E.U16 R141, desc[UR6][R72.64] ;  /* 0x00000006488d9981 */ /* 0x000ea8000c1e1500 */
[----:B------:R-:W2:Y:S04]  /*44810*/  @!P6 LDG.E.U16 R140, desc[UR6][R142.64] ;  /* 0x000000068e8ce981 */ /* 0x000ea8000c1e1500 */
[----:B------:R-:W2:Y:S04]  /*44820*/  @!P1 LDG.E.U16 R111, desc[UR6][R70.64] ;  /* 0x00000006466f9981 */ /* 0x000ea8000c1e1500 */
[----:B------:R-:W2:Y:S04]  /*44830*/  @!P6 LDG.E.U16 R110, desc[UR6][R132.64] ;  /* 0x00000006846ee981 */ /* 0x000ea8000c1e1500 */
[----:B------:R-:W2:Y:S01]  /*44840*/  @!P1 LDG.E.U16 R98, desc[UR6][R68.64] ;  /* 0x0000000644629981 */ /* 0x000ea2000c1e1500 */
[----:B------:R-:W-:-:S02]  /*44850*/  LOP3.LUT R63, R63, R62, RZ, 0x3c, !PT ;  /* 0x0000003e3f3f7212 */ /* 0x000fc400078e3cff */
[----:B------:R-:W-:Y:S02]  /*44860*/  LOP3.LUT R61, R61, R60, RZ, 0x3c, !PT ;  /* 0x0000003c3d3d7212 */ /* 0x000fe400078e3cff */
[----:B------:R-:W-:Y:S01]  /*44870*/  LOP3.LUT R59, R59, R58, RZ, 0x3c, !PT ;  /* 0x0000003a3b3b7212 */ /* 0x000fe200078e3cff */
[----:B------:R-:W2:Y:S04]  /*44880*/  @!P6 LDG.E.U16 R160, desc[UR6][R62.64] ;  /* 0x000000063ea0e981 */ /* 0x000ea8000c1e1500 */
[----:B------:R-:W2:Y:S04]  /*44890*/  @!P1 LDG.E.U16 R162, desc[UR6][R60.64] ;  /* 0x000000063ca29981 */ /* 0x000ea8000c1e1500 */
[----:B------:R-:W2:Y:S04]  /*448a0*/  @!P6 LDG.E.U16 R164, desc[UR6][R58.64] ;  /* 0x000000063aa4e981 */ /* 0x000ea8000c1e1500 */
[----:B----4-:R0:W-:Y:S04]  /*448b0*/  STS.U16 [R0+UR76+0x49c00], R13 ;  /* 0x049c000d00007988 */ /* 0x0101e8000800044c */
[----:B------:R1:W-:Y:S04]  /*448c0*/  STS.U16 [R39+UR76+0x48080], R119 ;  /* 0x0480807727007988 */ /* 0x0003e8000800044c */
[----:B0-----:R-:W4:Y:S04]  /*448d0*/  LDL.LU R13, [R1+0x125c] ;  /* 0x00125c00010d7983 */ /* 0x001f280000300800 */
[----:B------:R-:W2:Y:S04]  /*448e0*/  LDL.LU R12, [R1+0x1288] ;  /* 0x00128800010c7983 */ /* 0x000ea80000300800 */
[----:B-1----:R-:W4:Y:S04]  /*448f0*/  LDL.LU R119, [R1+0x220c] ;  /* 0x00220c0001777983 */ /* 0x002f280000300800 */
[----:B------:R0:W-:Y:S04]  /*44900*/  STS.U16 [R39+UR76+0x4c080], R10 ;  /* 0x04c0800a27007988 */ /* 0x0001e8000800044c */
[----:B---3--:R1:W-:Y:S04]  /*44910*/  STS.U16 [R39+UR76+0x48480], R11 ;  /* 0x0484800b27007988 */ /* 0x0083e8000800044c */
[----:B0-----:R-:W3:Y:S04]  /*44920*/  LDL.LU R10, [R1+0x2208] ;  /* 0x00220800010a7983 */ /* 0x001ee80000300800 */
[----:B-1----:R-:W3:Y:S04]  /*44930*/  LDL.LU R11, [R1+0x2204] ;  /* 0x00220400010b7983 */ /* 0x002ee80000300800 */
[----:B--2---:R0:W-:Y:S04]  /*44940*/  STS.U16 [R39+UR76+0x4c480], R12 ;  /* 0x04c4800c27007988 */ /* 0x0041e8000800044c */
        /* <DEDUP_REMOVED lines=8> */
[----:B------:R-:W-:Y:S01]  /*449d0*/  STS.U16 [R39+UR76+0x49880], R43 ;  /* 0x0498802b27007988 */ /* 0x000fe2000800044c */
[----:B0-----:R-:W-:-:S03]  /*449e0*/  LOP3.LUT R12, R0, 0x20, RZ, 0x3c, !PT ;  /* 0x00000020000c7812 */ /* 0x001fc600078e3cff */
[----:B------:R-:W-:Y:S04]  /*449f0*/  STS.U16 [R39+UR76+0x4d880], R41 ;  /* 0x04d8802927007988 */ /* 0x000fe8000800044c */
[----:B---3--:R-:W-:Y:S04]  /*44a00*/  STS.U16 [R39+UR76+0x49c80], R11 ;  /* 0x049c800b27007988 */ /* 0x008fe8000800044c */
        /* <DEDUP_REMOVED lines=12> */
[----:B------:R2:W-:Y:S01]  /*44ad0*/  STS.U16 [R12+UR76+0x4d500], R97 ;  /* 0x04d500610c007988 */ /* 0x0005e2000800044c */
[----:B0-----:R-:W-:-:S03]  /*44ae0*/  LOP3.LUT R10, R0, 0x30, RZ, 0x3c, !PT ;  /* 0x00000030000a7812 */ /* 0x001fc600078e3cff */
[----:B------:R0:W-:Y:S04]  /*44af0*/  STS.U16 [R12+UR76+0x49900], R96 ;  /* 0x049900600c007988 */ /* 0x0001e8000800044c */
[----:B------:R3:W-:Y:S04]  /*44b00*/  STS.U16 [R12+UR76+0x4d900], R129 ;  /* 0x04d900810c007988 */ /* 0x0007e8000800044c */
        /* <DEDUP_REMOVED lines=8> */
[----:B-1----:R-:W4:Y:S04]  /*44b90*/  LDL.LU R119, [R1+0x2200] ;  /* 0x0022000001777983 */ /* 0x002f280000300800 */
[----:B------:R1:W-:Y:S04]  /*44ba0*/  STS.U16 [R10+UR76+0x48d80], R149 ;  /* 0x048d80950a007988 */ /* 0x0003e8000800044c */
[----:B--2---:R-:W2:Y:S04]  /*44bb0*/  LDL.LU R97, [R1+0x21fc] ;  /* 0x0021fc0001617983 */ /* 0x004ea80000300800 */
[----:B------:R1:W-:Y:S04]  /*44bc0*/  STS.U16 [R10+UR76+0x4cd80], R148 ;  /* 0x04cd80940a007988 */ /* 0x0003e8000800044c */
[----:B0-----:R-:W2:Y:S04]  /*44bd0*/  LDL.LU R96, [R1+0x21f8] ;  /* 0x0021f80001607983 */ /* 0x001ea80000300800 */
[----:B------:R0:W-:Y:S04]  /*44be0*/  STS.U16 [R10+UR76+0x49180], R103 ;  /* 0x049180670a007988 */ /* 0x0001e8000800044c */
[----:B---3--:R-:W3:Y:S04]  /*44bf0*/  LDL.LU R129, [R1+0x21f4] ;  /* 0x0021f40001817983 */ /* 0x008ee80000300800 */
[----:B------:R0:W-:Y:S04]  /*44c00*/  STS.U16 [R10+UR76+0x4d180], R102 ;  /* 0x04d180660a007988 */ /* 0x0001e8000800044c */
[----:B----4-:R-:W4:Y:S04]  /*44c10*/  LDL.LU R128, [R1+0x21f0] ;  /* 0x0021f00001807983 */ /* 0x010f280000300800 */
[----:B------:R0:W-:Y:S04]  /*44c20*/  STS.U16 [R10+UR76+0x49580], R105 ;  /* 0x049580690a007988 */ /* 0x0001e8000800044c */
[----:B------:R-:W2:Y:S04]  /*44c30*/  LDL.LU R99, [R1+0x21ec] ;  /* 0x0021ec0001637983 */ /* 0x000ea80000300800 */
[----:B------:R0:W-:Y:S01]  /*44c40*/  STS.U16 [R10+UR76+0x4d580], R104 ;  /* 0x04d580680a007988 */ /* 0x0001e2000800044c */
[----:B------:R-:W-:-:S03]  /*44c50*/  LOP3.LUT R8, R0, 0x40, RZ, 0x3c, !PT ;  /* 0x0000004000087812 */ /* 0x000fc600078e3cff */
[----:B------:R-:W2:Y:S04]  /*44c60*/  LDL.LU R139, [R1+0x21e8] ;  /* 0x0021e800018b7983 */ /* 0x000ea80000300800 */
[----:B------:R0:W-:Y:S04]  /*44c70*/  STS.U16 [R10+UR76+0x49980], R121 ;  /* 0x049980790a007988 */ /* 0x0001e8000800044c */
[----:B------:R-:W2:Y:S04]  /*44c80*/  LDL.LU R138, [R1+0x21e4] ;  /* 0x0021e400018a7983 */ /* 0x000ea80000300800 */
[----:B------:R-:W-:Y:S04]  /*44c90*/  STS.U16 [R10+UR76+0x4d980], R165 ;  /* 0x04d980a50a007988 */ /* 0x000fe8000800044c */
[----:B------:R-:W2:Y:S04]  /*44ca0*/  LDL.LU R101, [R1+0x21e0] ;  /* 0x0021e00001657983 */ /* 0x000ea80000300800 */
[----:B------:R-:W-:Y:S04]  /*44cb0*/  STS.U16 [R10+UR76+0x49d80], R7 ;  /* 0x049d80070a007988 */ /* 0x000fe8000800044c */
[----:B------:R-:W3:Y:S04]  /*44cc0*/  LDL.LU R100, [R1+0x21dc] ;  /* 0x0021dc0001647983 */ /* 0x000ee80000300800 */
[----:B------:R-:W-:Y:S04]  /*44cd0*/  STS.U16 [R10+UR76+0x4dd80], R6 ;  /* 0x04dd80060a007988 */ /* 0x000fe8000800044c */
[----:B-1----:R-:W4:Y:S04]  /*44ce0*/  LDL.LU R149, [R1+0x21d8] ;  /* 0x0021d80001957983 */ /* 0x002f280000300800 */
[----:B------:R1:W-:Y:S04]  /*44cf0*/  STS.U16 [R8+UR76+0x48200], R120 ;  /* 0x0482007808007988 */ /* 0x0003e8000800044c */
[----:B------:R-:W4:Y:S04]  /*44d00*/  LDL.LU R148, [R1+0x21d4] ;  /* 0x0021d40001947983 */ /* 0x000f280000300800 */
[----:B------:R1:W-:Y:S04]  /*44d10*/  STS.U16 [R8+UR76+0x4c200], R107 ;  /* 0x04c2006b08007988 */ /* 0x0003e8000800044c */
[----:B0-----:R-:W4:Y:S04]  /*44d20*/  LDL.LU R103, [R1+0x21d0] ;  /* 0x0021d00001677983 */ /* 0x001f280000300800 */
[----:B------:R0:W-:Y:S04]  /*44d30*/  STS.U16 [R8+UR76+0x48600], R106 ;  /* 0x0486006a08007988 */ /* 0x0001e8000800044c */
[----:B------:R-:W4:Y:S04]  /*44d40*/  LDL.LU R102, [R1+0x21cc] ;  /* 0x0021cc0001667983 */ /* 0x000f280000300800 */
[----:B------:R0:W-:Y:S04]  /*44d50*/  STS.U16 [R8+UR76+0x4c600], R131 ;  /* 0x04c6008308007988 */ /* 0x0001e8000800044c */
[----:B------:R-:W4:Y:S04]  /*44d60*/  LDL.LU R105, [R1+0x21c8] ;  /* 0x0021c80001697983 */ /* 0x000f280000300800 */
[----:B------:R0:W-:Y:S04]  /*44d70*/  STS.U16 [R8+UR76+0x48a00], R130 ;  /* 0x048a008208007988 */ /* 0x0001e8000800044c */
[----:B------:R-:W4:Y:S04]  /*44d80*/  LDL.LU R104, [R1+0x21c4] ;  /* 0x0021c40001687983 */ /* 0x000f280000300800 */
[----:B------:R0:W-:Y:S04]  /*44d90*/  STS.U16 [R8+UR76+0x4ca00], R109 ;  /* 0x04ca006d08007988 */ /* 0x0001e8000800044c */
[----:B------:R-:W4:Y:S04]  /*44da0*/  LDL.LU R121, [R1+0x21c0] ;  /* 0x0021c00001797983 */ /* 0x000f280000300800 */
[----:B------:R0:W-:Y:S04]  /*44db0*/  STS.U16 [R8+UR76+0x48e00], R108 ;  /* 0x048e006c08007988 */ /* 0x0001e8000800044c */
[----:B-1----:R-:W4:Y:S04]  /*44dc0*/  LDL.LU R120, [R1+0x21bc] ;  /* 0x0021bc0001787983 */ /* 0x002f280000300800 */
[----:B------:R1:W-:Y:S04]  /*44dd0*/  STS.U16 [R8+UR76+0x4ce00], R141 ;  /* 0x04ce008d08007988 */ /* 0x0003e8000800044c */
[----:B------:R-:W4:Y:S04]  /*44de0*/  LDL.LU R107, [R1+0x21b8] ;  /* 0x0021b800016b7983 */ /* 0x000f280000300800 */
[----:B------:R1:W-:Y:S04]  /*44df0*/  STS.U16 [R8+UR76+0x49200], R140 ;  /* 0x0492008c08007988 */ /* 0x0003e8000800044c */
[----:B0-----:R-:W4:Y:S04]  /*44e00*/  LDL.LU R106, [R1+0x21b4] ;  /* 0x0021b400016a7983 */ /* 0x001f280000300800 */
[----:B------:R0:W-:Y:S04]  /*44e10*/  STS.U16 [R8+UR76+0x4d200], R111 ;  /* 0x04d2006f08007988 */ /* 0x0001e8000800044c */
[----:B------:R-:W4:Y:S04]  /*44e20*/  LDL.LU R131, [R1+0x21b0] ;  /* 0x0021b00001837983 */ /* 0x000f280000300800 */
[----:B------:R-:W-:Y:S04]  /*44e30*/  STS.U16 [R8+UR76+0x49600], R110 ;  /* 0x0496006e08007988 */ /* 0x000fe8000800044c */
[----:B------:R-:W4:Y:S04]  /*44e40*/  LDL.LU R130, [R1+0x21ac] ;  /* 0x0021ac0001827983 */ /* 0x000f280000300800 */
[----:B------:R0:W-:Y:S04]  /*44e50*/  STS.U16 [R8+UR76+0x4d600], R98 ;  /* 0x04d6006208007988 */ /* 0x0001e8000800044c */
[----:B------:R-:W4:Y:S04]  /*44e60*/  LDL.LU R109, [R1+0x21a8] ;  /* 0x0021a800016d7983 */ /* 0x000f280000300800 */
[----:B------:R-:W4:Y:S04]  /*44e70*/  LDL.LU R108, [R1+0x21a4] ;  /* 0x0021a400016c7983 */ /* 0x000f280000300800 */
[----:B------:R-:W-:Y:S04]  /*44e80*/  STS.U16 [R8+UR76+0x49a00], R16 ;  /* 0x049a001008007988 */ /* 0x000fe8000800044c */
[----:B-1----:R-:W4:Y:S04]  /*44e90*/  LDL.LU R141, [R1+0x21a0] ;  /* 0x0021a000018d7983 */ /* 0x002f280000300800 */
[----:B------:R-:W-:Y:S04]  /*44ea0*/  STS.U16 [R8+UR76+0x4da00], R14 ;  /* 0x04da000e08007988 */ /* 0x000fe8000800044c */
[----:B------:R-:W4:Y:S04]  /*44eb0*/  LDL.LU R140, [R1+0x219c] ;  /* 0x00219c00018c7983 */ /* 0x000f280000300800 */
[----:B------:R-:W-:Y:S04]  /*44ec0*/  STS.U16 [R8+UR76+0x49e00], R5 ;  /* 0x049e000508007988 */ /* 0x000fe8000800044c */
[----:B0-----:R-:W4:Y:S01]  /*44ed0*/  LDL.LU R111, [R1+0x2198] ;  /* 0x00219800016f7983 */ /* 0x001f220000300800 */
[----:B------:R-:W-:-:S03]  /*44ee0*/  LOP3.LUT R98, R0, 0x50, RZ, 0x3c, !PT ;  /* 0x0000005000627812 */ /* 0x000fc600078e3cff */
[----:B------:R-:W-:Y:S04]  /*44ef0*/  STS.U16 [R8+UR76+0x4de00], R4 ;  /* 0x04de000408007988 */ /* 0x000fe8000800044c */
        /* <DEDUP_REMOVED lines=31> */
[----:B------:R-:W-:-:S02]  /*450f0*/  IMAD.MOV.U32 R57, RZ, RZ, R56 ;  /* 0x000000ffff397224 */ /* 0x000fc400078e0038 */
[----:B------:R-:W-:Y:S02]  /*45100*/  IMAD.MOV.U32 R56, RZ, RZ, R144 ;  /* 0x000000ffff387224 */ /* 0x000fe400078e0090 */
[----:B------:R-:W-:Y:S02]  /*45110*/  IMAD.MOV.U32 R55, RZ, RZ, R54 ;  /* 0x000000ffff377224 */ /* 0x000fe400078e0036 */
[----:B------:R-:W-:Y:S02]  /*45120*/  IMAD.MOV.U32 R53, RZ, RZ, R52 ;  /* 0x000000ffff357224 */ /* 0x000fe400078e0034 */
[----:B------:R-:W-:Y:S02]  /*45130*/  IMAD.MOV.U32 R54, RZ, RZ, R118 ;  /* 0x000000ffff367224 */ /* 0x000fe400078e0076 */
[----:B------:R-:W-:Y:S02]  /*45140*/  IMAD.MOV.U32 R47, RZ, RZ, R46 ;  /* 0x000000ffff2f7224 */ /* 0x000fe400078e002e */
[----:B------:R-:W-:-:S02]  /*45150*/  IMAD.MOV.U32 R52, RZ, RZ, R83 ;  /* 0x000000ffff347224 */ /* 0x000fc400078e0053 */
[----:B------:R-:W-:Y:S02]  /*45160*/  IMAD.MOV.U32 R45, RZ, RZ, R44 ;  /* 0x000000ffff2d7224 */ /* 0x000fe400078e002c */
[----:B------:R-:W-:Y:S02]  /*45170*/  IMAD.MOV.U32 R46, RZ, RZ, R81 ;  /* 0x000000ffff2e7224 */ /* 0x000fe400078e0051 */
[----:B------:R-:W-:Y:S01]  /*45180*/  IMAD.MOV.U32 R44, RZ, RZ, R80 ;  /* 0x000000ffff2c7224 */ /* 0x000fe200078e0050 */
[----:B------:R-:W-:Y:S01]  /*45190*/  PRMT R163, RZ, 0x7610, R163 ;  /* 0x00007610ffa37816 */ /* 0x000fe200000000a3 */
[----:B------:R-:W-:Y:S02]  /*451a0*/  IMAD.MOV.U32 R51, RZ, RZ, R50 ;  /* 0x000000ffff337224 */ /* 0x000fe400078e0032 */
[----:B------:R-:W-:Y:S02]  /*451b0*/  IMAD.MOV.U32 R49, RZ, RZ, R48 ;  /* 0x000000ffff317224 */ /* 0x000fe400078e0030 */
[----:B------:R-:W-:-:S02]  /*451c0*/  IMAD.MOV.U32 R50, RZ, RZ, R82 ;  /* 0x000000ffff327224 */ /* 0x000fc400078e0052 */
[----:B------:R-:W-:Y:S02]  /*451d0*/  IMAD.MOV.U32 R43, RZ, RZ, R42 ;  /* 0x000000ffff2b7224 */ /* 0x000fe400078e002a */
[----:B------:R-:W-:Y:S02]  /*451e0*/  IMAD.MOV.U32 R48, RZ, RZ, R145 ;  /* 0x000000ffff307224 */ /* 0x000fe400078e0091 */
[----:B------:R-:W-:Y:S01]  /*451f0*/  IMAD.MOV.U32 R42, RZ, RZ, R135 ;  /* 0x000000ffff2a7224 */ /* 0x000fe200078e0087 */
[----:B------:R-:W-:Y:S02]  /*45200*/  PRMT R165, RZ, 0x7610, R165 ;  /* 0x00007610ffa57816 */ /* 0x000fe400000000a5 */
[----:B------:R-:W-:Y:S02]  /*45210*/  PRMT R119, RZ, 0x7610, R119 ;  /* 0x00007610ff777816 */ /* 0x000fe40000000077 */
[----:B--2---:R-:W-:Y:S02]  /*45220*/  PRMT R97, RZ, 0x7610, R97 ;  /* 0x00007610ff617816 */ /* 0x004fe40000000061 */
[----:B------:R-:W-:-:S02]  /*45230*/  PRMT R96, RZ, 0x7610, R96 ;  /* 0x00007610ff607816 */ /* 0x000fc40000000060 */
[----:B------:R-:W2:Y:S01]  /*45240*/  @!P1 LDG.E.U16 R119, desc[UR6][R56.64] ;  /* 0x0000000638779981 */ /* 0x000ea2000c1e1500 */
[----:B---3--:R-:W-:Y:S02]  /*45250*/  PRMT R129, RZ, 0x7610, R129 ;  /* 0x00007610ff817816 */ /* 0x008fe40000000081 */
[----:B----4-:R-:W-:Y:S02]  /*45260*/  PRMT R128, RZ, 0x7610, R128 ;  /* 0x00007610ff807816 */ /* 0x010fe40000000080 */
[----:B------:R-:W-:Y:S02]  /*45270*/  PRMT R99, RZ, 0x7610, R99 ;  /* 0x00007610ff637816 */ /* 0x000fe40000000063 */
[----:B------:R-:W-:Y:S02]  /*45280*/  PRMT R139, RZ, 0x7610, R139 ;  /* 0x00007610ff8b7816 */ /* 0x000fe4000000008b */
[----:B------:R-:W-:Y:S02]  /*45290*/  PRMT R138, RZ, 0x7610, R138 ;  /* 0x00007610ff8a7816 */ /* 0x000fe4000000008a */
[----:B------:R-:W-:-:S02]  /*452a0*/  PRMT R101, RZ, 0x7610, R101 ;  /* 0x00007610ff657816 */ /* 0x000fc40000000065 */
[----:B------:R-:W-:Y:S01]  /*452b0*/  PRMT R100, RZ, 0x7610, R100 ;  /* 0x00007610ff647816 */ /* 0x000fe20000000064 */
[----:B------:R-:W3:Y:S01]  /*452c0*/  @!P1 LDG.E.U16 R139, desc[UR6][R84.64] ;  /* 0x00000006548b9981 */ /* 0x000ee2000c1e1500 */
[----:B------:R-:W-:-:S03]  /*452d0*/  PRMT R149, RZ, 0x7610, R149 ;  /* 0x00007610ff957816 */ /* 0x000fc60000000095 */
[----:B------:R-:W4:Y:S01]  /*452e0*/  @!P6 LDG.E.U16 R138, desc[UR6][R154.64] ;  /* 0x000000069a8ae981 */ /* 0x000f22000c1e1500 */
[----:B------:R-:W-:-:S03]  /*452f0*/  PRMT R148, RZ, 0x7610, R148 ;  /* 0x00007610ff947816 */ /* 0x000fc60000000094 */
[----:B------:R-:W2:Y:S01]  /*45300*/  @!P6 LDG.E.U16 R100, desc[UR6][R116.64] ;  /* 0x000000067464e981 */ /* 0x000ea2000c1e1500 */
        /* <DEDUP_REMOVED lines=22> */
[----:B------:R-:W2:Y:S04]  /*45470*/  @!P6 LDG.E.U16 R108, desc[UR6][R136.64] ;  /* 0x00000006886ce981 */ /* 0x000ea8000c1e1500 */
[----:B------:R-:W2:Y:S04]  /*45480*/  @!P1 LDG.E.U16 R109, desc[UR6][R90.64] ;  /* 0x000000065a6d9981 */ /* 0x000ea8000c1e1500 */
[----:B------:R-:W2:Y:S01]  /*45490*/  @!P6 LDG.E.U16 R140, desc[UR6][R146.64] ;  /* 0x00000006928ce981 */ /* 0x000ea2000c1e1500 */
[----:B------:R-:W-:-:S03]  /*454a0*/  PRMT R110, RZ, 0x7610, R110 ;  /* 0x00007610ff6e7816 */ /* 0x000fc6000000006e */
[----:B------:R-:W2:Y:S04]  /*454b0*/  @!P1 LDG.E.U16 R141, desc[UR6][R92.64] ;  /* 0x000000065c8d9981 */ /* 0x000ea8000c1e1500 */
[----:B------:R-:W2:Y:S04]  /*454c0*/  @!P1 LDG.E.U16 R111, desc[UR6][R94.64] ;  /* 0x000000065e6f9981 */ /* 0x000ea8000c1e1500 */
[----:B------:R-:W2:Y:S01]  /*454d0*/  @!P6 LDG.E.U16 R110, desc[UR6][R156.64] ;  /* 0x000000069c6ee981 */ /* 0x000ea2000c1e1500 */
[----:B------:R-:W-:Y:S02]  /*454e0*/  IMAD.MOV.U32 R4, RZ, RZ, R39 ;  /* 0x000000ffff047224 */ /* 0x000fe400078e0027 */
        /* <DEDUP_REMOVED lines=9> */
[----:B------:R-:W-:Y:S02]  /*45580*/  IMAD.MOV.U32 R25, RZ, RZ, R24 ;  /* 0x000000ffff197224 */ /* 0x000fe400078e0018 */
[----:B------:R-:W-:Y:S01]  /*45590*/  IMAD.MOV.U32 R24, RZ, RZ, R114 ;  /* 0x000000ffff187224 */ /* 0x000fe200078e0072 */
[----:B------:R-:W2:Y:S01]  /*455a0*/  @!P6 LDG.E.U16 R96, desc[UR6][R38.64] ;  /* 0x000000062660e981 */ /* 0x000ea2000c1e1500 */
[----:B------:R-:W-:-:S03]  /*455b0*/  IMAD.MOV.U32 R14, RZ, RZ, R21 ;  /* 0x000000ffff0e7224 */ /* 0x000fc600078e0015 */
[----:B------:R-:W2:Y:S01]  /*455c0*/  @!P1 LDG.E.U16 R97, desc[UR6][R36.64] ;  /* 0x0000000624619981 */ /* 0x000ea2000c1e1500 */
[----:B------:R-:W-:-:S03]  /*455d0*/  IMAD.MOV.U32 R12, RZ, RZ, R23 ;  /* 0x000000ffff0c7224 */ /* 0x000fc600078e0017 */
[----:B------:R-:W2:Y:S04]  /*455e0*/  @!P6 LDG.E.U16 R130, desc[UR6][R26.64] ;  /* 0x000000061a82e981 */ /* 0x000ea8000c1e1500 */
[----:B------:R-:W3:Y:S04]  /*455f0*/  @!P1 LDG.E.U16 R128, desc[UR6][R24.64] ;  /* 0x0000000618809981 */ /* 0x000ee8000c1e1500 */
[----:B------:R-:W3:Y:S04]  /*45600*/  @!P6 LDG.E.U16 R129, desc[UR6][R14.64] ;  /* 0x000000060e81e981 */ /* 0x000ee8000c1e1500 */
[----:B------:R-:W3:Y:S01]  /*45610*/  @!P1 LDG.E.U16 R99, desc[UR6][R12.64] ;  /* 0x000000060c639981 */ /* 0x000ee2000c1e1500 */
        /* <DEDUP_REMOVED lines=11> */
[----:B------:R-:W4:Y:S01]  /*456d0*/  @!P6 LDG.E.U16 R120, desc[UR6][R34.64] ;  /* 0x000000062278e981 */ /* 0x000f22000c1e1500 */
[----:B------:R-:W-:-:S03]  /*456e0*/  IMAD.MOV.U32 R8, RZ, RZ, R31 ;  /* 0x000000ffff087224 */ /* 0x000fc600078e001f */
[----:B------:R-:W4:Y:S04]  /*456f0*/  @!P1 LDG.E.U16 R121, desc[UR6][R32.64] ;  /* 0x0000000620799981 */ /* 0x000f28000c1e1500 */
[----:B------:R-:W4:Y:S04]  /*45700*/  @!P6 LDG.E.U16 R163, desc[UR6][R22.64] ;  /* 0x0000000616a3e981 */ /* 0x000f28000c1e1500 */
[----:B------:R-:W4:Y:S04]  /*45710*/  @!P1 LDG.E.U16 R106, desc[UR6][R20.64] ;  /* 0x00000006146a9981 */ /* 0x000f28000c1e1500 */
[----:B------:R-:W4:Y:S04]  /*45720*/  @!P6 LDG.E.U16 R107, desc[UR6][R10.64] ;  /* 0x000000060a6be981 */ /* 0x000f28000c1e1500 */
[----:B------:R-:W4:Y:S01]  /*45730*/  @!P1 LDG.E.U16 R131, desc[UR6][R8.64] ;  /* 0x0000000608839981 */ /* 0x000f22000c1e1500 */
[----:B------:R-:W-:-:S02]  /*45740*/  PRMT R150, RZ, 0x7610, R150 ;  /* 0x00007610ff967816 */ /* 0x000fc40000000096 */
[----:B------:R-:W-:Y:S02]  /*45750*/  PRMT R151, RZ, 0x7610, R151 ;  /* 0x00007610ff977816 */ /* 0x000fe40000000097 */
[----:B------:R-:W-:Y:S01]  /*45760*/  PRMT R2, RZ, 0x7610, R2 ;  /* 0x00007610ff027816 */ /* 0x000fe20000000002 */
[----:B------:R-:W-:Y:S01]  /*45770*/  IMAD.MOV.U32 R5, RZ, RZ, R41 ;  /* 0x000000ffff057224 */ /* 0x000fe200078e0029 */
[----:B------:R-:W-:Y:S01]  /*45780*/  PRMT R158, RZ, 0x7610, R158 ;  /* 0x00007610ff9e7816 */ /* 0x000fe2000000009e */
[----:B------:R-:W-:Y:S01]  /*45790*/  IMAD.MOV.U32 R41, RZ, RZ, R40 ;  /* 0x000000ffff297224 */ /* 0x000fe200078e0028 */
[----:B------:R-:W-:Y:S01]  /*457a0*/  PRMT R159, RZ, 0x7610, R159 ;  /* 0x00007610ff9f7816 */ /* 0x000fe2000000009f */
[----:B------:R-:W-:Y:S02]  /*457b0*/  IMAD.MOV.U32 R31, RZ, RZ, R30 ;  /* 0x000000ffff1f7224 */ /* 0x000fe400078e001e */
[----:B------:R-:W-:Y:S01]  /*457c0*/  IMAD.MOV.U32 R40, RZ, RZ, R134 ;  /* 0x000000ffff287224 */ /* 0x000fe200078e0086 */
[----:B------:R-:W-:Y:S01]  /*457d0*/  PRMT R160, RZ, 0x7610, R160 ;  /* 0x00007610ffa07816 */ /* 0x000fe200000000a0 */
[----:B------:R-:W-:-:S02]  /*457e0*/  IMAD.MOV.U32 R16, RZ, RZ, R19 ;  /* 0x000000ffff107224 */ /* 0x000fc400078e0013 */
[----:B------:R-:W-:Y:S02]  /*457f0*/  IMAD.MOV.U32 R29, RZ, RZ, R28 ;  /* 0x000000ffff1d7224 */ /* 0x000fe400078e001c */
[----:B------:R-:W-:Y:S01]  /*45800*/  IMAD.MOV.U32 R30, RZ, RZ, R77 ;  /* 0x000000ffff1e7224 */ /* 0x000fe200078e004d */
[----:B------:R-:W-:Y:S01]  /*45810*/  PRMT R161, RZ, 0x7610, R161 ;  /* 0x00007610ffa17816 */ /* 0x000fe200000000a1 */
[----:B------:R-:W-:Y:S02]  /*45820*/  IMAD.MOV.U32 R19, RZ, RZ, R18 ;  /* 0x000000ffff137224 */ /* 0x000fe400078e0012 */
[----:B------:R-:W-:Y:S01]  /*45830*/  IMAD.MOV.U32 R28, RZ, RZ, R76 ;  /* 0x000000ffff1c7224 */ /* 0x000fe200078e004c */
[----:B------:R-:W4:Y:S01]  /*45840*/  @!P6 LDG.E.U16 R150, desc[UR6][R50.64] ;  /* 0x000000063296e981 */ /* 0x000f22000c1e1500 */
[----:B------:R-:W-:Y:S01]  /*45850*/  PRMT R162, RZ, 0x7610, R162 ;  /* 0x00007610ffa27816 */ /* 0x000fe200000000a2 */
[----:B------:R-:W-:Y:S02]  /*45860*/  IMAD.MOV.U32 R18, RZ, RZ, R153 ;  /* 0x000000ffff127224 */ /* 0x000fe400078e0099 */
[----:B------:R-:W4:Y:S01]  /*45870*/  @!P1 LDG.E.U16 R151, desc[UR6][R48.64] ;  /* 0x0000000630979981 */ /* 0x000f22000c1e1500 */
[----:B------:R-:W-:-:S03]  /*45880*/  PRMT R164, RZ, 0x7610, R164 ;  /* 0x00007610ffa47816 */ /* 0x000fc600000000a4 */
[----:B------:R-:W4:Y:S04]  /*45890*/  @!P6 LDG.E.U16 R2, desc[UR6][R42.64] ;  /* 0x000000062a02e981 */ /* 0x000f28000c1e1500 */
[----:B------:R-:W4:Y:S04]  /*458a0*/  @!P1 LDG.E.U16 R158, desc[UR6][R40.64] ;  /* 0x00000006289e9981 */ /* 0x000f28000c1e1500 */
[----:B------:R-:W4:Y:S04]  /*458b0*/  @!P6 LDG.E.U16 R159, desc[UR6][R30.64] ;  /* 0x000000061e9fe981 */ /* 0x000f28000c1e1500 */
[----:B------:R-:W4:Y:S04]  /*458c0*/  @!P1 LDG.E.U16 R160, desc[UR6][R28.64] ;  /* 0x000000061ca09981 */ /* 0x000f28000c1e1500 */
[----:B------:R-:W4:Y:S04]  /*458d0*/  @!P6 LDG.E.U16 R161, desc[UR6][R18.64] ;  /* 0x0000000612a1e981 */ /* 0x000f28000c1e1500 */
[----:B------:R-:W4:Y:S04]  /*458e0*/  @!P1 LDG.E.U16 R162, desc[UR6][R16.64] ;  /* 0x0000000610a29981 */ /* 0x000f28000c1e1500 */
[----:B------:R-:W4:Y:S04]  /*458f0*/  @!P6 LDG.E.U16 R164, desc[UR6][R6.64] ;  /* 0x0000000606a4e981 */ /* 0x000f28000c1e1500 */
[----:B------:R-:W4:Y:S04]  /*45900*/  @!P1 LDG.E.U16 R165, desc[UR6][R4.64] ;  /* 0x0000000604a59981 */ /* 0x000f28000c1e1500 */
[----:B------:R0:W5:Y:S04]  /*45910*/  LDL.LU R153, [R1+0x216c] ;  /* 0x00216c0001997983 */ /* 0x0001680000300800 */
        /* <DEDUP_REMOVED lines=31> */
[----:B-1----:R0:W5:Y:S04]  /*45b10*/  LDL.LU.64 R154, [R1+0x2118] ;  /* 0x00211800019a7983 */ /* 0x0021680000300a00 */
[----:B------:R0:W5:Y:S04]  /*45b20*/  LDL.LU.64 R84, [R1+0x2110] ;  /* 0x0021100001547983 */ /* 0x0001680000300a00 */
        /* <DEDUP_REMOVED lines=10> */
[----:B--2---:R1:W-:Y:S04]  /*45bd0*/  STS.U16 [R98+UR76+0x4d280], R119 ;  /* 0x04d2807762007988 */ /* 0x0043e8000800044c */
[----:B-1----:R0:W5:Y:S04]  /*45be0*/  LDL.LU R119, [R1+0x20bc] ;  /* 0x0020bc0001777983 */ /* 0x0021680000300800 */
[----:B------:R1:W-:Y:S04]  /*45bf0*/  STS.U16 [R98+UR76+0x49680], R96 ;  /* 0x0496806062007988 */ /* 0x0003e8000800044c */
[----:B------:R2:W-:Y:S04]  /*45c00*/  STS.U16 [R98+UR76+0x4d680], R97 ;  /* 0x04d6806162007988 */ /* 0x0005e8000800044c */
[----:B------:R0:W-:Y:S04]  /*45c10*/  STS.U16 [R98+UR76+0x49a80], R130 ;  /* 0x049a808262007988 */ /* 0x0001e8000800044c */
[----:B---3--:R3:W-:Y:S04]  /*45c20*/  STS.U16 [R98+UR76+0x4da80], R128 ;  /* 0x04da808062007988 */ /* 0x0087e8000800044c */
[----:B------:R0:W-:Y:S04]  /*45c30*/  STS.U16 [R98+UR76+0x49e80], R129 ;  /* 0x049e808162007988 */ /* 0x0001e8000800044c */
[----:B------:R3:W-:Y:S04]  /*45c40*/  STS.U16 [R98+UR76+0x4de80], R99 ;  /* 0x04de806362007988 */ /* 0x0007e8000800044c */
[----:B-1----:R1:W5:Y:S04]  /*45c50*/  LDL.LU R96, [R1+0x20b8] ;  /* 0x0020b80001607983 */ /* 0x0023680000300800 */
[----:B--2---:R1:W5:Y:S01]  /*45c60*/  LDL.LU R97, [R1+0x20b4] ;  /* 0x0020b40001617983 */ /* 0x0043620000300800 */
[----:B0-----:R-:W-:-:S03]  /*45c70*/  LOP3.LUT R130, R0, 0x60, RZ, 0x3c, !PT ;  /* 0x0000006000827812 */ /* 0x001fc600078e3cff */
[----:B---3--:R1:W5:Y:S04]  /*45c80*/  LDL.LU R128, [R1+0x20b0] ;  /* 0x0020b00001807983 */ /* 0x0083680000300800 */
[----:B------:R1:W5:Y:S04]  /*45c90*/  LDL.LU R129, [R1+0x20ac] ;  /* 0x0020ac0001817983 */ /* 0x0003680000300800 */
[----:B------:R1:W5:Y:S04]  /*45ca0*/  LDL.LU R98, [R1+0x20a8] ;  /* 0x0020a80001627983 */ /* 0x0003680000300800 */
[----:B------:R1:W5:Y:S04]  /*45cb0*/  LDL.LU R99, [R1+0x20a4] ;  /* 0x0020a40001637983 */ /* 0x0003680000300800 */
[----:B----4-:R0:W-:Y:S04]  /*45cc0*/  STS.U16 [R130+UR76+0x48300], R138 ;  /* 0x0483008a82007988 */ /* 0x0101e8000800044c */
[----:B------:R2:W-:Y:S04]  /*45cd0*/  STS.U16 [R130+UR76+0x4c300], R139 ;  /* 0x04c3008b82007988 */ /* 0x0005e8000800044c */
[----:B------:R3:W-:Y:S04]  /*45ce0*/  STS.U16 [R130+UR76+0x48700], R100 ;  /* 0x0487006482007988 */ /* 0x0007e8000800044c */
[----:B------:R4:W-:Y:S04]  /*45cf0*/  STS.U16 [R130+UR76+0x4c700], R101 ;  /* 0x04c7006582007988 */ /* 0x0009e8000800044c */
[----:B------:R0:W-:Y:S04]  /*45d00*/  STS.U16 [R130+UR76+0x48b00], R148 ;  /* 0x048b009482007988 */ /* 0x0001e8000800044c */
[----:B------:R1:W-:Y:S04]  /*45d10*/  STS.U16 [R130+UR76+0x4cb00], R149 ;  /* 0x04cb009582007988 */ /* 0x0003e8000800044c */
[----:B------:R1:W-:Y:S04]  /*45d20*/  STS.U16 [R130+UR76+0x48f00], R102 ;  /* 0x048f006682007988 */ /* 0x0003e8000800044c */
[----:B0-----:R0:W5:Y:S04]  /*45d30*/  LDL.LU R138, [R1+0x20a0] ;  /* 0x0020a000018a7983 */ /* 0x0011680000300800 */
[----:B--2---:R0:W5:Y:S04]  /*45d40*/  LDL.LU R139, [R1+0x209c] ;  /* 0x00209c00018b7983 */ /* 0x0041680000300800 */
[----:B---3--:R0:W5:Y:S04]  /*45d50*/  LDL.LU R100, [R1+0x2098] ;  /* 0x0020980001647983 */ /* 0x0081680000300800 */
[----:B----4-:R0:W5:Y:S04]  /*45d60*/  LDL.LU R101, [R1+0x2094] ;  /* 0x0020940001657983 */ /* 0x0101680000300800 */
[----:B------:R0:W5:Y:S04]  /*45d70*/  LDL.LU R148, [R1+0x2090] ;  /* 0x0020900001947983 */ /* 0x0001680000300800 */
[----:B------:R2:W-:Y:S04]  /*45d80*/  STS.U16 [R130+UR76+0x4cf00], R103 ;  /* 0x04cf006782007988 */ /* 0x0005e8000800044c */
[----:B-1----:R0:W5:Y:S04]  /*45d90*/  LDL.LU R149, [R1+0x208c] ;  /* 0x00208c0001957983 */ /* 0x0021680000300800 */
[----:B------:R1:W-:Y:S04]  /*45da0*/  STS.U16 [R130+UR76+0x49300], R104 ;  /* 0x0493006882007988 */ /* 0x0003e8000800044c */
[----:B------:R0:W5:Y:S04]  /*45db0*/  LDL.LU R102, [R1+0x2088] ;  /* 0x0020880001667983 */ /* 0x0001680000300800 */
[----:B------:R3:W-:Y:S04]  /*45dc0*/  STS.U16 [R130+UR76+0x4d300], R105 ;  /* 0x04d3006982007988 */ /* 0x0007e8000800044c */
[----:B------:R4:W-:Y:S04]  /*45dd0*/  STS.U16 [R130+UR76+0x49700], R120 ;  /* 0x0497007882007988 */ /* 0x0009e8000800044c */
[----:B------:R0:W-:Y:S04]  /*45de0*/  STS.U16 [R130+UR76+0x4d700], R121 ;  /* 0x04d7007982007988 */ /* 0x0001e8000800044c */
[----:B------:R0:W-:Y:S04]  /*45df0*/  STS.U16 [R130+UR76+0x49b00], R163 ;  /* 0x049b00a382007988 */ /* 0x0001e8000800044c */
[----:B--2---:R2:W5:Y:S04]  /*45e00*/  LDL.LU R103, [R1+0x2084] ;  /* 0x0020840001677983 */ /* 0x0045680000300800 */
[----:B-1----:R2:W5:Y:S04]  /*45e10*/  LDL.LU R104, [R1+0x2080] ;  /* 0x0020800001687983 */ /* 0x0025680000300800 */
[----:B------:R1:W-:Y:S04]  /*45e20*/  STS.U16 [R130+UR76+0x4db00], R106 ;  /* 0x04db006a82007988 */ /* 0x0003e8000800044c */
[----:B---3--:R2:W5:Y:S04]  /*45e30*/  LDL.LU R105, [R1+0x207c] ;  /* 0x00207c0001697983 */ /* 0x0085680000300800 */
[----:B----4-:R2:W5:Y:S04]  /*45e40*/  LDL.LU R120, [R1+0x2078] ;  /* 0x0020780001787983 */ /* 0x0105680000300800 */
[----:B0-----:R2:W5:Y:S01]  /*45e50*/  LDL.LU R121, [R1+0x2074] ;  /* 0x0020740001797983 */ /* 0x0015620000300800 */
[----:B------:R-:W-:-:S03]  /*45e60*/  LOP3.LUT R163, R0, 0x70, RZ, 0x3c, !PT ;  /* 0x0000007000a37812 */ /* 0x000fc600078e3cff */
[----:B------:R0:W-:Y:S04]  /*45e70*/  STS.U16 [R130+UR76+0x49f00], R107 ;  /* 0x049f006b82007988 */ /* 0x0001e8000800044c */
[----:B------:R3:W-:Y:S04]  /*45e80*/  STS.U16 [R130+UR76+0x4df00], R131 ;  /* 0x04df008382007988 */ /* 0x0007e8000800044c */
[----:B-1----:R2:W5:Y:S04]  /*45e90*/  LDL.LU R106, [R1+0x2070] ;  /* 0x00207000016a7983 */ /* 0x0025680000300800 */
[----:B------:R1:W-:Y:S04]  /*45ea0*/  STS.U16 [R163+UR76+0x48380], R108 ;  /* 0x0483806ca3007988 */ /* 0x0003e8000800044c */
[----:B------:R4:W-:Y:S04]  /*45eb0*/  STS.U16 [R163+UR76+0x4c380], R109 ;  /* 0x04c3806da3007988 */ /* 0x0009e8000800044c */
[----:B0-----:R2:W5:Y:S04]  /*45ec0*/  LDL.LU R107, [R1+0x206c] ;  /* 0x00206c00016b7983 */ /* 0x0015680000300800 */
[----:B---3--:R2:W5:Y:S04]  /*45ed0*/  LDL.LU R130, [R1+0x2068] ;  /* 0x0020680001827983 */ /* 0x0085680000300800 */
[----:B------:R2:W5:Y:S04]  /*45ee0*/  LDL.LU R131, [R1+0x2064] ;  /* 0x0020640001837983 */ /* 0x0005680000300800 */
[----:B------:R0:W-:Y:S04]  /*45ef0*/  STS.U16 [R163+UR76+0x48780], R140 ;  /* 0x0487808ca3007988 */ /* 0x0001e8000800044c */
[----:B-1----:R2:W5:Y:S04]  /*45f00*/  LDL.LU R108, [R1+0x2060] ;  /* 0x00206000016c7983 */ /* 0x0025680000300800 */
[----:B----4-:R2:W5:Y:S04]  /*45f10*/  LDL.LU R109, [R1+0x205c] ;  /* 0x00205c00016d7983 */ /* 0x0105680000300800 */
[----:B------:R1:W-:Y:S04]  /*45f20*/  STS.U16 [R163+UR76+0x4c780], R141 ;  /* 0x04c7808da3007988 */ /* 0x0003e8000800044c */
[----:B------:R3:W-:Y:S04]  /*45f30*/  STS.U16 [R163+UR76+0x48b80], R110 ;  /* 0x048b806ea3007988 */ /* 0x0007e8000800044c */
[----:B------:R4:W-:Y:S04]  /*45f40*/  STS.U16 [R163+UR76+0x4cb80], R111 ;  /* 0x04cb806fa3007988 */ /* 0x0009e8000800044c */
[----:B------:R1:W-:Y:S04]  /*45f50*/  STS.U16 [R163+UR76+0x48f80], R150 ;  /* 0x048f8096a3007988 */ /* 0x0003e8000800044c */
[----:B0-----:R2:W5:Y:S04]  /*45f60*/  LDL.LU R140, [R1+0x2058] ;  /* 0x00205800018c7983 */ /* 0x0015680000300800 */
[----:B------:R0:W-:Y:S04]  /*45f70*/  STS.U16 [R163+UR76+0x4cf80], R151 ;  /* 0x04cf8097a3007988 */ /* 0x0001e8000800044c */
[----:B-1----:R2:W5:Y:S04]  /*45f80*/  LDL.LU R141, [R1+0x2054] ;  /* 0x00205400018d7983 */ /* 0x0025680000300800 */
[----:B---3--:R2:W5:Y:S04]  /*45f90*/  LDL.LU R110, [R1+0x2050] ;  /* 0x00205000016e7983 */ /* 0x0085680000300800 */
[----:B------:R1:W-:Y:S04]  /*45fa0*/  STS.U16 [R163+UR76+0x49380], R2 ;  /* 0x04938002a3007988 */ /* 0x0003e8000800044c */
[----:B----4-:R2:W5:Y:S04]  /*45fb0*/  LDL.LU R111, [R1+0x204c] ;  /* 0x00204c00016f7983 */ /* 0x0105680000300800 */
[----:B------:R2:W5:Y:S04]  /*45fc0*/  LDL.LU R150, [R1+0x2048] ;  /* 0x0020480001967983 */ /* 0x0005680000300800 */
[----:B------:R3:W-:Y:S04]  /*45fd0*/  STS.U16 [R163+UR76+0x4d380], R158 ;  /* 0x04d3809ea3007988 */ /* 0x0007e8000800044c */
[----:B------:R4:W-:Y:S04]  /*45fe0*/  STS.U16 [R163+UR76+0x49780], R159 ;  /* 0x0497809fa3007988 */ /* 0x0009e8000800044c */
[----:B0-----:R2:W5:Y:S04]  /*45ff0*/  LDL.LU R151, [R1+0x2044] ;  /* 0x0020440001977983 */ /* 0x0015680000300800 */
[----:B-1----:R2:W5:Y:S04]  /*46000*/  LDL.LU R2, [R1+0x2040] ;  /* 0x0020400001027983 */ /* 0x0025680000300800 */
[----:B------:R0:W-:Y:S04]  /*46010*/  STS.U16 [R163+UR76+0x4d780], R160 ;  /* 0x04d780a0a3007988 */ /* 0x0001e8000800044c */
[----:B------:R1:W-:Y:S04]  /*46020*/  STS.U16 [R163+UR76+0x49b80], R161 ;  /* 0x049b80a1a3007988 */ /* 0x0003e8000800044c */
[----:B------:R0:W-:Y:S04]  /*46030*/  STS.U16 [R163+UR76+0x4db80], R162 ;  /* 0x04db80a2a3007988 */ /* 0x0001e8000800044c */
[----:B---3--:R2:W5:Y:S04]  /*46040*/  LDL.LU R158, [R1+0x203c] ;  /* 0x00203c00019e7983 */ /* 0x0085680000300800 */
[----:B----4-:R2:W5:Y:S04]  /*46050*/  LDL.LU R159, [R1+0x2038] ;  /* 0x00203800019f7983 */ /* 0x0105680000300800 */
[----:B------:R3:W-:Y:S04]  /*46060*/  STS.U16 [R163+UR76+0x49f80], R164 ;  /* 0x049f80a4a3007988 */ /* 0x0007e8000800044c */
[----:B0-----:R2:W5:Y:S04]  /*46070*/  LDL.LU R160, [R1+0x2034] ;  /* 0x0020340001a07983 */ /* 0x0015680000300800 */
[----:B-1----:R2:W5:Y:S04]  /*46080*/  LDL.LU R161, [R1+0x2030] ;  /* 0x0020300001a17983 */ /* 0x0025680000300800 */
[----:B------:R2:W5:Y:S04]  /*46090*/  LDL.LU R162, [R1+0x202c] ;  /* 0x00202c0001a27983 */ /* 0x0005680000300800 */
[----:B------:R0:W-:Y:S01]  /*460a0*/  STS.U16 [R163+UR76+0x4df80], R165 ;  /* 0x04df80a5a3007988 */ /* 0x0001e2000800044c */
[----:B------:R1:W-:Y:S06]  /*460b0*/  MEMBAR.ALL.CTA ;  /* 0x0000000000007992 */ /* 0x0003ec0000008000 */
[----:B-1----:R-:W1:Y:S04]  /*460c0*/  FENCE.VIEW.ASYNC.S ;  /* 0x00000000000073c6 */ /* 0x002e680000000000 */
[----:B---3--:R2:W5:Y:S04]  /*460d0*/  LDL.LU R164, [R1+0x2028] ;  /* 0x0020280001a47983 */ /* 0x0085680000300800 */
[----:B0-----:R-:W3:Y:S01]  /*460e0*/  LDL R165, [R1+0x17dc] ;  /* 0x0017dc0001a57983 */ /* 0x001ee20000100800 */
[----:B------:R-:W0:Y:S02]  /*460f0*/  LDC R163, c[0x0][0x3ac] ;  /* 0x0000eb00ffa37b82 */ /* 0x000e240000000800 */
[----:B0-----:R-:W-:-:S04]  /*46100*/  IMAD.SHL.U32 R163, R163, 0x100, RZ ;  /* 0x00000100a3a37824 */ /* 0x001fc800078e00ff */
[----:B------:R-:W-:Y:S02]  /*46110*/  IMAD.SHL.U32 R163, R163, 0x2, RZ ;  /* 0x00000002a3a37824 */ /* 0x000fe400078e00ff */
[----:B-1----:R-:W-:Y:S01]  /*46120*/  BAR.SYNC.DEFER_BLOCKING 0x0 ;  /* 0x0000000000007b1d */ /* 0x002fe20000010000 */
[----:B---3--:R-:W-:-:S05]  /*46130*/  LEA R165, R165, UR76, 0x3 ;  /* 0x0000004ca5a57c11 */ /* 0x008fca000f8e18ff */
[----:B------:R-:W-:-:S05]  /*46140*/  VIADD R165, R165, 0x50000 ;  /* 0x00050000a5a57836 */ /* 0x000fca0000000000 */
[----:B------:R-:W-:Y:S01]  /*46150*/  R2UR UR4, R165 ;  /* 0x00000000a50472ca */ /* 0x000fe200000e0000 */
[----:B--2---:R-:W-:-:S14]  /*46160*/  @P0 BRA `(.L_x_9) ;  /* 0x0000000400840947 */ /* 0x004fdc0003800000 */
[----:B------:R0:W-:Y:S04]  /*46170*/  STL.64 [R1+0x2038], R4 ;  /* 0x0020380401007387 */ /* 0x0001e80000100a00 */
[----:B0-----:R-:W2:Y:S01]  /*46180*/  LDL R4, [R1+0x1ffc] ;  /* 0x001ffc0001047983 */ /* 0x001ea20000100800 */
[----:B------:R-:W-:Y:S02]  /*46190*/  ELECT P1, URZ, PT ;  /* 0x0000000000ff782f */ /* 0x000fe40003820000 */
[----:B------:R-:W-:Y:S01]  /*461a0*/  MOV.SPILL R163, UR72 ;  /* 0x0000004800a37c02 */ /* 0x000fe20009000f00 */
[----:B------:R0:W-:Y:S01]  /*461b0*/  STL [R1+0x2030], R0 ;  /* 0x0020300001007387 */ /* 0x0001e20000100800 */
[----:B------:R-:W-:-:S09]  /*461c0*/  MOV.SPILL R165, UR6 ;  /* 0x0000000600a57c02 */ /* 0x000fd20009000f00 */
[----:B------:R-:W-:Y:S01]  /*461d0*/  @P1 IMAD.MOV.U32 R5, RZ, RZ, 0x40004040 ;  /* 0x40004040ff051424 */ /* 0x000fe200078e00ff */
[----:B0-----:R-:W-:Y:S01]  /*461e0*/  MOV.SPILL R0, UR73 ;  /* 0x0000004900007c02 */ /* 0x001fe20009000f00 */
[----:B------:R-:W-:Y:S01]  /*461f0*/  UMOV UR72, 0x0 ;  /* 0x0000000000487882 */ /* 0x000fe20000000000 */
[----:B-----5:R0:W-:Y:S02]  /*46200*/  STL.64 [R1+0x2028], R2 ;  /* 0x0020280201007387 */ /* 0x0201e40000100a00 */
[----:B------:R-:W-:Y:S01]  /*46210*/  @P1 R2UR UR75, R5 ;  /* 0x00000000054b12ca */ /* 0x000fe200000e0000 */
[----:B------:R-:W-:Y:S01]  /*46220*/  UMOV UR73, 0x8108010 ;  /* 0x0810801000497882 */ /* 0x000fe20000000000 */
[----:B0-----:R-:W-:Y:S01]  /*46230*/  MOV.SPILL R2, UR7 ;  /* 0x0000000700027c02 */ /* 0x001fe20009000f00 */
[----:B------:R-:W-:Y:S02]  /*46240*/  UIADD3.64 UR6, UPT, UPT, UR8, 0x100, URZ ;  /* 0x0000010008067897 */ /* 0x000fe4000fffe0ff */
[----:B------:R-:W-:Y:S01]  /*46250*/  UIADD3 UR77, UPT, UPT, UR5, 0x40, URZ ;  /* 0x00000040054d7890 */ /* 0x000fe2000fffe0ff */
[----:B------:R-:W-:Y:S01]  /*46260*/  IMAD.MOV.U32 R3, RZ, RZ, RZ ;  /* 0x000000ffff037224 */ /* 0x000fe200078e00ff */
[----:B--2---:R-:W-:-:S13]  /*46270*/  R2UR UR74, R4 ;  /* 0x00000000044a72ca */ /* 0x004fda00000e0000 */
[----:B------:R-:W-:-:S05]  /*46280*/  IMAD.U32 R4, RZ, RZ, UR74 ;  /* 0x0000004aff047e24 */ /* 0x000fca000f8e00ff */
[----:B------:R-:W-:Y:S02]  /*46290*/  @P1 R2UR UR74, R4 ;  /* 0x00000000044a12ca */ /* 0x000fe400000e0000 */
[----:B------:R0:W5:Y:S11]  /*462a0*/  LDL.LU.64 R4, [R1+0x2038] ;  /* 0x0020380001047983 */ /* 0x0001760000300a00 */
[----:B------:R1:W-:Y:S02]  /*462b0*/  UTCHMMA gdesc[UR74], gdesc[UR12], tmem[UR5], tmem[UR72], idesc[UR73], UPT ;  /* 0x00ff480c4a0075ea */ /* 0x0003e4000b800005 */
[----:B-1----:R-:W-:Y:S01]  /*462c0*/  UIADD3.64 UR72, UPT, UPT, UR8, 0x80, URZ ;  /* 0x0000008008487897 */ /* 0x002fe2000fffe0ff */
[----:B------:R-:W-:Y:S01]  /*462d0*/  UMOV UR74, 0x0 ;  /* 0x00000000004a7882 */ /* 0x000fe20000000000 */
[----:B------:R-:W-:-:S02]  /*462e0*/  UMOV UR75, 0x8108010 ;  /* 0x08108010004b7882 */ /* 0x000fc40000000000 */
[----:B------:R-:W-:Y:S05]  /*462f0*/  UTCHMMA gdesc[UR8], gdesc[UR10], tmem[UR5], tmem[UR74], idesc[UR75], UPT ;  /* 0x00ff4a0a080075ea */ /* 0x000fea000b800005 */
[----:B------:R1:W-:Y:S01]  /*46300*/  UTCHMMA gdesc[UR72], gdesc[UR14], tmem[UR5], tmem[UR74], idesc[UR75], UPT ;  /* 0x00ff4a0e480075ea */ /* 0x0003e2000b800005 */
[----:B------:R2:W-:Y:S01]  /*46310*/  UTCHMMA gdesc[UR6], gdesc[UR16], tmem[UR5], tmem[UR74], idesc[UR75], UPT ;  /* 0x00ff4a10060075ea */ /* 0x0005e2000b800005 */
[----:B-1----:R-:W-:Y:S02]  /*46320*/  UIADD3.64 UR72, UPT, UPT, UR8, 0x180, URZ ;  /* 0x0000018008487897 */ /* 0x002fe4000fffe0ff */
[----:B--2---:R-:W-:-:S07]  /*46330*/  UIADD3.64 UR6, UPT, UPT, UR8, 0x200, URZ ;  /* 0x0000020008067897 */ /* 0x004fce000fffe0ff */
[----:B------:R1:W-:Y:S02]  /*46340*/  UTCHMMA gdesc[UR72], gdesc[UR18], tmem[UR5], tmem[UR74], idesc[UR75], UPT ;  /* 0x00ff4a12480075ea */ /* 0x0003e4000b800005 */
        /* <DEDUP_REMOVED lines=21> */
[----:B-1----:R-:W-:Y:S01]  /*464a0*/  R2UR.FILL UR73, R0 ;  /* 0x00000000004972ca */ /* 0x002fe200004e0000 */
[----:B--2---:R-:W-:Y:S01]  /*464b0*/  UIADD3 UR74, UPT, UPT, UR5, 0x40, URZ ;  /* 0x00000040054a7890 */ /* 0x004fe2000fffe0ff */
[----:B------:R-:W-:Y:S01]  /*464c0*/  R2UR.FILL UR72, R163 ;  /* 0x00000000a34872ca */ /* 0x000fe200004e0000 */
[----:B------:R-:W-:Y:S01]  /*464d0*/  UIADD3 UR75, UPT, UPT, UR5, 0x40, URZ ;  /* 0x00000040054b7890 */ /* 0x000fe2000fffe0ff */
[----:B------:R0:W5:Y:S01]  /*464e0*/  LDL.LU R0, [R1+0x2030] ;  /* 0x0020300001007983 */ /* 0x0001620000300800 */
[----:B------:R-:W-:Y:S01]  /*464f0*/  UMOV UR6, 0x0 ;  /* 0x0000000000067882 */ /* 0x000fe20000000000 */
[----:B------:R-:W-:Y:S01]  /*46500*/  UMOV UR7, 0x8108010 ;  /* 0x0810801000077882 */ /* 0x000fe20000000000 */
[----:B------:R-:W1:Y:S03]  /*46510*/  LDC R163, c[0x0][0x3ac] ;  /* 0x0000eb00ffa37b82 */ /* 0x000e660000000800 */
[----:B------:R2:W-:Y:S02]  /*46520*/  UTCHMMA gdesc[UR42], gdesc[UR12], tmem[UR74], tmem[UR6], idesc[UR7], UPT ;  /* 0x00ff060c2a0075ea */ /* 0x0005e4000b80004a */
[----:B------:R3:W-:Y:S01]  /*46530*/  UTCHMMA gdesc[UR44], gdesc[UR10], tmem[UR75], tmem[UR6], idesc[UR7], UPT ;  /* 0x00ff060a2c0075ea */ /* 0x0007e2000b80004b */
[----:B--2---:R-:W-:Y:S01]  /*46540*/  UMOV UR74, 0x0 ;  /* 0x00000000004a7882 */ /* 0x004fe20000000000 */
[----:B---3--:R-:W-:-:S02]  /*46550*/  UMOV UR75, 0x8108010 ;  /* 0x08108010004b7882 */ /* 0x008fc40000000000 */
[----:B------:R2:W-:Y:S01]  /*46560*/  UTCHMMA gdesc[UR46], gdesc[UR14], tmem[UR77], tmem[UR74], idesc[UR75], UPT ;  /* 0x00ff4a0e2e0075ea */ /* 0x0005e2000b80004d */
[----:B-1----:R-:W-:Y:S01]  /*46570*/  IMAD.SHL.U32 R163, R163, 0x100, RZ ;  /* 0x00000100a3a37824 */ /* 0x002fe200078e00ff */
[----:B--2---:R-:W-:-:S03]  /*46580*/  UIADD3 UR74, UPT, UPT, UR5, 0x40, URZ ;  /* 0x00000040054a7890 */ /* 0x004fc6000fffe0ff */
[----:B------:R-:W-:Y:S01]  /*46590*/  IMAD.SHL.U32 R163, R163, 0x2, RZ ;  /* 0x00000002a3a37824 */ /* 0x000fe200078e00ff */
[----:B------:R-:W-:-:S05]  /*465a0*/  UIADD3 UR75, UPT, UPT, UR5, 0x40, URZ ;  /* 0x00000040054b7890 */ /* 0x000fca000fffe0ff */
[----:B------:R-:W-:Y:S04]  /*465b0*/  UTCHMMA gdesc[UR48], gdesc[UR16], tmem[UR74], tmem[UR6], idesc[UR7], UPT ;  /* 0x00ff0610300075ea */ /* 0x000fe8000b80004a */
[----:B------:R-:W-:Y:S01]  /*465c0*/  UTCHMMA gdesc[UR50], gdesc[UR18], tmem[UR75], tmem[UR6], idesc[UR7], UPT ;  /* 0x00ff0612320075ea */ /* 0x000fe2000b80004b */
[----:B------:R1:W-:Y:S01]  /*465d0*/  UTCHMMA gdesc[UR52], gdesc[UR20], tmem[UR74], tmem[UR6], idesc[UR7], UPT ;  /* 0x00ff0614340075ea */ /* 0x0003e2000b80004a */
[----:B------:R2:W-:Y:S01]  /*465e0*/  UTCHMMA gdesc[UR54], gdesc[UR22], tmem[UR75], tmem[UR6], idesc[UR7], UPT ;  /* 0x00ff0616360075ea */ /* 0x0005e2000b80004b */
[----:B-1----:R-:W-:Y:S01]  /*465f0*/  UMOV UR74, 0x0 ;  /* 0x00000000004a7882 */ /* 0x002fe20000000000 */
[----:B--2---:R-:W-:Y:S02]  /*46600*/  UMOV UR75, 0x8108010 ;  /* 0x08108010004b7882 */ /* 0x004fe40000000000 */
[----:B------:R1:W-:Y:S02]  /*46610*/  UTCHMMA gdesc[UR56], gdesc[UR24], tmem[UR77], tmem[UR74], idesc[UR75], UPT ;  /* 0x00ff4a18380075ea */ /* 0x0003e4000b80004d */
[----:B-1----:R-:W-:-:S02]  /*46620*/  UIADD3 UR74, UPT, UPT, UR5, 0x40, URZ ;  /* 0x00000040054a7890 */ /* 0x002fc4000fffe0ff */
[----:B------:R-:W-:-:S07]  /*46630*/  UIADD3 UR75, UPT, UPT, UR5, 0x40, URZ ;  /* 0x00000040054b7890 */ /* 0x000fce000fffe0ff */
[----:B------:R-:W-:Y:S02]  /*46640*/  UTCHMMA gdesc[UR58], gdesc[UR26], tmem[UR74], tmem[UR6], idesc[UR7], UPT ;  /* 0x00ff061a3a0075ea */ /* 0x000fe4000b80004a */
        /* <DEDUP_REMOVED lines=10> */
[----:B------:R1:W-:Y:S02]  /*466f0*/  UTCHMMA gdesc[UR72], gdesc[UR40], tmem[UR74], tmem[UR6], idesc[UR7], UPT ;  /* 0x00ff0628480075ea */ /* 0x0003e4000b80004a */
[----:B-1----:R-:W-:Y:S01]  /*46700*/  R2UR.FILL UR7, R2 ;  /* 0x00000000020772ca */ /* 0x002fe200004e0000 */
[----:B------:R-:W-:Y:S01]  /*46710*/  IMAD.U32 R2, RZ, RZ, UR4 ;  /* 0x00000004ff027e24 */ /* 0x000fe2000f8e00ff */
[----:B------:R-:W-:-:S04]  /*46720*/  R2UR.FILL UR6, R165 ;  /* 0x00000000a50672ca */ /* 0x000fc800004e0000 */
[----:B------:R-:W-:Y:S02]  /*46730*/  @P1 MOV R165, R2 ;  /* 0x0000000200a51202 */ /* 0x000fe40000000f00 */
[----:B------:R0:W5:Y:S02]  /*46740*/  LDL.LU.64 R2, [R1+0x2028] ;  /* 0x0020280001027983 */ /* 0x0001640000300a00 */
[----:B------:R-:W-:-:S13]  /*46750*/  @P1 R2UR UR77, R165 ;  /* 0x00000000a54d12ca */ /* 0x000fda00000e0000 */
[----:B------:R0:W-:Y:S01]  /*46760*/  UTCBAR [UR77], URZ ;  /* 0x000000ff4d0073e9 */ /* 0x0001e200080000ff */
[----:B------:R-:W-:Y:S01]  /*46770*/  NOP ;  /* 0x0000000000007918 */ /* 0x000fe20000000000 */
.L_x_9:
[----:B------:R-:W2:Y:S04]  /*46780*/  LDL.LU R165, [R1+0x17dc] ;  /* 0x0017dc0001a57983 */ /* 0x000ea80000300800 */
[----:B-----5:R1:W-:Y:S04]  /*46790*/  STL [R1+0x2030], R3 ;  /* 0x0020300301007387 */ /* 0x0203e80000100800 */
[----:B-1----:R-:W3:Y:S04]  /*467a0*/  LDL R3, [R1+0x2000] ;  /* 0x0020000001037983 */ /* 0x002ee80000100800 */
[----:B------:R1:W-:Y:S04]  /*467b0*/  STL [R1+0x202c], R2 ;  /* 0x00202c0201007387 */ /* 0x0003e80000100800 */
[----:B-1----:R-:W3:Y:S04]  /*467c0*/  LDL R2, [R1+0x118c] ;  /* 0x00118c0001027983 */ /* 0x002ee80000100800 */
[----:B------:R1:W-:Y:S04]  /*467d0*/  STL [R1+0x2028], R0 ;  /* 0x0020280001007387 */ /* 0x0003e80000100800 */
[----:B-1----:R-:W4:Y:S01]  /*467e0*/  LDL.LU R0, [R1+0x199c] ;  /* 0x00199c0001007983 */ /* 0x002f220000300800 */
[----:B--2---:R-:W-:-:S05]  /*467f0*/  VIADD R165, R165, 0x1 ;  /* 0x00000001a5a57836 */ /* 0x004fca0000000000 */
[----:B------:R-:W-:-:S04]  /*46800*/  ISETP.GT.AND P1, PT, R165, 0x1, PT ;  /* 0x00000001a500780c */ /* 0x000fc80003f24270 */
[----:B------:R-:W-:Y:S02]  /*46810*/  SEL R163, RZ, 0x1, !P1 ;  /* 0x00000001ffa37807 */ /* 0x000fe40004800000 */
[----:B------:R-:W-:Y:S02]  /*46820*/  SEL R165, R165, RZ, !P1 ;  /* 0x000000ffa5a57207 */ /* 0x000fe40004800000 */
[----:B---3--:R-:W-:Y:S02]  /*46830*/  ISETP.NE.U32.AND P2, PT, R2, R3, PT ;  /* 0x000000030200720c */ /* 0x008fe40003f45070 */
[----:B------:R2:W5:Y:S04]  /*46840*/  LDL.LU R3, [R1+0x2030] ;  /* 0x0020300001037983 */ /* 0x0005680000300800 */
[----:B------:R2:W5:Y:S01]  /*46850*/  LDL.LU R2, [R1+0x202c] ;  /* 0x00202c0001027983 */ /* 0x0005620000300800 */
[----:B----4-:R-:W-:-:S03]  /*46860*/  LOP3.LUT R163, R0, R163, RZ, 0x3c, !PT ;  /* 0x000000a300a37212 */ /* 0x010fc600078e3cff */
[----:B------:R1:W-:Y:S04]  /*46870*/  STL [R1+0x1190], R0 ;  /* 0x0011900001007387 */ /* 0x0003e80000100800 */
[----:B-1----:R2:W5:Y:S04]  /*46880*/  LDL.LU R0, [R1+0x2028] ;  /* 0x0020280001007983 */ /* 0x0025680000300800 */
[----:B------:R1:W-:Y:S02]  /*46890*/  STL [R1+0x17dc], R165 ;  /* 0x0017dca501007387 */ /* 0x0003e40000100800 */
[----:B-1----:R-:W-:-:S02]  /*468a0*/  IMAD.MOV.U32 R165, RZ, RZ, R163 ;  /* 0x000000ffffa57224 */ /* 0x002fc400078e00a3 */
[----:B------:R-:W1:Y:S03]  /*468b0*/  LDC R163, c[0x0][0x3ac] ;  /* 0x0000eb00ffa37b82 */ /* 0x000e660000000800 */
[----:B------:R2:W-:Y:S01]  /*468c0*/  STL [R1+0x199c], R165 ;  /* 0x00199ca501007387 */ /* 0x0005e20000100800 */
[----:B-1----:R-:W-:-:S04]  /*468d0*/  IMAD.SHL.U32 R163, R163, 0x100, RZ ;  /* 0x00000100a3a37824 */ /* 0x002fc800078e00ff */
[----:B------:R-:W-:Y:S01]  /*468e0*/  IMAD.SHL.U32 R163, R163, 0x2, RZ ;  /* 0x00000002a3a37824 */ /* 0x000fe200078e00ff */
[----:B--2---:R-:W-:Y:S06]  /*468f0*/  @P2 BRA `(.L_x_10) ;  /* 0xfffffd2800782947 */ /* 0x004fec000383ffff */
.L_x_7:
[----:B------:R-:W1:Y:S02]  /*46900*/  LDC R165, c[0x0][0x3a0] ;  /* 0x0000e800ffa57b82 */ /* 0x000e640000000800 */
[----:B-1----:R-:W-:-:S05]  /*46910*/  VIADD R165, R165, 0xff ;  /* 0x000000ffa5a57836 */ /* 0x002fca0000000000 */
[----:B------:R-:W-:-:S13]  /*46920*/  ISETP.GE.AND P0, PT, R165, 0x100, PT ;  /* 0x00000100a500780c */ /* 0x000fda0003f06270 */
[----:B------:R-:W-:Y:S05]  /*46930*/  @!P0 BRA `(.L_x_11) ;  /* 0x0000000000108947 */ /* 0x000fea0003800000 */
[----:B------:R-:W2:Y:S02]  /*46940*/  LDL.LU R165, [R1+0x1190] ;  /* 0x0011900001a57983 */ /* 0x000ea40000300800 */
[----:B--2--5:R-:W-:-:S04]  /*46950*/  IMAD.U32 R0, R165, -0x80000000, RZ ;  /* 0x80000000a5007824 */ /* 0x024fc800078e00ff */
[----:B------:R-:W1:Y:S02]  /*46960*/  SYNCS.PHASECHK.TRANS64.TRYWAIT P0, [UR4], R0 ;  /* 0x00000000ff0075a7 */ /* 0x000e640008001104 */
[----:B-1----:R-:W-:Y:S05]  /*46970*/  @!P0 BRA `(.L_x_12) ;  /* 0x0000003000188947 */ /* 0x002fea0003800000 */
.L_x_11:
[----:B-----5:R-:W2:Y:S01]  /*46980*/  LDL.LU R2, [R1+0x2024] ;  /* 0x0020240001027983 */ /* 0x020ea20000300800 */
[----:B------:R-:W1:Y:S03]  /*46990*/  LDC R0, c[0x0][0x3b8] ;  /* 0x0000ee00ff007b82 */ /* 0x000e660000000800 */
[----:B------:R-:W3:Y:S04]  /*469a0*/  LDL.LU R134, [R1+0x1188] ;  /* 0x0011880001867983 */ /* 0x000ee80000300800 */
[----:B------:R-:W4:Y:S04]  /*469b0*/  LDL.LU R133, [R1+0x1198] ;  /* 0x0011980001857983 */ /* 0x000f280000300800 */
[----:B------:R-:W3:Y:S01]  /*469c0*/  LDL.LU R132, [R1+0x119c] ;  /* 0x00119c0001847983 */ /* 0x000ee20000300800 */
[----:B------:R-:W-:Y:S06]  /*469d0*/  BAR.SYNC.DEFER_BLOCKING 0x0 ;  /* 0x0000000000007b1d */ /* 0x000fec0000010000 */
[----:B------:R-:W0:Y:S02]  /*469e0*/  @!P4 SYNCS.CCTL.IV [UR76+0x50000] ;  /* 0x05000000ff00c9b1 */ /* 0x000e24000800004c */
[----:B0-----:R-:W-:Y:S06]  /*469f0*/  BAR.SYNC.DEFER_BLOCKING 0x0 ;  /* 0x0000000000007b1d */ /* 0x001fec0000010000 */
[----:B------:R-:W0:Y:S01]  /*46a00*/  @!P4 SYNCS.CCTL.IV [UR76+0x50008] ;  /* 0x05000800ff00c9b1 */ /* 0x000e22000800004c */
[----:B--2---:R-:W-:-:S02]  /*46a10*/  R2UR UR4, R2 ;  /* 0x00000000020472ca */ /* 0x004fc400000e0000 */
[----:B------:R-:W4:Y:S11]  /*46a20*/  LDC.64 R2, c[0x0][0x398] ;  /* 0x0000e600ff027b82 */ /* 0x000f360000000a00 */
[----:B------:R-:W2:Y:S01]  /*46a30*/  LDTM.x128 R4, tmem[UR4] ;  /* 0x00000004000479ee */ /* 0x000ea200083c0000 */
[----:B------:R-:W-:Y:S01]  /*46a40*/  NOP ;  /* 0x0000000000007918 */ /* 0x000fe20000000000 */
[----:B--2---:R-:W-:-:S02]  /*46a50*/  F2FP.F16.F32.PACK_AB R24, R88, R24 ;  /* 0x000000185818723e */ /* 0x004fc400000000ff */
[----:B------:R-:W2:Y:S01]  /*46a60*/  LDC R88, c[0x0][0x3b4] ;  /* 0x0000ed00ff587b82 */ /* 0x000ea20000000800 */
[----:B------:R-:W-:Y:S02]  /*46a70*/  F2FP.F16.F32.PACK_AB R23, R87, R23 ;  /* 0x000000175717723e */ /* 0x000fe400000000ff */
[----:B------:R-:W-:-:S05]  /*46a80*/  F2FP.F16.F32.PACK_AB R22, R86, R22 ;  /* 0x000000165616723e */ /* 0x000fca00000000ff */
[----:B------:R-:W0:Y:S01]  /*46a90*/  LDC.64 R86, c[0x0][0x390] ;  /* 0x0000e400ff567b82 */ /* 0x000e220000000a00 */
[----:B------:R-:W-:Y:S02]  /*46aa0*/  F2FP.F16.F32.PACK_AB R16, R17, R16 ;  /* 0x000000101110723e */ /* 0x000fe400000000ff */
[----:B------:R-:W-:Y:S02]  /*46ab0*/  F2FP.F16.F32.PACK_AB R18, R19, R18 ;  /* 0x000000121312723e */ /* 0x000fe400000000ff */
[----:B------:R-:W-:Y:S02]  /*46ac0*/  F2FP.F16.F32.PACK_AB R17, R5, R4 ;  /* 0x000000040511723e */ /* 0x000fe400000000ff */
[----:B------:R-:W-:Y:S01]  /*46ad0*/  F2FP.F16.F32.PACK_AB R19, R7, R6 ;  /* 0x000000060713723e */ /* 0x000fe200000000ff */
[----:B---3--:R-:W-:Y:S01]  /*46ae0*/  VIADD R6, R134, 0x3f ;  /* 0x0000003f86067836 */ /* 0x008fe20000000000 */
[----:B----4-:R-:W-:Y:S01]  /*46af0*/  ISETP.GE.AND P0, PT, R133, R2, PT ;  /* 0x000000028500720c */ /* 0x010fe20003f06270 */
[----:B--2---:R-:W-:-:S02]  /*46b00*/  IMAD R5, R132, R88, RZ ;  /* 0x0000005884057224 */ /* 0x004fc400078e02ff */
[----:B------:R-:W-:Y:S01]  /*46b10*/  IMAD R7, R133, R88, RZ ;  /* 0x0000005885077224 */ /* 0x000fe200078e02ff */
[----:B------:R-:W-:Y:S02]  /*46b20*/  ISETP.GE.AND P1, PT, R6, R3, PT ;  /* 0x000000030600720c */ /* 0x000fe40003f26270 */
[----:B------:R-:W-:Y:S02]  /*46b30*/  ISETP.GE.AND P2, PT, R132, R2, PT ;  /* 0x000000028400720c */ /* 0x000fe40003f46270 */
[-C--:B0-----:R-:W-:Y:S02]  /*46b40*/  LEA R4, P6, R5, R86.reuse, 0x1 ;  /* 0x0000005605047211 */ /* 0x081fe400078c08ff */
[----:B------:R-:W-:Y:S02]  /*46b50*/  LEA R6, P3, R7, R86, 0x1 ;  /* 0x0000005607067211 */ /* 0x000fe400078608ff */
[----:B------:R-:W-:Y:S02]  /*46b60*/  F2FP.F16.F32.PACK_AB R74, R75, R74 ;  /* 0x0000004a4b4a723e */ /* 0x000fe400000000ff */
[----:B------:R-:W-:-:S02]  /*46b70*/  F2FP.F16.F32.PACK_AB R20, R21, R20 ;  /* 0x000000141514723e */ /* 0x000fc400000000ff */
[C---:B------:R-:W-:Y:S02]  /*46b80*/  ISETP.LT.AND P0, PT, R134.reuse, R3, !P0 ;  /* 0x000000038600720c */ /* 0x040fe40004701270 */
[----:B------:R-:W-:Y:S02]  /*46b90*/  F2FP.F16.F32.PACK_AB R75, R73, R72 ;  /* 0x00000048494b723e */ /* 0x000fe400000000ff */
[----:B------:R-:W-:Y:S01]  /*46ba0*/  F2FP.F16.F32.PACK_AB R21, R9, R8 ;  /* 0x000000080915723e */ /* 0x000fe200000000ff */
[C---:B------:R-:W-:Y:S01]  /*46bb0*/  VIADD R8, R134.reuse, 0x1 ;  /* 0x0000000186087836 */ /* 0x040fe20000000000 */
[----:B------:R-:W-:Y:S02]  /*46bc0*/  LEA.HI.X.SX32 R5, R5, R87, 0x1, P6 ;  /* 0x0000005705057211 */ /* 0x000fe400030f0eff */
[----:B------:R-:W-:Y:S02]  /*46bd0*/  F2FP.F16.F32.PACK_AB R73, R71, R70 ;  /* 0x000000464749723e */ /* 0x000fe400000000ff */
[----:B------:R-:W-:-:S02]  /*46be0*/  ISETP.LT.AND P6, PT, R134, R3, !P2 ;  /* 0x000000038600720c */ /* 0x000fc400057c1270 */
[----:B------:R-:W-:Y:S01]  /*46bf0*/  F2FP.F16.F32.PACK_AB R71, R13, R12 ;  /* 0x0000000c0d47723e */ /* 0x000fe200000000ff */
[C---:B-1----:R-:W-:Y:S01]  /*46c00*/  IMAD R13, R134.reuse, R0, RZ ;  /* 0x00000000860d7224 */ /* 0x042fe200078e02ff */
[----:B------:R-:W-:Y:S01]  /*46c10*/  LEA.HI.X.SX32 R7, R7, R87, 0x1, P3 ;  /* 0x0000005707077211 */ /* 0x000fe200018f0eff */
[----:B------:R-:W-:Y:S01]  /*46c20*/  VIADD R12, R134, 0x2 ;  /* 0x00000002860c7836 */ /* 0x000fe20000000000 */
[----:B------:R-:W-:Y:S02]  /*46c30*/  ISETP.GE.AND P3, PT, R8, R3, PT ;  /* 0x000000030800720c */ /* 0x000fe40003f66270 */
[----:B------:R-:W-:Y:S01]  /*46c40*/  F2FP.F16.F32.PACK_AB R70, R11, R10 ;  /* 0x0000000a0b46723e */ /* 0x000fe200000000ff */
[----:B------:R-:W-:Y:S01]  /*46c50*/  IMAD.WIDE R8, R13, 0x2, R6 ;  /* 0x000000020d087825 */ /* 0x000fe200078e0206 */
[----:B------:R-:W-:-:S03]  /*46c60*/  F2FP.F16.F32.PACK_AB R72, R69, R68 ;  /* 0x000000444548723e */ /* 0x000fc600000000ff */
[----:B------:R-:W-:Y:S01]  /*46c70*/  IMAD.WIDE R10, R13, 0x2, R4 ;  /* 0x000000020d0a7825 */ /* 0x000fe200078e0204 */
[----:B------:R-:W-:Y:S01]  /*46c80*/  ISETP.GE.AND P2, PT, R12, R3, PT ;  /* 0x000000030c00720c */ /* 0x000fe20003f46270 */
[----:B------:R-:W-:Y:S01]  /*46c90*/  @P0 STG.E.U16 desc[UR6][R8.64], R17 ;  /* 0x0000001108000986 */ /* 0x000fe2000c101506 */
[-C--:B------:R-:W-:Y:S01]  /*46ca0*/  ISETP.LT.AND P0, PT, R133, R2.reuse, !P3 ;  /* 0x000000028500720c */ /* 0x080fe20005f01270 */
[--C-:B------:R-:W-:Y:S01]  /*46cb0*/  IMAD.IADD R69, R13, 0x1, R0.reuse ;  /* 0x000000010d457824 */ /* 0x100fe200078e0200 */
[-C--:B------:R-:W-:Y:S01]  /*46cc0*/  ISETP.LT.AND P3, PT, R132, R2.reuse, !P3 ;  /* 0x000000028400720c */ /* 0x080fe20005f61270 */
[----:B------:R0:W-:Y:S01]  /*46cd0*/  @P6 STG.E.U16 desc[UR6][R10.64], R72 ;  /* 0x000000480a006986 */ /* 0x0001e2000c101506 */
[----:B------:R-:W-:Y:S02]  /*46ce0*/  ISETP.LT.AND P6, PT, R133, R2, !P2 ;  /* 0x000000028500720c */ /* 0x000fe400057c1270 */
[----:B------:R-:W-:Y:S01]  /*46cf0*/  F2FP.F16.F32.PACK_AB R14, R15, R14 ;  /* 0x0000000e0f0e723e */ /* 0x000fe200000000ff */
[----:B------:R-:W-:Y:S01]  /*46d00*/  IMAD.IADD R15, R69, 0x1, R0 ;  /* 0x00000001450f7824 */ /* 0x000fe200078e0200 */
[----:B------:R-:W-:Y:S01]  /*46d10*/  F2FP.F16.F32.PACK_AB R76, R77, R76 ;  /* 0x0000004c4d4c723e */ /* 0x000fe200000000ff */
[----:B------:R-:W-:Y:S01]  /*46d20*/  VIADD R86, R134, 0x3 ;  /* 0x0000000386567836 */ /* 0x000fe20000000000 */
[----:B------:R-:W-:Y:S01]  /*46d30*/  PRMT R77, R72, 0x7632, R77 ;  /* 0x00007632484d7816 */ /* 0x000fe2000000004d */
[----:B------:R-:W-:Y:S01]  /*46d40*/  IMAD.WIDE R12, R69, 0x2, R6 ;  /* 0x00000002450c7825 */ /* 0x000fe200078e0206 */
[----:B0-----:R-:W-:-:S03]  /*46d50*/  PRMT R11, R17, 0x7632, R11 ;  /* 0x00007632110b7816 */ /* 0x001fc6000000000b */
[----:B------:R-:W-:Y:S01]  /*46d60*/  IMAD.WIDE R68, R69, 0x2, R4 ;  /* 0x0000000245447825 */ /* 0x000fe200078e0204 */
[----:B------:R-:W-:-:S03]  /*46d70*/  ISETP.GE.AND P4, PT, R86, R3, PT ;  /* 0x000000035600720c */ /* 0x000fc60003f86270 */
[----:B------:R-:W-:Y:S01]  /*46d80*/  IMAD.WIDE R8, R15, 0x2, R6 ;  /* 0x000000020f087825 */ /* 0x000fe200078e0206 */
[----:B------:R0:W-:Y:S01]  /*46d90*/  @P0 STG.E.U16 desc[UR6][R12.64], R11 ;  /* 0x0000000b0c000986 */ /* 0x0001e2000c101506 */
[----:B------:R-:W-:-:S03]  /*46da0*/  ISETP.LT.AND P2, PT, R132, R2, !P2 ;  /* 0x000000028400720c */ /* 0x000fc60005741270 */
[----:B------:R-:W-:Y:S04]  /*46db0*/  @P3 STG.E.U16 desc[UR6][R68.64], R77 ;  /* 0x0000004d44003986 */ /* 0x000fe8000c101506 */
[----:B------:R1:W-:Y:S01]  /*46dc0*/  @P6 STG.E.U16 desc[UR6][R8.64], R19 ;  /* 0x0000001308006986 */ /* 0x0003e2000c101506 */
[-C--:B------:R-:W-:Y:S02]  /*46dd0*/  ISETP.LT.AND P6, PT, R133, R2.reuse, !P4 ;  /* 0x000000028500720c */ /* 0x080fe400067c1270 */
[----:B------:R-:W-:Y:S01]  /*46de0*/  ISETP.LT.AND P4, PT, R132, R2, !P4 ;  /* 0x000000028400720c */ /* 0x000fe20006781270 */
[----:B------:R-:W-:Y:S02]  /*46df0*/  IMAD.IADD R17, R15, 0x1, R0 ;  /* 0x000000010f117824 */ /* 0x000fe400078e0200 */
[----:B------:R-:W-:-:S02]  /*46e00*/  VIADD R88, R134, 0x4 ;  /* 0x0000000486587836 */ /* 0x000fc40000000000 */
[----:B0-----:R-:W-:-:S04]  /*46e10*/  IMAD.WIDE R10, R15, 0x2, R4 ;  /* 0x000000020f0a7825 */ /* 0x001fc800078e0204 */
[----:B------:R-:W-:Y:S01]  /*46e20*/  IMAD.WIDE R12, R17, 0x2, R6 ;  /* 0x00000002110c7825 */ /* 0x000fe200078e0206 */
[----:B-1----:R-:W-:Y:S02]  /*46e30*/  PRMT R9, R19, 0x7632, R9 ;  /* 0x0000763213097816 */ /* 0x002fe40000000009 */
[----:B------:R-:W-:Y:S01]  /*46e40*/  PRMT R19, R73, 0x7632, R19 ;  /* 0x0000763249137816 */ /* 0x000fe20000000013 */
[----:B------:R-:W-:Y:S01]  /*46e50*/  IMAD.WIDE R68, R17, 0x2, R4 ;  /* 0x0000000211447825 */ /* 0x000fe200078e0204 */
[-C--:B------:R-:W-:Y:S01]  /*46e60*/  ISETP.GE.AND P0, PT, R88, R3.reuse, PT ;  /* 0x000000035800720c */ /* 0x080fe20003f06270 */
[----:B------:R-:W-:Y:S02]  /*46e70*/  @P2 STG.E.U16 desc[UR6][R10.64], R73 ;  /* 0x000000490a002986 */ /* 0x000fe4000c101506 */
[----:B------:R-:W-:Y:S02]  /*46e80*/  VIADD R72, R134, 0x5 ;  /* 0x0000000586487836 */ /* 0x000fe40000000000 */
[----:B------:R0:W-:Y:S03]  /*46e90*/  @P6 STG.E.U16 desc[UR6][R12.64], R9 ;  /* 0x000000090c006986 */ /* 0x0001e6000c101506 */
[----:B------:R-:W-:Y:S01]  /*46ea0*/  ISETP.GE.AND P3, PT, R72, R3, PT ;  /* 0x000000034800720c */ /* 0x000fe20003f66270 */
[----:B------:R1:W-:Y:S01]  /*46eb0*/  @P4 STG.E.U16 desc[UR6][R68.64], R19 ;  /* 0x0000001344004986 */ /* 0x0003e2000c101506 */
[----:B------:R-:W-:-:S02]  /*46ec0*/  ISETP.LT.AND P4, PT, R133, R2, !P0 ;  /* 0x000000028500720c */ /* 0x000fc40004781270 */
[-C--:B------:R-:W-:Y:S01]  /*46ed0*/  ISETP.LT.AND P0, PT, R132, R2.reuse, !P0 ;  /* 0x000000028400720c */ /* 0x080fe20004701270 */
[--C-:B------:R-:W-:Y:S01]  /*46ee0*/  IMAD.IADD R17, R17, 0x1, R0.reuse ;  /* 0x0000000111117824 */ /* 0x100fe200078e0200 */
[----:B------:R-:W-:Y:S01]  /*46ef0*/  ISETP.LT.AND P6, PT, R133, R2, !P3 ;  /* 0x000000028500720c */ /* 0x000fe20005fc1270 */
[----:B------:R-:W-:Y:S02]  /*46f00*/  VIADD R86, R134, 0x6 ;  /* 0x0000000686567836 */ /* 0x000fe40000000000 */
[C---:B------:R-:W-:Y:S02]  /*46f10*/  IMAD.IADD R15, R17.reuse, 0x1, R0 ;  /* 0x00000001110f7824 */ /* 0x040fe400078e0200 */
[----:B0-----:R-:W-:Y:S01]  /*46f20*/  IMAD.WIDE R8, R17, 0x2, R6 ;  /* 0x0000000211087825 */ /* 0x001fe200078e0206 */
[----:B------:R-:W-:-:S03]  /*46f30*/  ISETP.GE.AND P2, PT, R86, R3, PT ;  /* 0x000000035600720c */ /* 0x000fc60003f46270 */
[----:B------:R-:W-:Y:S02]  /*46f40*/  VIADD R72, R134, 0x7 ;  /* 0x0000000786487836 */ /* 0x000fe40000000000 */
[----:B------:R-:W-:Y:S01]  /*46f50*/  IMAD.WIDE R10, R17, 0x2, R4 ;  /* 0x00000002110a7825 */ /* 0x000fe200078e0204 */
[----:B-1----:R-:W-:Y:S01]  /*46f60*/  PRMT R19, R21, 0x7632, R19 ;  /* 0x0000763215137816 */ /* 0x002fe20000000013 */
[----:B------:R0:W-:Y:S02]  /*46f70*/  @P4 STG.E.U16 desc[UR6][R8.64], R21 ;  /* 0x0000001508004986 */ /* 0x0001e4000c101506 */
[C---:B------:R-:W-:Y:S01]  /*46f80*/  IMAD.WIDE R12, R15.reuse, 0x2, R6 ;  /* 0x000000020f0c7825 */ /* 0x040fe200078e0206 */
[-C--:B------:R-:W-:Y:S01]  /*46f90*/  ISETP.LT.AND P3, PT, R132, R2.reuse, !P3 ;  /* 0x000000028400720c */ /* 0x080fe20005f61270 */
[----:B------:R-:W-:Y:S01]  /*46fa0*/  @P0 STG.E.U16 desc[UR6][R10.64], R75 ;  /* 0x0000004b0a000986 */ /* 0x000fe2000c101506 */
[----:B------:R-:W-:Y:S01]  /*46fb0*/  ISETP.GE.AND P4, PT, R72, R3, PT ;  /* 0x000000034800720c */ /* 0x000fe20003f86270 */
[----:B------:R-:W-:Y:S01]  /*46fc0*/  IMAD.WIDE R68, R15, 0x2, R4 ;  /* 0x000000020f447825 */ /* 0x000fe200078e0204 */
[-C--:B------:R-:W-:Y:S01]  /*46fd0*/  ISETP.LT.AND P0, PT, R133, R2.reuse, !P2 ;  /* 0x000000028500720c */ /* 0x080fe20005701270 */
[----:B------:R1:W-:Y:S01]  /*46fe0*/  @P6 STG.E.U16 desc[UR6][R12.64], R19 ;  /* 0x000000130c006986 */ /* 0x0003e2000c101506 */
[-C--:B------:R-:W-:Y:S01]  /*46ff0*/  ISETP.LT.AND P2, PT, R132, R2.reuse, !P2 ;  /* 0x000000028400720c */ /* 0x080fe20005741270 */
[--C-:B------:R-:W-:Y:S01]  /*47000*/  IMAD.IADD R15, R15, 0x1, R0.reuse ;  /* 0x000000010f0f7824 */ /* 0x100fe200078e0200 */
[----:B------:R-:W-:Y:S01]  /*47010*/  ISETP.LT.AND P6, PT, R133, R2, !P4 ;  /* 0x000000028500720c */ /* 0x000fe200067c1270 */
[----:B------:R-:W-:Y:S01]  /*47020*/  VIADD R72, R134, 0x8 ;  /* 0x0000000886487836 */ /* 0x000fe20000000000 */
[----:B------:R-:W-:Y:S01]  /*47030*/  PRMT R73, R75, 0x7632, R73 ;  /* 0x000076324b497816 */ /* 0x000fe20000000049 */
[----:B------:R-:W-:-:S02]  /*47040*/  IMAD.IADD R17, R15, 0x1, R0 ;  /* 0x000000010f117824 */ /* 0x000fc400078e0200 */
[C---:B0-----:R-:W-:Y:S01]  /*47050*/  IMAD.WIDE R8, R15.reuse, 0x2, R6 ;  /* 0x000000020f087825 */ /* 0x041fe200078e0206 */
[C---:B------:R-:W-:Y:S02]  /*47060*/  PRMT R21, R70.reuse, 0x7632, R21 ;  /* 0x0000763246157816 */ /* 0x040fe40000000015 */
[----:B-1----:R-:W-:Y:S01]  /*47070*/  PRMT R19, R70, 0x7610, R19 ;  /* 0x0000761046137816 */ /* 0x002fe20000000013 */
[----:B------:R-:W-:Y:S01]  /*47080*/  IMAD.WIDE R10, R15, 0x2, R4 ;  /* 0x000000020f0a7825 */ /* 0x000fe200078e0204 */
[----:B------:R0:W-:Y:S01]  /*47090*/  @P3 STG.E.U16 desc[UR6][R68.64], R73 ;  /* 0x0000004944003986 */ /* 0x0001e2000c101506 */
[----:B------:R-:W-:Y:S02]  /*470a0*/  ISETP.GE.AND P3, PT, R72, R3, PT ;  /* 0x000000034800720c */ /* 0x000fe40003f66270 */
[----:B------:R-:W-:Y:S01]  /*470b0*/  IMAD.WIDE R12, R17, 0x2, R6 ;  /* 0x00000002110c7825 */ /* 0x000fe200078e0206 */
[----:B------:R1:W-:Y:S01]  /*470c0*/  @P0 STG.E.U16 desc[UR6][R8.64], R19 ;  /* 0x0000001308000986 */ /* 0x0003e2000c101506 */
[----:B------:R-:W-:-:S03]  /*470d0*/  ISETP.LT.AND P4, PT, R132, R2, !P4 ;  /* 0x000000028400720c */ /* 0x000fc60006781270 */
[----:B------:R2:W-:Y:S04]  /*470e0*/  @P2 STG.E.U16 desc[UR6][R10.64], R74 ;  /* 0x0000004a0a002986 */ /* 0x0005e8000c101506 */
[----:B------:R3:W-:Y:S01]  /*470f0*/  @P6 STG.E.U16 desc[UR6][R12.64], R21 ;  /* 0x000000150c006986 */ /* 0x0007e2000c101506 */
[-C--:B------:R-:W-:Y:S02]  /*47100*/  ISETP.LT.AND P6, PT, R133, R2.reuse, !P3 ;  /* 0x000000028500720c */ /* 0x080fe40005fc1270 */
[----:B------:R-:W-:Y:S01]  /*47110*/  ISETP.LT.AND P3, PT, R132, R2, !P3 ;  /* 0x000000028400720c */ /* 0x000fe20005f61270 */
[----:B------:R-:W-:Y:S01]  /*47120*/  IMAD.IADD R15, R17, 0x1, R0 ;  /* 0x00000001110f7824 */ /* 0x000fe200078e0200 */
[----:B0-----:R-:W-:Y:S01]  /*47130*/  PRMT R69, R74, 0x7632, R69 ;  /* 0x000076324a457816 */ /* 0x001fe20000000045 */
[----:B------:R-:W-:-:S02]  /*47140*/  VIADD R86, R134, 0x9 ;  /* 0x0000000986567836 */ /* 0x000fc40000000000 */
[----:B-1----:R-:W-:-:S04]  /*47150*/  IMAD.WIDE R8, R17, 0x2, R4 ;  /* 0x0000000211087825 */ /* 0x002fc800078e0204 */
[----:B--2---:R-:W-:Y:S01]  /*47160*/  IMAD.WIDE R10, R15, 0x2, R6 ;  /* 0x000000020f0a7825 */ /* 0x004fe200078e0206 */
[----:B------:R-:W-:-:S03]  /*47170*/  ISETP.GE.AND P0, PT, R86, R3, PT ;  /* 0x000000035600720c */ /* 0x000fc60003f06270 */
[----:B---3--:R-:W-:Y:S01]  /*47180*/  IMAD.WIDE R12, R15, 0x2, R4 ;  /* 0x000000020f0c7825 */ /* 0x008fe200078e0204 */
[----:B------:R0:W-:Y:S03]  /*47190*/  @P4 STG.E.U16 desc[UR6][R8.64], R69 ;  /* 0x0000004508004986 */ /* 0x0001e6000c101506 */
[----:B------:R-:W-:Y:S01]  /*471a0*/  VIADD R68, R134, 0xa ;  /* 0x0000000a86447836 */ /* 0x000fe20000000000 */
[----:B------:R1:W-:Y:S04]  /*471b0*/  @P6 STG.E.U16 desc[UR6][R10.64], R71 ;  /* 0x000000470a006986 */ /* 0x0003e8000c101506 */
[----:B------:R2:W-:Y:S01]  /*471c0*/  @P3 STG.E.U16 desc[UR6][R12.64], R76 ;  /* 0x0000004c0c003986 */ /* 0x0005e2000c101506 */
[----:B------:R-:W-:-:S02]  /*471d0*/  ISETP.GE.AND P2, PT, R68, R3, PT ;  /* 0x000000034400720c */ /* 0x000fc40003f46270 */
[-C--:B------:R-:W-:Y:S01]  /*471e0*/  ISETP.LT.AND P3, PT, R133, R2.reuse, !P0 ;  /* 0x000000028500720c */ /* 0x080fe20004761270 */
[----:B------:R-:W-:Y:S01]  /*471f0*/  VIADD R70, R134, 0xb ;  /* 0x0000000b86467836 */ /* 0x000fe20000000000 */
[-C--:B------:R-:W-:Y:S01]  /*47200*/  ISETP.LT.AND P0, PT, R132, R2.reuse, !P0 ;  /* 0x000000028400720c */ /* 0x080fe20004701270 */
[--C-:B------:R-:W-:Y:S01]  /*47210*/  IMAD.IADD R15, R15, 0x1, R0.reuse ;  /* 0x000000010f0f7824 */ /* 0x100fe200078e0200 */
[----:B------:R-:W-:Y:S02]  /*47220*/  ISETP.LT.AND P6, PT, R133, R2, !P2 ;  /* 0x000000028500720c */ /* 0x000fe400057c1270 */
[----:B------:R-:W-:Y:S01]  /*47230*/  ISETP.GE.AND P4, PT, R70, R3, PT ;  /* 0x000000034600720c */ /* 0x000fe20003f86270 */
[----:B------:R-:W-:Y:S01]  /*47240*/  IMAD.IADD R17, R15, 0x1, R0 ;  /* 0x000000010f117824 */ /* 0x000fe200078e0200 */
[----:B------:R-:W-:Y:S01]  /*47250*/  PRMT R19, R71, 0x7632, R19 ;  /* 0x0000763247137816 */ /* 0x000fe20000000013 */
[----:B0-----:R-:W-:Y:S01]  /*47260*/  IMAD.WIDE R8, R15, 0x2, R6 ;  /* 0x000000020f087825 */ /* 0x001fe200078e0206 */
[----:B------:R-:W-:-:S03]  /*47270*/  PRMT R21, R76, 0x7632, R21 ;  /* 0x000076324c157816 */ /* 0x000fc60000000015 */
[----:B------:R-:W-:Y:S02]  /*47280*/  VIADD R70, R134, 0xc ;  /* 0x0000000c86467836 */ /* 0x000fe40000000000 */
[----:B-1----:R-:W-:Y:S01]  /*47290*/  IMAD.WIDE R10, R15, 0x2, R4 ;  /* 0x000000020f0a7825 */ /* 0x002fe200078e0204 */
[----:B------:R0:W-:Y:S01]  /*472a0*/  @P3 STG.E.U16 desc[UR6][R8.64], R19 ;  /* 0x0000001308003986 */ /* 0x0001e2000c101506 */
[-C--:B------:R-:W-:Y:S02]  /*472b0*/  ISETP.LT.AND P2, PT, R132, R2.reuse, !P2 ;  /* 0x000000028400720c */ /* 0x080fe40005741270 */
[----:B--2---:R-:W-:Y:S01]  /*472c0*/  IMAD.WIDE R12, R17, 0x2, R6 ;  /* 0x00000002110c7825 */ /* 0x004fe200078e0206 */
[----:B------:R-:W-:Y:S01]  /*472d0*/  ISETP.GE.AND P3, PT, R70, R3, PT ;  /* 0x000000034600720c */ /* 0x000fe20003f66270 */
[----:B------:R1:W-:Y:S01]  /*472e0*/  @P0 STG.E.U16 desc[UR6][R10.64], R21 ;  /* 0x000000150a000986 */ /* 0x0003e2000c101506 */
[-C--:B------:R-:W-:Y:S01]  /*472f0*/  ISETP.LT.AND P0, PT, R133, R2.reuse, !P4 ;  /* 0x000000028500720c */ /* 0x080fe20006701270 */
[----:B------:R-:W-:Y:S01]  /*47300*/  IMAD.WIDE R68, R17, 0x2, R4 ;  /* 0x0000000211447825 */ /* 0x000fe200078e0204 */
[-C--:B------:R-:W-:Y:S01]  /*47310*/  ISETP.LT.AND P4, PT, R132, R2.reuse, !P4 ;  /* 0x000000028400720c */ /* 0x080fe20006781270 */
[----:B------:R2:W-:Y:S01]  /*47320*/  @P6 STG.E.U16 desc[UR6][R12.64], R14 ;  /* 0x0000000e0c006986 */ /* 0x0005e2000c101506 */
[----:B------:R-:W-:Y:S01]  /*47330*/  ISETP.LT.AND P6, PT, R133, R2, !P3 ;  /* 0x000000028500720c */ /* 0x000fe20005fc1270 */
[----:B------:R-:W-:Y:S01]  /*47340*/  IMAD.IADD R17, R17, 0x1, R0 ;  /* 0x0000000111117824 */ /* 0x000fe200078e0200 */
[----:B------:R-:W-:Y:S01]  /*47350*/  F2FP.F16.F32.PACK_AB R78, R79, R78 ;  /* 0x0000004e4f4e723e */ /* 0x000fe200000000ff */
[----:B------:R-:W-:-:S02]  /*47360*/  VIADD R70, R134, 0xd ;  /* 0x0000000d86467836 */ /* 0x000fc40000000000 */
[C---:B------:R-:W-:Y:S01]  /*47370*/  IMAD.IADD R15, R17.reuse, 0x1, R0 ;  /* 0x00000001110f7824 */ /* 0x040fe200078e0200 */
[----:B0-----:R-:W-:Y:S01]  /*47380*/  PRMT R19, R14, 0x7632, R19 ;  /* 0x000076320e137816 */ /* 0x001fe20000000013 */
[C---:B------:R-:W-:Y:S01]  /*47390*/  IMAD.WIDE R8, R17.reuse, 0x2, R6 ;  /* 0x0000000211087825 */ /* 0x040fe200078e0206 */
[----:B-1----:R-:W-:Y:S01]  /*473a0*/  PRMT R21, R78, 0x7632, R21 ;  /* 0x000076324e157816 */ /* 0x002fe20000000015 */
[----:B------:R0:W-:Y:S02]  /*473b0*/  @P2 STG.E.U16 desc[UR6][R68.64], R78 ;  /* 0x0000004e44002986 */ /* 0x0001e4000c101506 */
[----:B------:R-:W-:Y:S01]  /*473c0*/  IMAD.WIDE R10, R17, 0x2, R4 ;  /* 0x00000002110a7825 */ /* 0x000fe200078e0204 */
[----:B------:R-:W-:-:S03]  /*473d0*/  ISETP.GE.AND P2, PT, R70, R3, PT ;  /* 0x000000034600720c */ /* 0x000fc60003f46270 */
[----:B--2---:R-:W-:Y:S01]  /*473e0*/  IMAD.WIDE R12, R15, 0x2, R6 ;  /* 0x000000020f0c7825 */ /* 0x004fe200078e0206 */
[----:B------:R1:W-:Y:S01]  /*473f0*/  @P0 STG.E.U16 desc[UR6][R8.64], R19 ;  /* 0x0000001308000986 */ /* 0x0003e2000c101506 */
[----:B------:R-:W-:-:S03]  /*47400*/  ISETP.LT.AND P3, PT, R132, R2, !P3 ;  /* 0x000000028400720c */ /* 0x000fc60005f61270 */
[----:B------:R2:W-:Y:S04]  /*47410*/  @P4 STG.E.U16 desc[UR6][R10.64], R21 ;  /* 0x000000150a004986 */ /* 0x0005e8000c101506 */
[----:B------:R3:W-:Y:S01]  /*47420*/  @P6 STG.E.U16 desc[UR6][R12.64], R16 ;  /* 0x000000100c006986 */ /* 0x0007e2000c101506 */
[-C--:B------:R-:W-:Y:S02]  /*47430*/  ISETP.LT.AND P6, PT, R133, R2.reuse, !P2 ;  /* 0x000000028500720c */ /* 0x080fe400057c1270 */
[----:B------:R-:W-:Y:S01]  /*47440*/  ISETP.LT.AND P2, PT, R132, R2, !P2 ;  /* 0x000000028400720c */ /* 0x000fe20005741270 */
[----:B------:R-:W-:Y:S01]  /*47450*/  IMAD.IADD R17, R15, 0x1, R0 ;  /* 0x000000010f117824 */ /* 0x000fe200078e0200 */
[----:B------:R-:W-:Y:S01]  /*47460*/  F2FP.F16.F32.PACK_AB R80, R81, R80 ;  /* 0x000000505150723e */ /* 0x000fe200000000ff */
[----:B------:R-:W-:Y:S01]  /*47470*/  VIADD R72, R134, 0xe ;  /* 0x0000000e86487836 */ /* 0x000fe20000000000 */
[----:B0-----:R-:W-:Y:S01]  /*47480*/  PRMT R69, R16, 0x7632, R69 ;  /* 0x0000763210457816 */ /* 0x001fe20000000045 */
[----:B-1----:R-:W-:Y:S01]  /*47490*/  IMAD.WIDE R8, R15, 0x2, R4 ;  /* 0x000000020f087825 */ /* 0x002fe200078e0204 */
[----:B------:R-:W-:-:S03]  /*474a0*/  PRMT R15, R80, 0x7632, R15 ;  /* 0x00007632500f7816 */ /* 0x000fc6000000000f */
        /* <DEDUP_REMOVED lines=8> */
[-C--:B------:R-:W-:Y:S02]  /*47530*/  ISETP.LT.AND P2, PT, R133, R2.reuse, !P0 ;  /* 0x000000028500720c */ /* 0x080fe40004741270 */
[-C--:B------:R-:W-:Y:S01]  /*47540*/  ISETP.LT.AND P0, PT, R132, R2.reuse, !P0 ;  /* 0x000000028400720c */ /* 0x080fe20004701270 */
[--C-:B------:R-:W-:Y:S01]  /*47550*/  IMAD.IADD R17, R17, 0x1, R0.reuse ;  /* 0x0000000111117824 */ /* 0x100fe200078e0200 */
[----:B------:R-:W-:Y:S01]  /*47560*/  ISETP.LT.AND P6, PT, R133, R2, !P4 ;  /* 0x000000028500720c */ /* 0x000fe200067c1270 */
[----:B------:R-:W-:Y:S01]  /*47570*/  VIADD R68, R134, 0x10 ;  /* 0x0000001086447836 */ /* 0x000fe20000000000 */
[----:B------:R-:W-:Y:S01]  /*47580*/  PRMT R21, R18, 0x7610, R21 ;  /* 0x0000761012157816 */ /* 0x000fe20000000015 */
[C---:B------:R-:W-:Y:S02]  /*47590*/  IMAD.IADD R19, R17.reuse, 0x1, R0 ;  /* 0x0000000111137824 */ /* 0x040fe400078e0200 */
[----:B0-----:R-:W-:Y:S01]  /*475a0*/  IMAD.WIDE R8, R17, 0x2, R6 ;  /* 0x0000000211087825 */ /* 0x001fe200078e0206 */
[----:B------:R-:W-:-:S03]  /*475b0*/  F2FP.F16.F32.PACK_AB R82, R83, R82 ;  /* 0x000000525352723e */ /* 0x000fc600000000ff */
[----:B------:R-:W-:Y:S01]  /*475c0*/  VIADD R16, R134, 0x11 ;  /* 0x0000001186107836 */ /* 0x000fe20000000000 */
[-C--:B------:R-:W-:Y:S01]  /*475d0*/  ISETP.GE.AND P3, PT, R68, R3.reuse, PT ;  /* 0x000000034400720c */ /* 0x080fe20003f66270 */
[----:B-1----:R-:W-:Y:S01]  /*475e0*/  IMAD.WIDE R10, R17, 0x2, R4 ;  /* 0x00000002110a7825 */ /* 0x002fe200078e0204 */
[----:B------:R-:W-:Y:S01]  /*475f0*/  PRMT R68, R18, 0x7632, R68 ;  /* 0x0000763212447816 */ /* 0x000fe20000000044 */
[----:B------:R0:W-:Y:S02]  /*47600*/  @P2 STG.E.U16 desc[UR6][R8.64], R21 ;  /* 0x0000001508002986 */ /* 0x0001e4000c101506 */
[C---:B--2---:R-:W-:Y:S01]  /*47610*/  IMAD.WIDE R12, R19.reuse, 0x2, R6 ;  /* 0x00000002130c7825 */ /* 0x044fe200078e0206 */
[-C--:B------:R-:W-:Y:S01]  /*47620*/  ISETP.LT.AND P4, PT, R132, R2.reuse, !P4 ;  /* 0x000000028400720c */ /* 0x080fe20006781270 */
[----:B------:R1:W-:Y:S01]  /*47630*/  @P0 STG.E.U16 desc[UR6][R10.64], R82 ;  /* 0x000000520a000986 */ /* 0x0003e2000c101506 */
[-C--:B------:R-:W-:Y:S01]  /*47640*/  ISETP.GE.AND P2, PT, R16, R3.reuse, PT ;  /* 0x000000031000720c */ /* 0x080fe20003f46270 */
        /* <DEDUP_REMOVED lines=8> */
[----:B------:R-:W-:Y:S01]  /*476d0*/  IMAD.IADD R17, R19, 0x1, R0 ;  /* 0x0000000113117824 */ /* 0x000fe200078e0200 */
[----:B------:R-:W-:Y:S01]  /*476e0*/  F2FP.F16.F32.PACK_AB R84, R85, R84 ;  /* 0x000000545554723e */ /* 0x000fe200000000ff */
[C---:B0-----:R-:W-:Y:S01]  /*476f0*/  IMAD.WIDE R8, R19.reuse, 0x2, R6 ;  /* 0x0000000213087825 */ /* 0x041fe200078e0206 */
[----:B------:R-:W-:Y:S01]  /*47700*/  PRMT R21, R20, 0x7632, R21 ;  /* 0x0000763214157816 */ /* 0x000fe20000000015 */
[----:B------:R0:W-:Y:S02]  /*47710*/  @P4 STG.E.U16 desc[UR6][R14.64], R69 ;  /* 0x000000450e004986 */ /* 0x0001e4000c101506 */
[----:B-1----:R-:W-:Y:S01]  /*47720*/  IMAD.WIDE R10, R19, 0x2, R4 ;  /* 0x00000002130a7825 */ /* 0x002fe200078e0204 */
[----:B------:R-:W-:-:S03]  /*47730*/  ISETP.GE.AND P4, PT, R16, R3, PT ;  /* 0x000000031000720c */ /* 0x000fc60003f86270 */
[----:B--2---:R-:W-:Y:S01]  /*47740*/  IMAD.WIDE R12, R17, 0x2, R6 ;  /* 0x00000002110c7825 */ /* 0x004fe200078e0206 */
[----:B------:R1:W-:Y:S01]  /*47750*/  @P0 STG.E.U16 desc[UR6][R8.64], R20 ;  /* 0x0000001408000986 */ /* 0x0003e2000c101506 */
[----:B------:R-:W-:-:S03]  /*47760*/  ISETP.LT.AND P2, PT, R132, R2, !P2 ;  /* 0x000000028400720c */ /* 0x000fc60005741270 */
[----:B------:R2:W-:Y:S01]  /*47770*/  @P3 STG.E.U16 desc[UR6][R10.64], R84 ;  /* 0x000000540a003986 */ /* 0x0005e2000c101506 */
[----:B------:R-:W-:-:S03]  /*47780*/  VIADD R18, R134, 0x13 ;  /* 0x0000001386127836 */ /* 0x000fc60000000000 */
[----:B------:R3:W-:Y:S01]  /*47790*/  @P6 STG.E.U16 desc[UR6][R12.64], R21 ;  /* 0x000000150c006986 */ /* 0x0007e2000c101506 */
[-C--:B------:R-:W-:Y:S02]  /*477a0*/  ISETP.LT.AND P6, PT, R133, R2.reuse, !P4 ;  /* 0x000000028500720c */ /* 0x080fe400067c1270 */
[----:B------:R-:W-:Y:S01]  /*477b0*/  ISETP.LT.AND P4, PT, R132, R2, !P4 ;  /* 0x000000028400720c */ /* 0x000fe20006781270 */
[C---:B0-----:R-:W-:Y:S01]  /*477c0*/  IMAD.IADD R15, R17.reuse, 0x1, R0 ;  /* 0x00000001110f7824 */ /* 0x041fe200078e0200 */
[----:B------:R-:W-:Y:S01]  /*477d0*/  ISETP.GE.AND P0, PT, R18, R3, PT ;  /* 0x000000031200720c */ /* 0x000fe20003f06270 */
[----:B-1----:R-:W-:Y:S01]  /*477e0*/  IMAD.WIDE R8, R17, 0x2, R4 ;  /* 0x0000000211087825 */ /* 0x002fe200078e0204 */
[----:B------:R-:W-:Y:S02]  /*477f0*/  PRMT R18, R84, 0x7632, R18 ;  /* 0x0000763254127816 */ /* 0x000fe40000000012 */
[----:B------:R-:W-:Y:S01]  /*47800*/  PRMT R19, R22, 0x7632, R19 ;  /* 0x0000763216137816 */ /* 0x000fe20000000013 */
[----:B--2---:R-:W-:-:S04]  /*47810*/  IMAD.WIDE R10, R15, 0x2, R6 ;  /* 0x000000020f0a7825 */ /* 0x004fc800078e0206 */
        /* <DEDUP_REMOVED lines=12> */
[C---:B------:R-:W-:Y:S02]  /*478e0*/  IMAD.IADD R17, R15.reuse, 0x1, R0 ;  /* 0x000000010f117824 */ /* 0x040fe400078e0200 */
        /* <DEDUP_REMOVED lines=14> */
[--C-:B------:R-:W-:Y:S01]  /*479d0*/  IMAD.IADD R17, R17, 0x1, R0.reuse ;  /* 0x0000000111117824 */ /* 0x100fe200078e0200 */
[----:B------:R-:W-:Y:S01]  /*479e0*/  F2FP.F16.F32.PACK_AB R25, R89, R25 ;  /* 0x000000195919723e */ /* 0x000fe200000000ff */
[----:B------:R-:W-:Y:S01]  /*479f0*/  VIADD R16, R134, 0x17 ;  /* 0x0000001786107836 */ /* 0x000fe20000000000 */
[----:B------:R-:W-:Y:S01]  /*47a00*/  PRMT R21, R24, 0x7632, R21 ;  /* 0x0000763218157816 */ /* 0x000fe20000000015 */
[----:B------:R-:W-:-:S02]  /*47a10*/  IMAD.IADD R19, R17, 0x1, R0 ;  /* 0x0000000111137824 */ /* 0x000fc400078e0200 */
[----:B0-----:R-:W-:Y:S01]  /*47a20*/  IMAD.WIDE R8, R17, 0x2, R6 ;  /* 0x0000000211087825 */ /* 0x001fe200078e0206 */
[----:B-1----:R-:W-:Y:S01]  /*47a30*/  PRMT R20, R25, 0x7632, R20 ;  /* 0x0000763219147816 */ /* 0x002fe20000000014 */
[----:B------:R0:W-:Y:S01]  /*47a40*/  @P3 STG.E.U16 desc[UR6][R14.64], R21 ;  /* 0x000000150e003986 */ /* 0x0001e2000c101506 */
[----:B------:R-:W-:Y:S01]  /*47a50*/  F2FP.F16.F32.PACK_AB R26, R90, R26 ;  /* 0x0000001a5a1a723e */ /* 0x000fe200000000ff */
        /* <DEDUP_REMOVED lines=9> */
[----:B------:R-:W-:Y:S01]  /*47af0*/  VIADD R18, R134, 0x18 ;  /* 0x0000001886127836 */ /* 0x000fe20000000000 */
[----:B------:R-:W-:Y:S01]  /*47b00*/  F2FP.F16.F32.PACK_AB R27, R91, R27 ;  /* 0x0000001b5b1b723e */ /* 0x000fe200000000ff */
[C---:B0-----:R-:W-:Y:S01]  /*47b10*/  IMAD.IADD R15, R19.reuse, 0x1, R0 ;  /* 0x00000001130f7824 */ /* 0x041fe200078e0200 */
[----:B------:R-:W-:Y:S01]  /*47b20*/  PRMT R17, R26, 0x7632, R17 ;  /* 0x000076321a117816 */ /* 0x000fe20000000011 */
[----:B-1----:R-:W-:Y:S01]  /*47b30*/  IMAD.WIDE R8, R19, 0x2, R4 ;  /* 0x0000000213087825 */ /* 0x002fe200078e0204 */
[----:B------:R-:W-:-:S02]  /*47b40*/  ISETP.GE.AND P0, PT, R18, R3, PT ;  /* 0x000000031200720c */ /* 0x000fc40003f06270 */
[----:B------:R-:W-:Y:S01]  /*47b50*/  PRMT R18, R27, 0x7632, R18 ;  /* 0x000076321b127816 */ /* 0x000fe20000000012 */
[----:B------:R-:W-:Y:S02]  /*47b60*/  VIADD R14, R134, 0x19 ;  /* 0x00000019860e7836 */ /* 0x000fe40000000000 */
[C---:B--2---:R-:W-:Y:S01]  /*47b70*/  IMAD.WIDE R10, R15.reuse, 0x2, R6 ;  /* 0x000000020f0a7825 */ /* 0x044fe200078e0206 */
[----:B------:R0:W-:Y:S03]  /*47b80*/  @P4 STG.E.U16 desc[UR6][R8.64], R17 ;  /* 0x0000001108004986 */ /* 0x0001e6000c101506 */
[----:B---3--:R-:W-:Y:S01]  /*47b90*/  IMAD.WIDE R12, R15, 0x2, R4 ;  /* 0x000000020f0c7825 */ /* 0x008fe200078e0204 */
[----:B------:R-:W-:Y:S01]  /*47ba0*/  ISETP.GE.AND P2, PT, R14, R3, PT ;  /* 0x000000030e00720c */ /* 0x000fe20003f46270 */
[----:B------:R1:W-:Y:S04]  /*47bb0*/  @P6 STG.E.U16 desc[UR6][R10.64], R27 ;  /* 0x0000001b0a006986 */ /* 0x0003e8000c101506 */
[----:B------:R2:W-:Y:S01]  /*47bc0*/  @P3 STG.E.U16 desc[UR6][R12.64], R18 ;  /* 0x000000120c003986 */ /* 0x0005e2000c101506 */
[-C--:B------:R-:W-:Y:S01]  /*47bd0*/  ISETP.LT.AND P3, PT, R133, R2.reuse, !P0 ;  /* 0x000000028500720c */ /* 0x080fe20004761270 */
[----:B------:R-:W-:Y:S01]  /*47be0*/  IMAD.IADD R15, R15, 0x1, R0 ;  /* 0x000000010f0f7824 */ /* 0x000fe200078e0200 */
[----:B------:R-:W-:-:S02]  /*47bf0*/  ISETP.LT.AND P0, PT, R132, R2, !P0 ;  /* 0x000000028400720c */ /* 0x000fc40004701270 */
[-C--:B------:R-:W-:Y:S01]  /*47c00*/  ISETP.LT.AND P6, PT, R133, R2.reuse, !P2 ;  /* 0x000000028500720c */ /* 0x080fe200057c1270 */
[----:B------:R-:W-:Y:S01]  /*47c10*/  VIADD R16, R134, 0x1a ;  /* 0x0000001a86107836 */ /* 0x000fe20000000000 */
[----:B------:R-:W-:Y:S01]  /*47c20*/  ISETP.LT.AND P2, PT, R132, R2, !P2 ;  /* 0x000000028400720c */ /* 0x000fe20005741270 */
[C---:B0-----:R-:W-:Y:S01]  /*47c30*/  IMAD.IADD R17, R15.reuse, 0x1, R0 ;  /* 0x000000010f117824 */ /* 0x041fe200078e0200 */
[----:B------:R-:W-:Y:S01]  /*47c40*/  F2FP.F16.F32.PACK_AB R28, R92, R28 ;  /* 0x0000001c5c1c723e */ /* 0x000fe200000000ff */
[----:B------:R-:W-:Y:S01]  /*47c50*/  IMAD.WIDE R8, R15, 0x2, R6 ;  /* 0x000000020f087825 */ /* 0x000fe200078e0206 */
[----:B------:R-:W-:Y:S02]  /*47c60*/  F2FP.F16.F32.PACK_AB R29, R93, R29 ;  /* 0x0000001d5d1d723e */ /* 0x000fe400000000ff */
[----:B------:R-:W-:Y:S01]  /*47c70*/  ISETP.GE.AND P4, PT, R16, R3, PT ;  /* 0x000000031000720c */ /* 0x000fe20003f86270 */
[----:B-1----:R-:W-:Y:S01]  /*47c80*/  IMAD.WIDE R10, R15, 0x2, R4 ;  /* 0x000000020f0a7825 */ /* 0x002fe200078e0204 */
[----:B------:R-:W-:-:S02]  /*47c90*/  PRMT R20, R28, 0x7632, R20 ;  /* 0x000076321c147816 */ /* 0x000fc40000000014 */
[----:B------:R-:W-:Y:S01]  /*47ca0*/  PRMT R21, R29, 0x7632, R21 ;  /* 0x000076321d157816 */ /* 0x000fe20000000015 */
[----:B------:R-:W-:Y:S02]  /*47cb0*/  VIADD R16, R134, 0x1b ;  /* 0x0000001b86107836 */ /* 0x000fe40000000000 */
[C---:B--2---:R-:W-:Y:S01]  /*47cc0*/  IMAD.WIDE R12, R17.reuse, 0x2, R6 ;  /* 0x00000002110c7825 */ /* 0x044fe200078e0206 */
[----:B------:R0:W-:Y:S03]  /*47cd0*/  @P3 STG.E.U16 desc[UR6][R8.64], R28 ;  /* 0x0000001c08003986 */ /* 0x0001e6000c101506 */
[----:B------:R-:W-:Y:S01]  /*47ce0*/  IMAD.WIDE R14, R17, 0x2, R4 ;  /* 0x00000002110e7825 */ /* 0x000fe200078e0204 */
[----:B------:R1:W-:Y:S01]  /*47cf0*/  @P0 STG.E.U16 desc[UR6][R10.64], R20 ;  /* 0x000000140a000986 */ /* 0x0003e2000c101506 */
[----:B------:R-:W-:-:S03]  /*47d00*/  ISETP.GE.AND P3, PT, R16, R3, PT ;  /* 0x000000031000720c */ /* 0x000fc60003f66270 */
[----:B------:R2:W-:Y:S01]  /*47d10*/  @P6 STG.E.U16 desc[UR6][R12.64], R29 ;  /* 0x0000001d0c006986 */ /* 0x0005e2000c101506 */
[----:B------:R-:W-:-:S03]  /*47d20*/  IMAD.IADD R17, R17, 0x1, R0 ;  /* 0x0000000111117824 */ /* 0x000fc600078e0200 */
[----:B------:R3:W-:Y:S01]  /*47d30*/  @P2 STG.E.U16 desc[UR6][R14.64], R21 ;  /* 0x000000150e002986 */ /* 0x0007e2000c101506 */
[CC--:B------:R-:W-:Y:S02]  /*47d40*/  ISETP.LT.AND P2, PT, R133.reuse, R2.reuse, !P4 ;  /* 0x000000028500720c */ /* 0x0c0fe40006741270 */
[-C--:B------:R-:W-:Y:S02]  /*47d50*/  ISETP.LT.AND P4, PT, R132, R2.reuse, !P4 ;  /* 0x000000028400720c */ /* 0x080fe40006781270 */
[----:B------:R-:W-:Y:S01]  /*47d60*/  ISETP.LT.AND P6, PT, R133, R2, !P3 ;  /* 0x000000028500720c */ /* 0x000fe20005fc1270 */
[C---:B------:R-:W-:Y:S01]  /*47d70*/  IMAD.IADD R19, R17.reuse, 0x1, R0 ;  /* 0x0000000111137824 */ /* 0x040fe200078e0200 */
[----:B------:R-:W-:Y:S01]  /*47d80*/  F2FP.F16.F32.PACK_AB R30, R94, R30 ;  /* 0x0000001e5e1e723e */ /* 0x000fe200000000ff */
[----:B------:R-:W-:Y:S02]  /*47d90*/  VIADD R16, R134, 0x1c ;  /* 0x0000001c86107836 */ /* 0x000fe40000000000 */
[----:B0-----:R-:W-:Y:S01]  /*47da0*/  IMAD.WIDE R8, R17, 0x2, R6 ;  /* 0x0000000211087825 */ /* 0x001fe200078e0206 */
[----:B-1----:R-:W-:-:S02]  /*47db0*/  PRMT R20, R30, 0x7632, R20 ;  /* 0x000076321e147816 */ /* 0x002fc40000000014 */
        /* <DEDUP_REMOVED lines=12> */
[----:B---3--:R-:W-:Y:S01]  /*47e80*/  IMAD.IADD R15, R19, 0x1, R0 ;  /* 0x00000001130f7824 */ /* 0x008fe200078e0200 */
[----:B------:R-:W-:Y:S01]  /*47e90*/  PRMT R17, R31, 0x7632, R17 ;  /* 0x000076321f117816 */ /* 0x000fe20000000011 */
[----:B0-----:R-:W-:Y:S01]  /*47ea0*/  IMAD.WIDE R8, R19, 0x2, R4 ;  /* 0x0000000213087825 */ /* 0x001fe200078e0204 */
[----:B------:R-:W-:-:S02]  /*47eb0*/  ISETP.GE.AND P2, PT, R18, R3, PT ;  /* 0x000000031200720c */ /* 0x000fc40003f46270 */
[----:B------:R-:W-:Y:S01]  /*47ec0*/  PRMT R18, R32, 0x7632, R18 ;  /* 0x0000763220127816 */ /* 0x000fe20000000012 */
[C---:B-1----:R-:W-:Y:S01]  /*47ed0*/  IMAD.WIDE R10, R15.reuse, 0x2, R6 ;  /* 0x000000020f0a7825 */ /* 0x042fe200078e0206 */
[----:B------:R0:W-:Y:S03]  /*47ee0*/  @P3 STG.E.U16 desc[UR6][R8.64], R17 ;  /* 0x0000001108003986 */ /* 0x0001e6000c101506 */
[----:B--2---:R-:W-:Y:S01]  /*47ef0*/  IMAD.WIDE R12, R15, 0x2, R4 ;  /* 0x000000020f0c7825 */ /* 0x004fe200078e0204 */
[----:B------:R1:W-:Y:S03]  /*47f00*/  @P6 STG.E.U16 desc[UR6][R10.64], R32 ;  /* 0x000000200a006986 */ /* 0x0003e6000c101506 */
[----:B------:R-:W-:Y:S01]  /*47f10*/  VIADD R14, R134, 0x1e ;  /* 0x0000001e860e7836 */ /* 0x000fe20000000000 */
[----:B------:R2:W-:Y:S01]  /*47f20*/  @P0 STG.E.U16 desc[UR6][R12.64], R18 ;  /* 0x000000120c000986 */ /* 0x0005e2000c101506 */
[----:B------:R-:W-:-:S03]  /*47f30*/  ISETP.LT.AND P0, PT, R133, R2, !P2 ;  /* 0x000000028500720c */ /* 0x000fc60005701270 */
[----:B------:R-:W-:Y:S01]  /*47f40*/  ISETP.GE.AND P4, PT, R14, R3, PT ;  /* 0x000000030e00720c */ /* 0x000fe20003f86270 */
[----:B------:R-:W-:Y:S01]  /*47f50*/  VIADD R16, R134, 0x1f ;  /* 0x0000001f86107836 */ /* 0x000fe20000000000 */
[-C--:B------:R-:W-:Y:S01]  /*47f60*/  ISETP.LT.AND P2, PT, R132, R2.reuse, !P2 ;  /* 0x000000028400720c */ /* 0x080fe20005741270 */
[--C-:B------:R-:W-:Y:S01]  /*47f70*/  IMAD.IADD R15, R15, 0x1, R0.reuse ;  /* 0x000000010f0f7824 */ /* 0x100fe200078e0200 */
[----:B------:R-:W-:Y:S02]  /*47f80*/  ISETP.LT.AND P6, PT, R133, R2, !P4 ;  /* 0x000000028500720c */ /* 0x000fe400067c1270 */
[----:B------:R-:W-:Y:S01]  /*47f90*/  F2FP.F16.F32.PACK_AB R33, R97, R33 ;  /* 0x000000216121723e */ /* 0x000fe200000000ff */
[C---:B0-----:R-:W-:Y:S01]  /*47fa0*/  IMAD.IADD R17, R15.reuse, 0x1, R0 ;  /* 0x000000010f117824 */ /* 0x041fe200078e0200 */
[----:B------:R-:W-:Y:S01]  /*47fb0*/  ISETP.GE.AND P3, PT, R16, R3, PT ;  /* 0x000000031000720c */ /* 0x000fe20003f66270 */
[----:B------:R-:W-:Y:S01]  /*47fc0*/  IMAD.WIDE R8, R15, 0x2, R6 ;  /* 0x000000020f087825 */ /* 0x000fe200078e0206 */
[----:B------:R-:W-:-:S03]  /*47fd0*/  PRMT R20, R33, 0x7632, R20 ;  /* 0x0000763221147816 */ /* 0x000fc60000000014 */
[----:B------:R-:W-:Y:S02]  /*47fe0*/  VIADD R16, R134, 0x20 ;  /* 0x0000002086107836 */ /* 0x000fe40000000000 */
[----:B-1----:R-:W-:Y:S01]  /*47ff0*/  IMAD.WIDE R10, R15, 0x2, R4 ;  /* 0x000000020f0a7825 */ /* 0x002fe200078e0204 */
[----:B------:R-:W-:Y:S01]  /*48000*/  F2FP.F16.F32.PACK_AB R34, R98, R34 ;  /* 0x000000226222723e */ /* 0x000fe200000000ff */
[----:B------:R-:W-:Y:S02]  /*48010*/  @P0 STG.E.U16 desc[UR6][R8.64], R33 ;  /* 0x0000002108000986 */ /* 0x000fe4000c101506 */
[C---:B--2---:R-:W-:Y:S01]  /*48020*/  IMAD.WIDE R12, R17.reuse, 0x2, R6 ;  /* 0x00000002110c7825 */ /* 0x044fe200078e0206 */
[-C--:B------:R-:W-:Y:S01]  /*48030*/  ISETP.LT.AND P4, PT, R132, R2.reuse, !P4 ;  /* 0x000000028400720c */ /* 0x080fe20006781270 */
[----:B------:R0:W-:Y:S01]  /*48040*/  @P2 STG.E.U16 desc[UR6][R10.64], R20 ;  /* 0x000000140a002986 */ /* 0x0001e2000c101506 */
[----:B------:R-:W-:Y:S01]  /*48050*/  ISETP.GE.AND P0, PT, R16, R3, PT ;  /* 0x000000031000720c */ /* 0x000fe20003f06270 */
[----:B------:R-:W-:Y:S01]  /*48060*/  IMAD.WIDE R14, R17, 0x2, R4 ;  /* 0x00000002110e7825 */ /* 0x000fe200078e0204 */
[-C--:B------:R-:W-:Y:S01]  /*48070*/  ISETP.LT.AND P2, PT, R133, R2.reuse, !P3 ;  /* 0x000000028500720c */ /* 0x080fe20005f41270 */
[----:B------:R1:W-:Y:S01]  /*48080*/  @P6 STG.E.U16 desc[UR6][R12.64], R34 ;  /* 0x000000220c006986 */ /* 0x0003e2000c101506 */
[-C--:B------:R-:W-:Y:S01]  /*48090*/  ISETP.LT.AND P3, PT, R132, R2.reuse, !P3 ;  /* 0x000000028400720c */ /* 0x080fe20005f61270 */
[----:B------:R-:W-:Y:S01]  /*480a0*/  IMAD.IADD R17, R17, 0x1, R0 ;  /* 0x0000000111117824 */ /* 0x000fe200078e0200 */
[----:B------:R-:W-:-:S02]  /*480b0*/  ISETP.LT.AND P6, PT, R133, R2, !P0 ;  /* 0x000000028500720c */ /* 0x000fc400047c1270 */
[----:B------:R-:W-:Y:S01]  /*480c0*/  F2FP.F16.F32.PACK_AB R35, R99, R35 ;  /* 0x000000236323723e */ /* 0x000fe200000000ff */
[----:B------:R-:W-:Y:S01]  /*480d0*/  IMAD.IADD R19, R17, 0x1, R0 ;  /* 0x0000000111137824 */ /* 0x000fe200078e0200 */
[----:B------:R-:W-:Y:S01]  /*480e0*/  PRMT R21, R34, 0x7632, R21 ;  /* 0x0000763222157816 */ /* 0x000fe20000000015 */
[----:B------:R-:W-:Y:S01]  /*480f0*/  VIADD R16, R134, 0x21 ;  /* 0x0000002186107836 */ /* 0x000fe20000000000 */
[----:B0-----:R-:W-:Y:S01]  /*48100*/  PRMT R20, R35, 0x7632, R20 ;  /* 0x0000763223147816 */ /* 0x001fe20000000014 */
[C---:B------:R-:W-:Y:S01]  /*48110*/  IMAD.WIDE R8, R17.reuse, 0x2, R6 ;  /* 0x0000000211087825 */ /* 0x040fe200078e0206 */
[----:B------:R-:W-:Y:S01]  /*48120*/  F2FP.F16.F32.PACK_AB R36, R100, R36 ;  /* 0x000000246424723e */ /* 0x000fe200000000ff */
[----:B------:R0:W-:Y:S02]  /*48130*/  @P4 STG.E.U16 desc[UR6][R14.64], R21 ;  /* 0x000000150e004986 */ /* 0x0001e4000c101506 */
[----:B------:R-:W-:Y:S01]  /*48140*/  IMAD.WIDE R10, R17, 0x2, R4 ;  /* 0x00000002110a7825 */ /* 0x000fe200078e0204 */
[----:B------:R-:W-:-:S03]  /*48150*/  ISETP.GE.AND P4, PT, R16, R3, PT ;  /* 0x000000031000720c */ /* 0x000fc60003f86270 */
[----:B-1----:R-:W-:Y:S01]  /*48160*/  IMAD.WIDE R12, R19, 0x2, R6 ;  /* 0x00000002130c7825 */ /* 0x002fe200078e0206 */
        /* <DEDUP_REMOVED lines=23> */
[-C--:B------:R-:W-:Y:S02]  /*482e0*/  ISETP.LT.AND P6, PT, R133, R2.reuse, !P3 ;  /* 0x000000028500720c */ /* 0x080fe40005fc1270 */
[----:B------:R-:W-:Y:S01]  /*482f0*/  ISETP.LT.AND P3, PT, R132, R2, !P3 ;  /* 0x000000028400720c */ /* 0x000fe20005f61270 */
[----:B0-----:R-:W-:Y:S01]  /*48300*/  IMAD.IADD R17, R15, 0x1, R0 ;  /* 0x000000010f117824 */ /* 0x001fe200078e0200 */
[----:B------:R-:W-:Y:S01]  /*48310*/  F2FP.F16.F32.PACK_AB R38, R102, R38 ;  /* 0x000000266626723e */ /* 0x000fe200000000ff */
[----:B------:R-:W-:Y:S01]  /*48320*/  VIADD R16, R134, 0x24 ;  /* 0x0000002486107836 */ /* 0x000fe20000000000 */
[----:B------:R-:W-:Y:S01]  /*48330*/  F2FP.F16.F32.PACK_AB R39, R103, R39 ;  /* 0x000000276727723e */ /* 0x000fe200000000ff */
[----:B------:R-:W-:Y:S01]  /*48340*/  IMAD.WIDE R8, R15, 0x2, R6 ;  /* 0x000000020f087825 */ /* 0x000fe200078e0206 */
[----:B------:R-:W-:-:S03]  /*48350*/  PRMT R20, R38, 0x7632, R20 ;  /* 0x0000763226147816 */ /* 0x000fc60000000014 */
[----:B-1----:R-:W-:Y:S01]  /*48360*/  IMAD.WIDE R10, R15, 0x2, R4 ;  /* 0x000000020f0a7825 */ /* 0x002fe200078e0204 */
[----:B------:R-:W-:-:S03]  /*48370*/  PRMT R21, R39, 0x7632, R21 ;  /* 0x0000763227157816 */ /* 0x000fc60000000015 */
[C---:B--2---:R-:W-:Y:S01]  /*48380*/  IMAD.WIDE R12, R17.reuse, 0x2, R6 ;  /* 0x00000002110c7825 */ /* 0x044fe200078e0206 */
[----:B------:R-:W-:Y:S01]  /*48390*/  ISETP.GE.AND P0, PT, R16, R3, PT ;  /* 0x000000031000720c */ /* 0x000fe20003f06270 */
[----:B------:R-:W-:Y:S02]  /*483a0*/  @P4 STG.E.U16 desc[UR6][R8.64], R38 ;  /* 0x0000002608004986 */ /* 0x000fe4000c101506 */
[----:B------:R-:W-:Y:S02]  /*483b0*/  IMAD.WIDE R14, R17, 0x2, R4 ;  /* 0x00000002110e7825 */ /* 0x000fe400078e0204 */
[----:B------:R0:W-:Y:S01]  /*483c0*/  @P2 STG.E.U16 desc[UR6][R10.64], R20 ;  /* 0x000000140a002986 */ /* 0x0001e2000c101506 */
[-C--:B------:R-:W-:Y:S01]  /*483d0*/  ISETP.LT.AND P2, PT, R132, R2.reuse, !P0 ;  /* 0x000000028400720c */ /* 0x080fe20004741270 */
[----:B------:R-:W-:Y:S02]  /*483e0*/  VIADD R16, R134, 0x25 ;  /* 0x0000002586107836 */ /* 0x000fe40000000000 */
[----:B------:R-:W-:Y:S04]  /*483f0*/  @P6 STG.E.U16 desc[UR6][R12.64], R39 ;  /* 0x000000270c006986 */ /* 0x000fe8000c101506 */
[----:B------:R1:W-:Y:S01]  /*48400*/  @P3 STG.E.U16 desc[UR6][R14.64], R21 ;  /* 0x000000150e003986 */ /* 0x0003e2000c101506 */
[----:B------:R-:W-:Y:S01]  /*48410*/  ISETP.LT.AND P3, PT, R133, R2, !P0 ;  /* 0x000000028500720c */ /* 0x000fe20004761270 */
[----:B------:R-:W-:Y:S01]  /*48420*/  IMAD.IADD R17, R17, 0x1, R0 ;  /* 0x0000000111117824 */ /* 0x000fe200078e0200 */
[----:B------:R-:W-:-:S02]  /*48430*/  F2FP.F16.F32.PACK_AB R40, R104, R40 ;  /* 0x000000286828723e */ /* 0x000fc400000000ff */
[----:B------:R-:W-:Y:S01]  /*48440*/  ISETP.GE.AND P4, PT, R16, R3, PT ;  /* 0x000000031000720c */ /* 0x000fe20003f86270 */
[----:B------:R-:W-:Y:S01]  /*48450*/  VIADD R16, R134, 0x26 ;  /* 0x0000002686107836 */ /* 0x000fe20000000000 */
[----:B0-----:R-:W-:Y:S01]  /*48460*/  PRMT R20, R40, 0x7632, R20 ;  /* 0x0000763228147816 */ /* 0x001fe20000000014 */
[----:B------:R-:W-:Y:S01]  /*48470*/  IMAD.WIDE R8, R17, 0x2, R6 ;  /* 0x0000000211087825 */ /* 0x000fe200078e0206 */
[----:B------:R-:W-:-:S03]  /*48480*/  ISETP.LT.AND P6, PT, R133, R2, !P4 ;  /* 0x000000028500720c */ /* 0x000fc600067c1270 */
[C---:B------:R-:W-:Y:S01]  /*48490*/  IMAD.WIDE R10, R17.reuse, 0x2, R4 ;  /* 0x00000002110a7825 */ /* 0x040fe200078e0204 */
[----:B------:R-:W-:Y:S01]  /*484a0*/  ISETP.GE.AND P0, PT, R16, R3, PT ;  /* 0x000000031000720c */ /* 0x000fe20003f06270 */
[----:B------:R0:W-:Y:S01]  /*484b0*/  @P3 STG.E.U16 desc[UR6][R8.64], R40 ;  /* 0x0000002808003986 */ /* 0x0001e2000c101506 */
[-C--:B------:R-:W-:Y:S01]  /*484c0*/  ISETP.LT.AND P4, PT, R132, R2.reuse, !P4 ;  /* 0x000000028400720c */ /* 0x080fe20006781270 */
[--C-:B------:R-:W-:Y:S02]  /*484d0*/  IMAD.IADD R19, R17, 0x1, R0.reuse ;  /* 0x0000000111137824 */ /* 0x100fe400078e0200 */
[----:B------:R2:W-:Y:S01]  /*484e0*/  @P2 STG.E.U16 desc[UR6][R10.64], R20 ;  /* 0x000000140a002986 */ /* 0x0005e2000c101506 */
[----:B------:R-:W-:Y:S01]  /*484f0*/  ISETP.LT.AND P2, PT, R133, R2, !P0 ;  /* 0x000000028500720c */ /* 0x000fe20004741270 */
[----:B-1----:R-:W-:Y:S01]  /*48500*/  IMAD.IADD R15, R19, 0x1, R0 ;  /* 0x00000001130f7824 */ /* 0x002fe200078e0200 */
[----:B------:R-:W-:Y:S01]  /*48510*/  F2FP.F16.F32.PACK_AB R41, R105, R41 ;  /* 0x000000296929723e */ /* 0x000fe200000000ff */
[----:B------:R-:W-:-:S02]  /*48520*/  VIADD R18, R134, 0x27 ;  /* 0x0000002786127836 */ /* 0x000fc40000000000 */
[----:B------:R-:W-:Y:S01]  /*48530*/  IMAD.WIDE R12, R19, 0x2, R6 ;  /* 0x00000002130c7825 */ /* 0x000fe200078e0206 */
[----:B------:R-:W-:Y:S02]  /*48540*/  PRMT R17, R41, 0x7632, R17 ;  /* 0x0000763229117816 */ /* 0x000fe40000000011 */
[----:B------:R-:W-:Y:S01]  /*48550*/  F2FP.F16.F32.PACK_AB R42, R106, R42 ;  /* 0x0000002a6a2a723e */ /* 0x000fe200000000ff */
[----:B0-----:R-:W-:Y:S01]  /*48560*/  IMAD.WIDE R8, R19, 0x2, R4 ;  /* 0x0000000213087825 */ /* 0x001fe200078e0204 */
[----:B------:R-:W-:Y:S01]  /*48570*/  ISETP.GE.AND P3, PT, R18, R3, PT ;  /* 0x000000031200720c */ /* 0x000fe20003f66270 */
[----:B------:R0:W-:Y:S02]  /*48580*/  @P6 STG.E.U16 desc[UR6][R12.64], R41 ;  /* 0x000000290c006986 */ /* 0x0001e4000c101506 */
[----:B--2---:R-:W-:Y:S01]  /*48590*/  IMAD.WIDE R10, R15, 0x2, R6 ;  /* 0x000000020f0a7825 */ /* 0x004fe200078e0206 */
[-C--:B------:R-:W-:Y:S01]  /*485a0*/  ISETP.LT.AND P6, PT, R132, R2.reuse, !P0 ;  /* 0x000000028400720c */ /* 0x080fe200047c1270 */
[----:B------:R1:W-:Y:S04]  /*485b0*/  @P4 STG.E.U16 desc[UR6][R8.64], R17 ;  /* 0x0000001108004986 */ /* 0x0003e8000c101506 */
[----:B------:R2:W-:Y:S01]  /*485c0*/  @P2 STG.E.U16 desc[UR6][R10.64], R42 ;  /* 0x0000002a0a002986 */ /* 0x0005e2000c101506 */
[-C--:B------:R-:W-:Y:S01]  /*485d0*/  ISETP.LT.AND P2, PT, R133, R2.reuse, !P3 ;  /* 0x000000028500720c */ /* 0x080fe20005f41270 */
[----:B------:R-:W-:Y:S01]  /*485e0*/  VIADD R14, R134, 0x28 ;  /* 0x00000028860e7836 */ /* 0x000fe20000000000 */
[----:B------:R-:W-:Y:S01]  /*485f0*/  ISETP.LT.AND P3, PT, R132, R2, !P3 ;  /* 0x000000028400720c */ /* 0x000fe20005f61270 */
[----:B0-----:R-:W-:Y:S01]  /*48600*/  IMAD.WIDE R12, R15, 0x2, R4 ;  /* 0x000000020f0c7825 */ /* 0x001fe200078e0204 */
[----:B------:R-:W-:-:S02]  /*48610*/  F2FP.F16.F32.PACK_AB R43, R107, R43 ;  /* 0x0000002b6b2b723e */ /* 0x000fc400000000ff */
[----:B------:R-:W-:Y:S01]  /*48620*/  PRMT R18, R42, 0x7632, R18 ;  /* 0x000076322a127816 */ /* 0x000fe20000000012 */
[----:B------:R-:W-:Y:S01]  /*48630*/  IMAD.IADD R15, R15, 0x1, R0 ;  /* 0x000000010f0f7824 */ /* 0x000fe200078e0200 */
[-C--:B------:R-:W-:Y:S01]  /*48640*/  ISETP.GE.AND P0, PT, R14, R3.reuse, PT ;  /* 0x000000030e00720c */ /* 0x080fe20003f06270 */
[----:B------:R-:W-:Y:S01]  /*48650*/  VIADD R16, R134, 0x29 ;  /* 0x0000002986107836 */ /* 0x000fe20000000000 */
[----:B------:R-:W-:Y:S01]  /*48660*/  PRMT R20, R43, 0x7632, R20 ;  /* 0x000076322b147816 */ /* 0x000fe20000000014 */
[----:B-1----:R-:W-:Y:S01]  /*48670*/  IMAD.WIDE R8, R15, 0x2, R6 ;  /* 0x000000020f087825 */ /* 0x002fe200078e0206 */
[----:B------:R0:W-:Y:S01]  /*48680*/  @P6 STG.E.U16 desc[UR6][R12.64], R18 ;  /* 0x000000120c006986 */ /* 0x0001e2000c101506 */
[-C--:B------:R-:W-:Y:S02]  /*48690*/  ISETP.LT.AND P6, PT, R133, R2.reuse, !P0 ;  /* 0x000000028500720c */ /* 0x080fe400047c1270 */
[C---:B--2---:R-:W-:Y:S01]  /*486a0*/  IMAD.WIDE R10, R15.reuse, 0x2, R4 ;  /* 0x000000020f0a7825 */ /* 0x044fe200078e0204 */
[----:B------:R-:W-:Y:S01]  /*486b0*/  ISETP.GE.AND P4, PT, R16, R3, PT ;  /* 0x000000031000720c */ /* 0x000fe20003f86270 */
[----:B------:R1:W-:Y:S01]  /*486c0*/  @P2 STG.E.U16 desc[UR6][R8.64], R43 ;  /* 0x0000002b08002986 */ /* 0x0003e2000c101506 */
[----:B------:R-:W-:Y:S01]  /*486d0*/  ISETP.LT.AND P0, PT, R132, R2, !P0 ;  /* 0x000000028400720c */ /* 0x000fe20004701270 */
[----:B------:R-:W-:-:S02]  /*486e0*/  IMAD.IADD R17, R15, 0x1, R0 ;  /* 0x000000010f117824 */ /* 0x000fc400078e0200 */
[----:B------:R2:W-:Y:S01]  /*486f0*/  @P3 STG.E.U16 desc[UR6][R10.64], R20 ;  /* 0x000000140a003986 */ /* 0x0005e2000c101506 */
[----:B------:R-:W-:Y:S01]  /*48700*/  VIADD R16, R134, 0x2a ;  /* 0x0000002a86107836 */ /* 0x000fe20000000000 */
[----:B------:R-:W-:Y:S02]  /*48710*/  ISETP.LT.AND P3, PT, R133, R2, !P4 ;  /* 0x000000028500720c */ /* 0x000fe40006761270 */
[----:B------:R-:W-:Y:S02]  /*48720*/  F2FP.F16.F32.PACK_AB R44, R108, R44 ;  /* 0x0000002c6c2c723e */ /* 0x000fe400000000ff */
[----:B------:R-:W-:Y:S01]  /*48730*/  ISETP.LT.AND P4, PT, R132, R2, !P4 ;  /* 0x000000028400720c */ /* 0x000fe20006781270 */
[----:B0-----:R-:W-:Y:S01]  /*48740*/  IMAD.WIDE R12, R17, 0x2, R6 ;  /* 0x00000002110c7825 */ /* 0x001fe200078e0206 */
[----:B------:R-:W-:-:S03]  /*48750*/  F2FP.F16.F32.PACK_AB R45, R109, R45 ;  /* 0x0000002d6d2d723e */ /* 0x000fc600000000ff */
[C---:B------:R-:W-:Y:S01]  /*48760*/  IMAD.WIDE R14, R17.reuse, 0x2, R4 ;  /* 0x00000002110e7825 */ /* 0x040fe200078e0204 */
[----:B------:R-:W-:Y:S02]  /*48770*/  PRMT R21, R44, 0x7632, R21 ;  /* 0x000076322c157816 */ /* 0x000fe40000000015 */
[-C--:B------:R-:W-:Y:S01]  /*48780*/  ISETP.GE.AND P2, PT, R16, R3.reuse, PT ;  /* 0x000000031000720c */ /* 0x080fe20003f46270 */
[----:B------:R-:W-:Y:S02]  /*48790*/  IMAD.IADD R17, R17, 0x1, R0 ;  /* 0x0000000111117824 */ /* 0x000fe400078e0200 */
[----:B------:R-:W-:Y:S01]  /*487a0*/  VIADD R16, R134, 0x2b ;  /* 0x0000002b86107836 */ /* 0x000fe20000000000 */
[----:B------:R-:W-:Y:S01]  /*487b0*/  @P6 STG.E.U16 desc[UR6][R12.64], R44 ;  /* 0x0000002c0c006986 */ /* 0x000fe2000c101506 */
[----:B-1----:R-:W-:Y:S01]  /*487c0*/  IMAD.WIDE R8, R17, 0x2, R6 ;  /* 0x0000000211087825 */ /* 0x002fe200078e0206 */
[----:B--2---:R-:W-:Y:S02]  /*487d0*/  PRMT R20, R45, 0x7632, R20 ;  /* 0x000076322d147816 */ /* 0x004fe40000000014 */
[----:B------:R0:W-:Y:S01]  /*487e0*/  @P0 STG.E.U16 desc[UR6][R14.64], R21 ;  /* 0x000000150e000986 */ /* 0x0001e2000c101506 */
[----:B------:R-:W-:Y:S01]  /*487f0*/  IMAD.WIDE R10, R17, 0x2, R4 ;  /* 0x00000002110a7825 */ /* 0x000fe200078e0204 */
[----:B------:R-:W-:-:S02]  /*48800*/  ISETP.GE.AND P0, PT, R16, R3, PT ;  /* 0x000000031000720c */ /* 0x000fc40003f06270 */
[-C--:B------:R-:W-:Y:S01]  /*48810*/  ISETP.LT.AND P6, PT, R133, R2.reuse, !P2 ;  /* 0x000000028500720c */ /* 0x080fe200057c1270 */
[----:B------:R1:W-:Y:S01]  /*48820*/  @P3 STG.E.U16 desc[UR6][R8.64], R45 ;  /* 0x0000002d08003986 */ /* 0x0003e2000c101506 */
[-C--:B------:R-:W-:Y:S01]  /*48830*/  ISETP.LT.AND P2, PT, R132, R2.reuse, !P2 ;  /* 0x000000028400720c */ /* 0x080fe20005741270 */
[--C-:B------:R-:W-:Y:S02]  /*48840*/  IMAD.IADD R19, R17, 0x1, R0.reuse ;  /* 0x0000000111137824 */ /* 0x100fe400078e0200 */
[----:B------:R2:W-:Y:S01]  /*48850*/  @P4 STG.E.U16 desc[UR6][R10.64], R20 ;  /* 0x000000140a004986 */ /* 0x0005e2000c101506 */
[----:B------:R-:W-:Y:S02]  /*48860*/  ISETP.LT.AND P4, PT, R133, R2, !P0 ;  /* 0x000000028500720c */ /* 0x000fe40004781270 */
[----:B------:R-:W-:Y:S01]  /*48870*/  F2FP.F16.F32.PACK_AB R46, R110, R46 ;  /* 0x0000002e6e2e723e */ /* 0x000fe200000000ff */
[----:B0-----:R-:W-:Y:S02]  /*48880*/  IMAD.IADD R15, R19, 0x1, R0 ;  /* 0x00000001130f7824 */ /* 0x001fe400078e0200 */
[----:B------:R-:W-:-:S02]  /*48890*/  VIADD R18, R134, 0x2c ;  /* 0x0000002c86127836 */ /* 0x000fc40000000000 */
[----:B------:R-:W-:Y:S01]  /*488a0*/  IMAD.WIDE R12, R19, 0x2, R6 ;  /* 0x00000002130c7825 */ /* 0x000fe200078e0206 */
[----:B------:R-:W-:Y:S02]  /*488b0*/  PRMT R17, R46, 0x7632, R17 ;  /* 0x000076322e117816 */ /* 0x000fe40000000011 */
[----:B------:R-:W-:Y:S01]  /*488c0*/  F2FP.F16.F32.PACK_AB R47, R111, R47 ;  /* 0x0000002f6f2f723e */ /* 0x000fe200000000ff */
[----:B-1----:R-:W-:Y:S01]  /*488d0*/  IMAD.WIDE R8, R19, 0x2, R4 ;  /* 0x0000000213087825 */ /* 0x002fe200078e0204 */
        /* <DEDUP_REMOVED lines=26> */
[-C--:B------:R-:W-:Y:S02]  /*48a80*/  ISETP.LT.AND P3, PT, R133, R2.reuse, !P2 ;  /* 0x000000028500720c */ /* 0x080fe40005761270 */
[----:B------:R-:W-:Y:S02]  /*48a90*/  F2FP.F16.F32.PACK_AB R49, R113, R49 ;  /* 0x000000317131723e */ /* 0x000fe400000000ff */
[----:B------:R-:W-:Y:S01]  /*48aa0*/  ISETP.LT.AND P2, PT, R132, R2, !P2 ;  /* 0x000000028400720c */ /* 0x000fe20005741270 */
[----:B0-----:R-:W-:Y:S01]  /*48ab0*/  IMAD.WIDE R12, R17, 0x2, R6 ;  /* 0x00000002110c7825 */ /* 0x001fe200078e0206 */
[----:B------:R-:W-:-:S03]  /*48ac0*/  F2FP.F16.F32.PACK_AB R50, R114, R50 ;  /* 0x000000327232723e */ /* 0x000fc600000000ff */
[----:B------:R-:W-:Y:S01]  /*48ad0*/  IMAD.WIDE R14, R17, 0x2, R4 ;  /* 0x00000002110e7825 */ /* 0x000fe200078e0204 */
[----:B------:R-:W-:Y:S02]  /*48ae0*/  PRMT R21, R49, 0x7632, R21 ;  /* 0x0000763231157816 */ /* 0x000fe40000000015 */
[----:B------:R-:W-:Y:S01]  /*48af0*/  ISETP.GE.AND P4, PT, R16, R3, PT ;  /* 0x000000031000720c */ /* 0x000fe20003f86270 */
[----:B------:R-:W-:Y:S02]  /*48b00*/  IMAD.IADD R17, R17, 0x1, R0 ;  /* 0x0000000111117824 */ /* 0x000fe400078e0200 */
[----:B------:R-:W-:Y:S01]  /*48b10*/  VIADD R16, R134, 0x30 ;  /* 0x0000003086107836 */ /* 0x000fe20000000000 */
[----:B------:R0:W-:Y:S01]  /*48b20*/  @P6 STG.E.U16 desc[UR6][R12.64], R49 ;  /* 0x000000310c006986 */ /* 0x0001e2000c101506 */
[C---:B-1----:R-:W-:Y:S01]  /*48b30*/  IMAD.WIDE R8, R17.reuse, 0x2, R6 ;  /* 0x0000000211087825 */ /* 0x042fe200078e0206 */
[----:B--2---:R-:W-:Y:S02]  /*48b40*/  PRMT R20, R50, 0x7632, R20 ;  /* 0x0000763232147816 */ /* 0x004fe40000000014 */
[----:B------:R1:W-:Y:S01]  /*48b50*/  @P0 STG.E.U16 desc[UR6][R14.64], R21 ;  /* 0x000000150e000986 */ /* 0x0003e2000c101506 */
[----:B------:R-:W-:Y:S01]  /*48b60*/  IMAD.WIDE R10, R17, 0x2, R4 ;  /* 0x00000002110a7825 */ /* 0x000fe200078e0204 */
[----:B------:R-:W-:-:S02]  /*48b70*/  ISETP.LT.AND P6, PT, R133, R2, !P4 ;  /* 0x000000028500720c */ /* 0x000fc400067c1270 */
[----:B------:R-:W-:Y:S01]  /*48b80*/  ISETP.GE.AND P0, PT, R16, R3, PT ;  /* 0x000000031000720c */ /* 0x000fe20003f06270 */
[----:B------:R2:W-:Y:S01]  /*48b90*/  @P3 STG.E.U16 desc[UR6][R8.64], R50 ;  /* 0x0000003208003986 */ /* 0x0005e2000c101506 */
[-C--:B------:R-:W-:Y:S01]  /*48ba0*/  ISETP.LT.AND P4, PT, R132, R2.reuse, !P4 ;  /* 0x000000028400720c */ /* 0x080fe20006781270 */
[----:B------:R-:W-:Y:S02]  /*48bb0*/  IMAD.IADD R19, R17, 0x1, R0 ;  /* 0x0000000111137824 */ /* 0x000fe400078e0200 */
[----:B------:R3:W-:Y:S01]  /*48bc0*/  @P2 STG.E.U16 desc[UR6][R10.64], R20 ;  /* 0x000000140a002986 */ /* 0x0007e2000c101506 */
[----:B------:R-:W-:Y:S01]  /*48bd0*/  ISETP.LT.AND P2, PT, R133, R2, !P0 ;  /* 0x000000028500720c */ /* 0x000fe20004741270 */
[----:B0-----:R-:W-:Y:S01]  /*48be0*/  IMAD.WIDE R12, R19, 0x2, R6 ;  /* 0x00000002130c7825 */ /* 0x001fe200078e0206 */
[----:B------:R-:W-:-:S03]  /*48bf0*/  F2FP.F16.F32.PACK_AB R51, R115, R51 ;  /* 0x000000337333723e */ /* 0x000fc600000000ff */
[----:B-1----:R-:W-:Y:S02]  /*48c00*/  IMAD.IADD R15, R19, 0x1, R0 ;  /* 0x00000001130f7824 */ /* 0x002fe400078e0200 */
[----:B------:R-:W-:Y:S01]  /*48c10*/  VIADD R18, R134, 0x31 ;  /* 0x0000003186127836 */ /* 0x000fe20000000000 */
[----:B------:R-:W-:Y:S01]  /*48c20*/  PRMT R17, R51, 0x7632, R17 ;  /* 0x0000763233117816 */ /* 0x000fe20000000011 */
[----:B--2---:R-:W-:Y:S01]  /*48c30*/  IMAD.WIDE R8, R19, 0x2, R4 ;  /* 0x0000000213087825 */ /* 0x004fe200078e0204 */
[----:B------:R-:W-:Y:S01]  /*48c40*/  F2FP.F16.F32.PACK_AB R52, R116, R52 ;  /* 0x000000347434723e */ /* 0x000fe200000000ff */
[----:B------:R0:W-:Y:S02]  /*48c50*/  @P6 STG.E.U16 desc[UR6][R12.64], R51 ;  /* 0x000000330c006986 */ /* 0x0001e4000c101506 */
[----:B---3--:R-:W-:Y:S01]  /*48c60*/  IMAD.WIDE R10, R15, 0x2, R6 ;  /* 0x000000020f0a7825 */ /* 0x008fe200078e0206 */
[----:B------:R-:W-:Y:S02]  /*48c70*/  ISETP.GE.AND P3, PT, R18, R3, PT ;  /* 0x000000031200720c */ /* 0x000fe40003f66270 */
[----:B------:R-:W-:Y:S01]  /*48c80*/  ISETP.LT.AND P6, PT, R132, R2, !P0 ;  /* 0x000000028400720c */ /* 0x000fe200047c1270 */
[----:B------:R1:W-:Y:S01]  /*48c90*/  @P4 STG.E.U16 desc[UR6][R8.64], R17 ;  /* 0x0000001108004986 */ /* 0x0003e2000c101506 */
[----:B------:R-:W-:-:S03]  /*48ca0*/  VIADD R14, R134, 0x32 ;  /* 0x00000032860e7836 */ /* 0x000fc60000000000 */
[----:B------:R2:W-:Y:S01]  /*48cb0*/  @P2 STG.E.U16 desc[UR6][R10.64], R52 ;  /* 0x000000340a002986 */ /* 0x0005e2000c101506 */
[-C--:B------:R-:W-:Y:S02]  /*48cc0*/  ISETP.LT.AND P2, PT, R133, R2.reuse, !P3 ;  /* 0x000000028500720c */ /* 0x080fe40005f41270 */
[----:B------:R-:W-:Y:S01]  /*48cd0*/  ISETP.LT.AND P3, PT, R132, R2, !P3 ;  /* 0x000000028400720c */ /* 0x000fe20005f61270 */
[----:B0-----:R-:W-:Y:S01]  /*48ce0*/  IMAD.WIDE R12, R15, 0x2, R4 ;  /* 0x000000020f0c7825 */ /* 0x001fe200078e0204 */
[----:B------:R-:W-:Y:S02]  /*48cf0*/  PRMT R18, R52, 0x7632, R18 ;  /* 0x0000763234127816 */ /* 0x000fe40000000012 */
[----:B------:R-:W-:Y:S01]  /*48d00*/  F2FP.F16.F32.PACK_AB R53, R117, R53 ;  /* 0x000000357535723e */ /* 0x000fe200000000ff */
[----:B------:R-:W-:Y:S01]  /*48d10*/  IMAD.IADD R15, R15, 0x1, R0 ;  /* 0x000000010f0f7824 */ /* 0x000fe200078e0200 */
[----:B------:R-:W-:Y:S01]  /*48d20*/  ISETP.GE.AND P0, PT, R14, R3, PT ;  /* 0x000000030e00720c */ /* 0x000fe20003f06270 */
[----:B------:R-:W-:Y:S01]  /*48d30*/  VIADD R16, R134, 0x33 ;  /* 0x0000003386107836 */ /* 0x000fe20000000000 */
[----:B------:R0:W-:Y:S01]  /*48d40*/  @P6 STG.E.U16 desc[UR6][R12.64], R18 ;  /* 0x000000120c006986 */ /* 0x0001e2000c101506 */
[----:B-1----:R-:W-:Y:S01]  /*48d50*/  IMAD.WIDE R8, R15, 0x2, R6 ;  /* 0x000000020f087825 */ /* 0x002fe200078e0206 */
[----:B------:R-:W-:-:S02]  /*48d60*/  PRMT R20, R53, 0x7632, R20 ;  /* 0x0000763235147816 */ /* 0x000fc40000000014 */
[-C--:B------:R-:W-:Y:S01]  /*48d70*/  ISETP.LT.AND P6, PT, R133, R2.reuse, !P0 ;  /* 0x000000028500720c */ /* 0x080fe200047c1270 */
[C---:B--2---:R-:W-:Y:S01]  /*48d80*/  IMAD.WIDE R10, R15.reuse, 0x2, R4 ;  /* 0x000000020f0a7825 */ /* 0x044fe200078e0204 */
[----:B------:R-:W-:Y:S01]  /*48d90*/  ISETP.GE.AND P4, PT, R16, R3, PT ;  /* 0x000000031000720c */ /* 0x000fe20003f86270 */
[----:B------:R1:W-:Y:S01]  /*48da0*/  @P2 STG.E.U16 desc[UR6][R8.64], R53 ;  /* 0x0000003508002986 */ /* 0x0003e2000c101506 */
[-C--:B------:R-:W-:Y:S01]  /*48db0*/  ISETP.LT.AND P0, PT, R132, R2.reuse, !P0 ;  /* 0x000000028400720c */ /* 0x080fe20004701270 */
[----:B------:R-:W-:Y:S02]  /*48dc0*/  IMAD.IADD R17, R15, 0x1, R0 ;  /* 0x000000010f117824 */ /* 0x000fe400078e0200 */
[----:B------:R2:W-:Y:S01]  /*48dd0*/  @P3 STG.E.U16 desc[UR6][R10.64], R20 ;  /* 0x000000140a003986 */ /* 0x0005e2000c101506 */
[----:B------:R-:W-:Y:S01]  /*48de0*/  VIADD R16, R134, 0x34 ;  /* 0x0000003486107836 */ /* 0x000fe20000000000 */
[----:B------:R-:W-:Y:S02]  /*48df0*/  ISETP.LT.AND P3, PT, R133, R2, !P4 ;  /* 0x000000028500720c */ /* 0x000fe40006761270 */
[----:B------:R-:W-:-:S02]  /*48e00*/  F2FP.F16.F32.PACK_AB R54, R118, R54 ;  /* 0x000000367636723e */ /* 0x000fc400000000ff */
        /* <DEDUP_REMOVED lines=8> */
[----:B------:R0:W-:Y:S01]  /*48e90*/  @P6 STG.E.U16 desc[UR6][R12.64], R54 ;  /* 0x000000360c006986 */ /* 0x0001e2000c101506 */
[----:B-1----:R-:W-:Y:S01]  /*48ea0*/  IMAD.WIDE R8, R17, 0x2, R6 ;  /* 0x0000000211087825 */ /* 0x002fe200078e0206 */
[----:B------:R-:W-:Y:S02]  /*48eb0*/  ISETP.LT.AND P6, PT, R133, R2, !P2 ;  /* 0x000000028500720c */ /* 0x000fe400057c1270 */
[----:B--2---:R-:W-:Y:S01]  /*48ec0*/  PRMT R20, R55, 0x7632, R20 ;  /* 0x0000763237147816 */ /* 0x004fe20000000014 */
[----:B------:R-:W-:Y:S01]  /*48ed0*/  IMAD.WIDE R10, R17, 0x2, R4 ;  /* 0x00000002110a7825 */ /* 0x000fe200078e0204 */
[----:B------:R1:W-:Y:S01]  /*48ee0*/  @P0 STG.E.U16 desc[UR6][R14.64], R21 ;  /* 0x000000150e000986 */ /* 0x0003e2000c101506 */
[----:B------:R-:W-:-:S02]  /*48ef0*/  ISETP.GE.AND P0, PT, R16, R3, PT ;  /* 0x000000031000720c */ /* 0x000fc40003f06270 */
[----:B------:R-:W-:Y:S01]  /*48f00*/  IMAD.IADD R19, R17, 0x1, R0 ;  /* 0x0000000111137824 */ /* 0x000fe200078e0200 */
[----:B------:R2:W-:Y:S01]  /*48f10*/  @P3 STG.E.U16 desc[UR6][R8.64], R55 ;  /* 0x0000003708003986 */ /* 0x0005e2000c101506 */
[----:B------:R-:W-:-:S03]  /*48f20*/  ISETP.LT.AND P2, PT, R132, R2, !P2 ;  /* 0x000000028400720c */ /* 0x000fc60005741270 */
[----:B------:R3:W-:Y:S01]  /*48f30*/  @P4 STG.E.U16 desc[UR6][R10.64], R20 ;  /* 0x000000140a004986 */ /* 0x0007e2000c101506 */
[----:B------:R-:W-:Y:S01]  /*48f40*/  ISETP.LT.AND P4, PT, R133, R2, !P0 ;  /* 0x000000028500720c */ /* 0x000fe20004781270 */
[----:B0-----:R-:W-:Y:S01]  /*48f50*/  IMAD.WIDE R12, R19, 0x2, R6 ;  /* 0x00000002130c7825 */ /* 0x001fe200078e0206 */
[----:B------:R-:W-:-:S03]  /*48f60*/  F2FP.F16.F32.PACK_AB R56, R120, R56 ;  /* 0x000000387838723e */ /* 0x000fc600000000ff */
[C---:B-1----:R-:W-:Y:S02]  /*48f70*/  IMAD.IADD R15, R19.reuse, 0x1, R0 ;  /* 0x00000001130f7824 */ /* 0x042fe400078e0200 */
[----:B------:R-:W-:Y:S01]  /*48f80*/  VIADD R18, R134, 0x36 ;  /* 0x0000003686127836 */ /* 0x000fe20000000000 */
[----:B------:R0:W-:Y:S01]  /*48f90*/  @P6 STG.E.U16 desc[UR6][R12.64], R56 ;  /* 0x000000380c006986 */ /* 0x0001e2000c101506 */
[----:B------:R-:W-:Y:S01]  /*48fa0*/  PRMT R17, R56, 0x7632, R17 ;  /* 0x0000763238117816 */ /* 0x000fe20000000011 */
[----:B--2---:R-:W-:Y:S01]  /*48fb0*/  IMAD.WIDE R8, R19, 0x2, R4 ;  /* 0x0000000213087825 */ /* 0x004fe200078e0204 */
[----:B------:R-:W-:Y:S02]  /*48fc0*/  F2FP.F16.F32.PACK_AB R57, R121, R57 ;  /* 0x000000397939723e */ /* 0x000fe400000000ff */
[----:B------:R-:W-:Y:S01]  /*48fd0*/  ISETP.LT.AND P6, PT, R132, R2, !P0 ;  /* 0x000000028400720c */ /* 0x000fe200047c1270 */
[----:B---3--:R-:W-:Y:S01]  /*48fe0*/  IMAD.WIDE R10, R15, 0x2, R6 ;  /* 0x000000020f0a7825 */ /* 0x008fe200078e0206 */
[----:B------:R-:W-:Y:S01]  /*48ff0*/  ISETP.GE.AND P3, PT, R18, R3, PT ;  /* 0x000000031200720c */ /* 0x000fe20003f66270 */
[----:B------:R1:W-:Y:S02]  /*49000*/  @P2 STG.E.U16 desc[UR6][R8.64], R17 ;  /* 0x0000001108002986 */ /* 0x0003e4000c101506 */
[----:B------:R-:W-:-:S02]  /*49010*/  VIADD R14, R134, 0x37 ;  /* 0x00000037860e7836 */ /* 0x000fc40000000000 */
[----:B------:R2:W-:Y:S01]  /*49020*/  @P4 STG.E.U16 desc[UR6][R10.64], R57 ;  /* 0x000000390a004986 */ /* 0x0005e2000c101506 */
[-C--:B------:R-:W-:Y:S01]  /*49030*/  ISETP.LT.AND P4, PT, R133, R2.reuse, !P3 ;  /* 0x000000028500720c */ /* 0x080fe20005f81270 */
[----:B0-----:R-:W-:Y:S01]  /*49040*/  IMAD.WIDE R12, R15, 0x2, R4 ;  /* 0x000000020f0c7825 */ /* 0x001fe200078e0204 */
[----:B------:R-:W-:Y:S02]  /*49050*/  ISETP.LT.AND P3, PT, R132, R2, !P3 ;  /* 0x000000028400720c */ /* 0x000fe40005f61270 */
[----:B------:R-:W-:Y:S01]  /*49060*/  PRMT R18, R57, 0x7632, R18 ;  /* 0x0000763239127816 */ /* 0x000fe20000000012 */
[----:B------:R-:W-:Y:S01]  /*49070*/  IMAD.IADD R15, R15, 0x1, R0 ;  /* 0x000000010f0f7824 */ /* 0x000fe200078e0200 */
[----:B------:R-:W-:Y:S01]  /*49080*/  ISETP.GE.AND P0, PT, R14, R3, PT ;  /* 0x000000030e00720c */ /* 0x000fe20003f06270 */
[----:B------:R-:W-:Y:S01]  /*49090*/  VIADD R16, R134, 0x38 ;  /* 0x0000003886107836 */ /* 0x000fe20000000000 */
[----:B------:R-:W-:Y:S01]  /*490a0*/  F2FP.F16.F32.PACK_AB R58, R122, R58 ;  /* 0x0000003a7a3a723e */ /* 0x000fe200000000ff */
[----:B------:R0:W-:Y:S01]  /*490b0*/  @P6 STG.E.U16 desc[UR6][R12.64], R18 ;  /* 0x000000120c006986 */ /* 0x0001e2000c101506 */
[----:B------:R-:W-:Y:S01]  /*490c0*/  ISETP.LT.AND P6, PT, R133, R2, !P0 ;  /* 0x000000028500720c */ /* 0x000fe200047c1270 */
[----:B-1----:R-:W-:Y:S01]  /*490d0*/  IMAD.WIDE R8, R15, 0x2, R6 ;  /* 0x000000020f087825 */ /* 0x002fe200078e0206 */
[----:B------:R-:W-:-:S03]  /*490e0*/  PRMT R20, R58, 0x7632, R20 ;  /* 0x000076323a147816 */ /* 0x000fc60000000014 */
[C---:B--2---:R-:W-:Y:S01]  /*490f0*/  IMAD.WIDE R10, R15.reuse, 0x2, R4 ;  /* 0x000000020f0a7825 */ /* 0x044fe200078e0204 */
[----:B------:R-:W-:Y:S01]  /*49100*/  ISETP.GE.AND P2, PT, R16, R3, PT ;  /* 0x000000031000720c */ /* 0x000fe20003f46270 */
[----:B------:R1:W-:Y:S01]  /*49110*/  @P4 STG.E.U16 desc[UR6][R8.64], R58 ;  /* 0x0000003a08004986 */ /* 0x0003e2000c101506 */
[-C--:B------:R-:W-:Y:S01]  /*49120*/  ISETP.LT.AND P0, PT, R132, R2.reuse, !P0 ;  /* 0x000000028400720c */ /* 0x080fe20004701270 */
[----:B------:R-:W-:Y:S02]  /*49130*/  IMAD.IADD R17, R15, 0x1, R0 ;  /* 0x000000010f117824 */ /* 0x000fe400078e0200 */
[----:B------:R-:W-:Y:S01]  /*49140*/  VIADD R16, R134, 0x39 ;  /* 0x0000003986107836 */ /* 0x000fe20000000000 */
[----:B------:R2:W-:Y:S01]  /*49150*/  @P3 STG.E.U16 desc[UR6][R10.64], R20 ;  /* 0x000000140a003986 */ /* 0x0005e2000c101506 */
[----:B------:R-:W-:Y:S01]  /*49160*/  ISETP.LT.AND P3, PT, R133, R2, !P2 ;  /* 0x000000028500720c */ /* 0x000fe20005761270 */
[----:B0-----:R-:W-:Y:S01]  /*49170*/  IMAD.WIDE R12, R17, 0x2, R6 ;  /* 0x00000002110c7825 */ /* 0x001fe200078e0206 */
[----:B------:R-:W-:-:S02]  /*49180*/  F2FP.F16.F32.PACK_AB R59, R123, R59 ;  /* 0x0000003b7b3b723e */ /* 0x000fc400000000ff */
[----:B------:R-:W-:Y:S01]  /*49190*/  ISETP.LT.AND P2, PT, R132, R2, !P2 ;  /* 0x000000028400720c */ /* 0x000fe20005741270 */
[C---:B------:R-:W-:Y:S01]  /*491a0*/  IMAD.WIDE R14, R17.reuse, 0x2, R4 ;  /* 0x00000002110e7825 */ /* 0x040fe200078e0204 */
[-C--:B------:R-:W-:Y:S01]  /*491b0*/  ISETP.GE.AND P4, PT, R16, R3.reuse, PT ;  /* 0x000000031000720c */ /* 0x080fe20003f86270 */
[----:B------:R0:W-:Y:S01]  /*491c0*/  @P6 STG.E.U16 desc[UR6][R12.64], R59 ;  /* 0x0000003b0c006986 */ /* 0x0001e2000c101506 */
[----:B------:R-:W-:Y:S01]  /*491d0*/  F2FP.F16.F32.PACK_AB R60, R124, R60 ;  /* 0x0000003c7c3c723e */ /* 0x000fe200000000ff */
[----:B------:R-:W-:Y:S01]  /*491e0*/  IMAD.IADD R17, R17, 0x1, R0 ;  /* 0x0000000111117824 */ /* 0x000fe200078e0200 */
[----:B------:R-:W-:Y:S01]  /*491f0*/  PRMT R21, R59, 0x7632, R21 ;  /* 0x000076323b157816 */ /* 0x000fe20000000015 */
[----:B------:R-:W-:Y:S01]  /*49200*/  VIADD R16, R134, 0x3a ;  /* 0x0000003a86107836 */ /* 0x000fe20000000000 */
[-C--:B------:R-:W-:Y:S01]  /*49210*/  ISETP.LT.AND P6, PT, R133, R2.reuse, !P4 ;  /* 0x000000028500720c */ /* 0x080fe200067c1270 */
[C---:B-1----:R-:W-:Y:S01]  /*49220*/  IMAD.WIDE R8, R17.reuse, 0x2, R6 ;  /* 0x0000000211087825 */ /* 0x042fe200078e0206 */
[----:B--2---:R-:W-:Y:S01]  /*49230*/  PRMT R20, R60, 0x7632, R20 ;  /* 0x000076323c147816 */ /* 0x004fe20000000014 */
[----:B------:R1:W-:Y:S02]  /*49240*/  @P0 STG.E.U16 desc[UR6][R14.64], R21 ;  /* 0x000000150e000986 */ /* 0x0003e4000c101506 */
[C---:B------:R-:W-:Y:S01]  /*49250*/  IMAD.WIDE R10, R17.reuse, 0x2, R4 ;  /* 0x00000002110a7825 */ /* 0x040fe200078e0204 */
[----:B------:R-:W-:Y:S01]  /*49260*/  ISETP.GE.AND P0, PT, R16, R3, PT ;  /* 0x000000031000720c */ /* 0x000fe20003f06270 */
[----:B------:R2:W-:Y:S02]  /*49270*/  @P3 STG.E.U16 desc[UR6][R8.64], R60 ;  /* 0x0000003c08003986 */ /* 0x0005e4000c101506 */
[----:B------:R-:W-:Y:S01]  /*49280*/  IMAD.IADD R19, R17, 0x1, R0 ;  /* 0x0000000111137824 */ /* 0x000fe200078e0200 */
[-C--:B------:R-:W-:Y:S01]  /*49290*/  ISETP.LT.AND P4, PT, R132, R2.reuse, !P4 ;  /* 0x000000028400720c */ /* 0x080fe20006781270 */
[----:B------:R3:W-:Y:S01]  /*492a0*/  @P2 STG.E.U16 desc[UR6][R10.64], R20 ;  /* 0x000000140a002986 */ /* 0x0007e2000c101506 */
[----:B------:R-:W-:Y:S01]  /*492b0*/  F2FP.F16.F32.PACK_AB R61, R125, R61 ;  /* 0x0000003d7d3d723e */ /* 0x000fe200000000ff */
[----:B0-----:R-:W-:Y:S01]  /*492c0*/  IMAD.WIDE R12, R19, 0x2, R6 ;  /* 0x00000002130c7825 */ /* 0x001fe200078e0206 */
[----:B------:R-:W-:-:S03]  /*492d0*/  ISETP.LT.AND P2, PT, R133, R2, !P0 ;  /* 0x000000028500720c */ /* 0x000fc60004741270 */
[C---:B-1----:R-:W-:Y:S01]  /*492e0*/  IMAD.IADD R15, R19.reuse, 0x1, R0 ;  /* 0x00000001130f7824 */ /* 0x042fe200078e0200 */
[----:B------:R0:W-:Y:S01]  /*492f0*/  @P6 STG.E.U16 desc[UR6][R12.64], R61 ;  /* 0x0000003d0c006986 */ /* 0x0001e2000c101506 */
[----:B------:R-:W-:Y:S01]  /*49300*/  VIADD R18, R134, 0x3b ;  /* 0x0000003b86127836 */ /* 0x000fe20000000000 */
[----:B------:R-:W-:Y:S01]  /*49310*/  ISETP.LT.AND P6, PT, R132, R2, !P0 ;  /* 0x000000028400720c */ /* 0x000fe200047c1270 */
[----:B--2---:R-:W-:Y:S01]  /*49320*/  IMAD.WIDE R8, R19, 0x2, R4 ;  /* 0x0000000213087825 */ /* 0x004fe200078e0204 */
[----:B------:R-:W-:Y:S02]  /*49330*/  PRMT R17, R61, 0x7632, R17 ;  /* 0x000076323d117816 */ /* 0x000fe40000000011 */
[----:B------:R-:W-:Y:S01]  /*49340*/  F2FP.F16.F32.PACK_AB R62, R126, R62 ;  /* 0x0000003e7e3e723e */ /* 0x000fe200000000ff */
[C---:B---3--:R-:W-:Y:S01]  /*49350*/  IMAD.WIDE R10, R15.reuse, 0x2, R6 ;  /* 0x000000020f0a7825 */ /* 0x048fe200078e0206 */
[----:B------:R-:W-:Y:S01]  /*49360*/  ISETP.GE.AND P3, PT, R18, R3, PT ;  /* 0x000000031200720c */ /* 0x000fe20003f66270 */
[----:B------:R1:W-:Y:S02]  /*49370*/  @P4 STG.E.U16 desc[UR6][R8.64], R17 ;  /* 0x0000001108004986 */ /* 0x0003e4000c101506 */
[----:B------:R-:W-:Y:S01]  /*49380*/  VIADD R14, R134, 0x3c ;  /* 0x0000003c860e7836 */ /* 0x000fe20000000000 */
[----:B------:R-:W-:Y:S01]  /*49390*/  PRMT R18, R62, 0x7632, R18 ;  /* 0x000076323e127816 */ /* 0x000fe20000000012 */
[----:B------:R2:W-:Y:S01]  /*493a0*/  @P2 STG.E.U16 desc[UR6][R10.64], R62 ;  /* 0x0000003e0a002986 */ /* 0x0005e2000c101506 */
[----:B0-----:R-:W-:Y:S01]  /*493b0*/  IMAD.WIDE R12, R15, 0x2, R4 ;  /* 0x000000020f0c7825 */ /* 0x001fe200078e0204 */
[----:B------:R-:W-:-:S02]  /*493c0*/  ISETP.LT.AND P2, PT, R133, R2, !P3 ;  /* 0x000000028500720c */ /* 0x000fc40005f41270 */
[-C--:B------:R-:W-:Y:S02]  /*493d0*/  ISETP.LT.AND P3, PT, R132, R2.reuse, !P3 ;  /* 0x000000028400720c */ /* 0x080fe40005f61270 */
[----:B------:R-:W-:Y:S01]  /*493e0*/  ISETP.GE.AND P0, PT, R14, R3, PT ;  /* 0x000000030e00720c */ /* 0x000fe20003f06270 */
[----:B------:R-:W-:Y:S01]  /*493f0*/  IMAD.IADD R15, R15, 0x1, R0 ;  /* 0x000000010f0f7824 */ /* 0x000fe200078e0200 */
[----:B------:R-:W-:Y:S01]  /*49400*/  F2FP.F16.F32.PACK_AB R63, R127, R63 ;  /* 0x0000003f7f3f723e */ /* 0x000fe200000000ff */
[----:B------:R-:W-:Y:S01]  /*49410*/  VIADD R16, R134, 0x3d ;  /* 0x0000003d86107836 */ /* 0x000fe20000000000 */
[----:B------:R0:W-:Y:S01]  /*49420*/  @P6 STG.E.U16 desc[UR6][R12.64], R18 ;  /* 0x000000120c006986 */ /* 0x0001e2000c101506 */
[-C--:B------:R-:W-:Y:S01]  /*49430*/  ISETP.LT.AND P6, PT, R133, R2.reuse, !P0 ;  /* 0x000000028500720c */ /* 0x080fe200047c1270 */
[----:B-1----:R-:W-:Y:S01]  /*49440*/  IMAD.WIDE R8, R15, 0x2, R6 ;  /* 0x000000020f087825 */ /* 0x002fe200078e0206 */
[----:B------:R-:W-:Y:S02]  /*49450*/  ISETP.LT.AND P0, PT, R132, R2, !P0 ;  /* 0x000000028400720c */ /* 0x000fe40004701270 */
[----:B------:R-:W-:Y:S01]  /*49460*/  PRMT R20, R63, 0x7632, R20 ;  /* 0x000076323f147816 */ /* 0x000fe20000000014 */
[----:B--2---:R-:W-:Y:S01]  /*49470*/  IMAD.WIDE R10, R15, 0x2, R4 ;  /* 0x000000020f0a7825 */ /* 0x004fe200078e0204 */
[----:B------:R-:W-:-:S02]  /*49480*/  ISETP.GE.AND P4, PT, R16, R3, PT ;  /* 0x000000031000720c */ /* 0x000fc40003f86270 */
[----:B------:R-:W-:Y:S01]  /*49490*/  F2FP.F16.F32.PACK_AB R64, R128, R64 ;  /* 0x000000408040723e */ /* 0x000fe200000000ff */
[----:B------:R-:W-:Y:S02]  /*494a0*/  IMAD.IADD R17, R15, 0x1, R0 ;  /* 0x000000010f117824 */ /* 0x000fe400078e0200 */
[----:B------:R-:W-:Y:S01]  /*494b0*/  VIADD R16, R134, 0x3e ;  /* 0x0000003e86107836 */ /* 0x000fe20000000000 */
[----:B------:R1:W-:Y:S01]  /*494c0*/  @P2 STG.E.U16 desc[UR6][R8.64], R63 ;  /* 0x0000003f08002986 */ /* 0x0003e2000c101506 */
[C---:B0-----:R-:W-:Y:S01]  /*494d0*/  IMAD.WIDE R12, R17.reuse, 0x2, R6 ;  /* 0x00000002110c7825 */ /* 0x041fe200078e0206 */
[----:B------:R-:W-:Y:S02]  /*494e0*/  PRMT R18, R64, 0x7632, R18 ;  /* 0x0000763240127816 */ /* 0x000fe40000000012 */
[----:B------:R0:W-:Y:S01]  /*494f0*/  @P3 STG.E.U16 desc[UR6][R10.64], R20 ;  /* 0x000000140a003986 */ /* 0x0001e2000c101506 */
[----:B------:R-:W-:Y:S01]  /*49500*/  IMAD.WIDE R14, R17, 0x2, R4 ;  /* 0x00000002110e7825 */ /* 0x000fe200078e0204 */
[----:B------:R-:W-:-:S02]  /*49510*/  ISETP.LT.AND P3, PT, R133, R2, !P4 ;  /* 0x000000028500720c */ /* 0x000fc40006761270 */
[----:B------:R-:W-:Y:S01]  /*49520*/  ISETP.GE.AND P2, PT, R16, R3, PT ;  /* 0x000000031000720c */ /* 0x000fe20003f46270 */
[--C-:B------:R-:W-:Y:S01]  /*49530*/  IMAD.IADD R17, R17, 0x1, R0.reuse ;  /* 0x0000000111117824 */ /* 0x100fe200078e0200 */
[----:B------:R-:W-:Y:S01]  /*49540*/  @P6 STG.E.U16 desc[UR6][R12.64], R64 ;  /* 0x000000400c006986 */ /* 0x000fe2000c101506 */
[CC--:B------:R-:W-:Y:S02]  /*49550*/  ISETP.LT.AND P4, PT, R132.reuse, R2.reuse, !P4 ;  /* 0x000000028400720c */ /* 0x0c0fe40006781270 */
[CC--:B------:R-:W-:Y:S01]  /*49560*/  ISETP.LT.AND P6, PT, R133.reuse, R2.reuse, !P2 ;  /* 0x000000028500720c */ /* 0x0c0fe200057c1270 */
[----:B------:R2:W-:Y:S01]  /*49570*/  @P0 STG.E.U16 desc[UR6][R14.64], R18 ;  /* 0x000000120e000986 */ /* 0x0005e2000c101506 */
[-C--:B------:R-:W-:Y:S01]  /*49580*/  ISETP.LT.AND P0, PT, R133, R2.reuse, !P1 ;  /* 0x000000028500720c */ /* 0x080fe20004f01270 */
[C---:B------:R-:W-:Y:S01]  /*49590*/  IMAD.IADD R19, R17.reuse, 0x1, R0 ;  /* 0x0000000111137824 */ /* 0x040fe200078e0200 */
[CC--:B------:R-:W-:Y:S02]  /*495a0*/  ISETP.LT.AND P2, PT, R132.reuse, R2.reuse, !P2 ;  /* 0x000000028400720c */ /* 0x0c0fe40005741270 */
[----:B------:R-:W-:Y:S01]  /*495b0*/  ISETP.LT.AND P1, PT, R132, R2, !P1 ;  /* 0x000000028400720c */ /* 0x000fe20004f21270 */
[----:B------:R-:W-:Y:S01]  /*495c0*/  IMAD.WIDE R2, R17, 0x2, R6 ;  /* 0x0000000211027825 */ /* 0x000fe200078e0206 */
[----:B------:R-:W-:-:S02]  /*495d0*/  F2FP.F16.F32.PACK_AB R65, R129, R65 ;  /* 0x000000418141723e */ /* 0x000fc400000000ff */
[----:B------:R-:W-:Y:S01]  /*495e0*/  F2FP.F16.F32.PACK_AB R66, R130, R66 ;  /* 0x000000428242723e */ /* 0x000fe200000000ff */
[----:B------:R-:W-:Y:S01]  /*495f0*/  IMAD.IADD R21, R19, 0x1, R0 ;  /* 0x0000000113157824 */ /* 0x000fe200078e0200 */
[----:B------:R-:W-:Y:S01]  /*49600*/  F2FP.F16.F32.PACK_AB R67, R131, R67 ;  /* 0x000000438343723e */ /* 0x000fe200000000ff */
[----:B-1----:R-:W-:Y:S01]  /*49610*/  IMAD.WIDE R8, R17, 0x2, R4 ;  /* 0x0000000211087825 */ /* 0x002fe200078e0204 */
[----:B------:R-:W-:Y:S01]  /*49620*/  PRMT R0, R65, 0x7632, R0 ;  /* 0x0000763241007816 */ /* 0x000fe20000000000 */
[----:B------:R1:W-:Y:S02]  /*49630*/  @P3 STG.E.U16 desc[UR6][R2.64], R65 ;  /* 0x0000004102003986 */ /* 0x0003e4000c101506 */
[----:B0-----:R-:W-:Y:S01]  /*49640*/  IMAD.WIDE R10, R19, 0x2, R6 ;  /* 0x00000002130a7825 */ /* 0x001fe200078e0206 */
[----:B--2---:R-:W-:-:S03]  /*49650*/  PRMT R14, R67, 0x7632, R14 ;  /* 0x00007632430e7816 */ /* 0x004fc6000000000e */
[----:B------:R-:W-:Y:S01]  /*49660*/  IMAD.WIDE R12, R19, 0x2, R4 ;  /* 0x00000002130c7825 */ /* 0x000fe200078e0204 */
[----:B------:R0:W-:Y:S03]  /*49670*/  @P4 STG.E.U16 desc[UR6][R8.64], R0 ;  /* 0x0000000008004986 */ /* 0x0001e6000c101506 */
[----:B------:R-:W-:Y:S01]  /*49680*/  IMAD.WIDE R6, R21, 0x2, R6 ;  /* 0x0000000215067825 */ /* 0x000fe200078e0206 */
[----:B-1----:R-:W-:-:S03]  /*49690*/  PRMT R3, R66, 0x7632, R3 ;  /* 0x0000763242037816 */ /* 0x002fc60000000003 */
[----:B------:R-:W-:Y:S01]  /*496a0*/  IMAD.WIDE R4, R21, 0x2, R4 ;  /* 0x0000000215047825 */ /* 0x000fe200078e0204 */
[----:B------:R0:W-:Y:S04]  /*496b0*/  @P6 STG.E.U16 desc[UR6][R10.64], R66 ;  /* 0x000000420a006986 */ /* 0x0001e8000c101506 */
[----:B------:R0:W-:Y:S04]  /*496c0*/  @P2 STG.E.U16 desc[UR6][R12.64], R3 ;  /* 0x000000030c002986 */ /* 0x0001e8000c101506 */
[----:B------:R0:W-:Y:S04]  /*496d0*/  @P0 STG.E.U16 desc[UR6][R6.64], R67 ;  /* 0x0000004306000986 */ /* 0x0001e8000c101506 */
[----:B------:R0:W-:Y:S01]  /*496e0*/  @P1 STG.E.U16 desc[UR6][R4.64], R14 ;  /* 0x0000000e04001986 */ /* 0x0001e2000c101506 */
[----:B------:R-:W-:Y:S06]  /*496f0*/  BAR.SYNC.DEFER_BLOCKING 0x0 ;  /* 0x0000000000007b1d */ /* 0x000fec0000010000 */
[----:B------:R-:W-:Y:S05]  /*49700*/  @P5 BRA `(.L_x_13) ;  /* 0x0000000000a05947 */ /* 0x000fea0003800000 */
[----:B0-----:R-:W0:Y:S01]  /*49710*/  S2R R3, SR_CgaCtaId ;  /* 0x0000000000037919 */ /* 0x001e220000008800 */
[----:B------:R-:W-:Y:S01]  /*49720*/  NOP ;  /* 0x0000000000007918 */ /* 0x000fe20000000000 */
[----:B------:R-:W-:Y:S01]  /*49730*/  MOV R0, 0x50 ;  /* 0x0000005000007802 */ /* 0x000fe20000000f00 */
[----:B------:R-:W-:-:S03]  /*49740*/  IMAD.MOV.U32 R7, RZ, RZ, 0x1 ;  /* 0x00000001ff077424 */ /* 0x000fc600078e00ff */
[----:B0-----:R-:W-:Y:S01]  /*49750*/  LEA R9, R3, R0, 0x18 ;  /* 0x0000000003097211 */ /* 0x001fe200078ec0ff */
[----:B------:R-:W-:Y:S02]  /*49760*/  IMAD.U32 R0, RZ, RZ, UR5 ;  /* 0x00000005ff007e24 */ /* 0x000fe4000f8e00ff */
[----:B------:R-:W-:Y:S02]  /*49770*/  IMAD.MOV.U32 R3, RZ, RZ, 0xf ;  /* 0x0000000fff037424 */ /* 0x000fe400078e00ff */
[----:B------:R-:W0:Y:S01]  /*49780*/  LDS R5, [R9] ;  /* 0x0000000009057984 */ /* 0x000e220000000800 */
[----:B------:R-:W-:-:S04]  /*49790*/  LOP3.LUT R0, R0, 0xffff, RZ, 0xc0, !PT ;  /* 0x0000ffff00007812 */ /* 0x000fc800078ec0ff */
[----:B------:R-:W-:-:S05]  /*497a0*/  SHF.R.U32.HI R0, RZ, 0x5, R0 ;  /* 0x00000005ff007819 */ /* 0x000fca0000011600 */
[----:B------:R-:W-:Y:S01]  /*497b0*/  VIADD R2, R0, 0x10 ;  /* 0x0000001000027836 */ /* 0x000fe20000000000 */
[----:B------:R-:W-:-:S04]  /*497c0*/  SHF.L.U32 R0, R3, R0, RZ ;  /* 0x0000000003007219 */ /* 0x000fc800000006ff */
[----:B------:R-:W-:-:S04]  /*497d0*/  SHF.L.U32 R3, R7, R2, RZ ;  /* 0x0000000207037219 */ /* 0x000fc800000006ff */
[----:B------:R-:W-:-:S04]  /*497e0*/  LOP3.LUT R0, R3, R0, RZ, 0xfc, !PT ;  /* 0x0000000003007212 */ /* 0x000fc800078efcff */
[C---:B------:R-:W-:Y:S02]  /*497f0*/  LOP3.LUT R2, R0.reuse, 0xffff, RZ, 0xc0, !PT ;  /* 0x0000ffff00027812 */ /* 0x040fe400078ec0ff */
[----:B0-----:R-:W-:-:S04]  /*49800*/  LOP3.LUT R3, R0, 0xffff, R5, 0x80, !PT ;  /* 0x0000ffff00037812 */ /* 0x001fc800078e8005 */
[----:B------:R-:W-:-:S13]  /*49810*/  ISETP.NE.AND P0, PT, R3, R2, PT ;  /* 0x000000020300720c */ /* 0x000fda0003f05270 */
[----:B------:R-:W-:Y:S05]  /*49820*/  @P0 BRA `(.L_x_14) ;  /* 0x0000000000500947 */ /* 0x000fea0003800000 */
[----:B------:R-:W-:Y:S02]  /*49830*/  SHF.R.U32.HI R5, RZ, 0x10, R5 ;  /* 0x00000010ff057819 */ /* 0x000fe40000011605 */
[----:B------:R-:W-:-:S04]  /*49840*/  SHF.R.U32.HI R2, RZ, 0x10, R0 ;  /* 0x00000010ff027819 */ /* 0x000fc80000011600 */
[----:B------:R-:W-:-:S04]  /*49850*/  LOP3.LUT R5, R5, R2, RZ, 0xc0, !PT ;  /* 0x0000000205057212 */ /* 0x000fc800078ec0ff */
[----:B------:R-:W-:-:S13]  /*49860*/  ISETP.NE.AND P0, PT, R5, R2, PT ;  /* 0x000000020500720c */ /* 0x000fda0003f05270 */
[----:B------:R-:W-:Y:S05]  /*49870*/  @P0 BRA `(.L_x_15) ;  /* 0x0000000000300947 */ /* 0x000fea0003800000 */
[----:B------:R-:W-:Y:S01]  /*49880*/  R2UR UR4, R0 ;  /* 0x00000000000472ca */ /* 0x000fe200000e0000 */
[----:B------:R-:W0:Y:S01]  /*49890*/  S2R R3, SR_LANEID ;  /* 0x0000000000037919 */ /* 0x000e220000000000 */
[----:B------:R-:W-:-:S06]  /*498a0*/  VOTE.ANY R2, PT, PT ;  /* 0x0000000000027806 */ /* 0x000fcc00038e0100 */
[----:B------:R-:W0:Y:S05]  /*498b0*/  FLO.U32 R2, R2 ;  /* 0x0000000200027300 */ /* 0x000e2a00000e0000 */
[----:B------:R-:W-:-:S06]  /*498c0*/  ULOP3.LUT UR4, URZ, UR4, URZ, 0x33, !UPT ;  /* 0x00000004ff047292 */ /* 0x000fcc000f8e33ff */
[----:B------:R-:W-:-:S04]  /*498d0*/  IMAD.U32 R4, RZ, RZ, UR4 ;  /* 0x00000004ff047e24 */ /* 0x000fc8000f8e00ff */
[----:B------:R-:W1:Y:S02]  /*498e0*/  REDUX UR5, R4 ;  /* 0x00000000040573c4 */ /* 0x000e640000000000 */
[----:B------:R2:W-:Y:S01]  /*498f0*/  UTCATOMSWS.AND URZ, UR4 ;  /* 0x0000000400ff79e3 */ /* 0x0005e20008000000 */
[----:B0-----:R-:W-:Y:S01]  /*49900*/  ISETP.EQ.U32.AND P0, PT, R2, R3, PT ;  /* 0x000000030200720c */ /* 0x001fe20003f02070 */
[----:B-1----:R-:W-:-:S12]  /*49910*/  IMAD.U32 R0, RZ, RZ, UR5 ;  /* 0x00000005ff007e24 */ /* 0x002fd8000f8e00ff */
[----:B------:R2:W-:Y:S01]  /*49920*/  @P0 ATOMS.AND RZ, [R9], R0 ;  /* 0x0000000009ff038c */ /* 0x0005e20002800000 */
[----:B------:R-:W-:Y:S05]  /*49930*/  BRA `(.L_x_13) ;  /* 0x0000000000147947 */ /* 0x000fea0003800000 */
.L_x_15:
[----:B------:R-:W-:-:S07]  /*49940*/  MOV R2, 0x49960 ;  /* 0x0004996000027802 */ /* 0x000fce0000000f00 */
[----:B------:R-:W-:Y:S05]  /*49950*/  CALL.REL.NOINC `($__internal_0_$__cuda_sm10x_tcgen05_guardrail_trap_col_being_dealloced_not_returned_by_alloc) ;  /* 0x00000000002c7944 */ /* 0x000fea0003c00000 */
[----:B------:R-:W-:Y:S05]  /*49960*/  BRA `(.L_x_13) ;  /* 0x0000000000087947 */ /* 0x000fea0003800000 */
.L_x_14:
[----:B------:R-:W-:-:S07]  /*49970*/  MOV R2, 0x49990 ;  /* 0x0004999000027802 */ /* 0x000fce0000000f00 */
[----:B------:R-:W-:Y:S05]  /*49980*/  CALL.REL.NOINC `($__internal_2_$__cuda_sm10x_tcgen05_guardrail_trap_unallocated_columns_being_dealloced) ;  /* 0x0000000000387944 */ /* 0x000fea0003c00000 */
.L_x_13:
[----:B------:R-:W-:Y:S01]  /*49990*/  NOP ;  /* 0x0000000000007918 */ /* 0x000fe20000000000 */
[----:B--2---:R-:W-:Y:S05]  /*499a0*/  EXIT ;  /* 0x000000000000794d */ /* 0x004fea0003800000 */
.L_x_8:
[----:B------:R-:W0:Y:S02]  /*499b0*/  SYNCS.PHASECHK.TRANS64.TRYWAIT P1, [UR4], R165 ;  /* 0x000000a5ff0075a7 */ /* 0x000e240008021104 */
[----:B0-----:R-:W-:Y:S05]  /*499c0*/  @!P1 BRA `(.L_x_8) ;  /* 0xfffffffc00f89947 */ /* 0x001fea000383ffff */
[----:B------:R-:W-:Y:S05]  /*499d0*/  BRA `(.L_x_16) ;  /* 0xfffffcf800507947 */ /* 0x000fea000383ffff */
.L_x_12:
[----:B------:R-:W1:Y:S02]  /*499e0*/  SYNCS.PHASECHK.TRANS64.TRYWAIT P0, [UR4], R0 ;  /* 0x00000000ff0075a7 */ /* 0x000e640008001104 */
[----:B-1----:R-:W-:Y:S05]  /*499f0*/  @!P0 BRA `(.L_x_12) ;  /* 0xfffffffc00f88947 */ /* 0x002fea000383ffff */
[----:B------:R-:W-:Y:S05]  /*49a00*/  BRA `(.L_x_11) ;  /* 0xffffffcc00dc7947 */ /* 0x000fea000383ffff */
        .weak           $__internal_0_$__cuda_sm10x_tcgen05_guardrail_trap_col_being_dealloced_not_returned_by_alloc
        .type           $__internal_0_$__cuda_sm10x_tcgen05_guardrail_trap_col_being_dealloced_not_returned_by_alloc,@function
        .size           $__internal_0_$__cuda_sm10x_tcgen05_guardrail_trap_col_being_dealloced_not_returned_by_alloc,($__internal_1_$__cuda_sm10x_tcgen05_guardrail_trap_phase_invalid_during_alloc - $__internal_0_$__cuda_sm10x_tcgen05_guardrail_trap_col_being_dealloced_not_returned_by_alloc)
$__internal_0_$__cuda_sm10x_tcgen05_guardrail_trap_col_being_dealloced_not_returned_by_alloc:
[----:B------:R-:W-:Y:S05]  /*49a10*/  BPT.TRAP 0x1 ;  /* 0x000000040000795c */ /* 0x000fea0000300000 */
[----:B------:R-:W-:-:S04]  /*49a20*/  IMAD.MOV.U32 R3, RZ, RZ, 0x0 ;  /* 0x00000000ff037424 */ /* 0x000fc800078e00ff */
[----:B------:R-:W-:Y:S05]  /*49a30*/  RET.REL.NODEC R2 `(matmul_kernel) ;  /* 0xfffffb6402707950 */ /* 0x000fea0003c3ffff */
        .weak           $__internal_1_$__cuda_sm10x_tcgen05_guardrail_trap_phase_invalid_during_alloc
        .type           $__internal_1_$__cuda_sm10x_tcgen05_guardrail_trap_phase_invalid_during_alloc,@function
        .size           $__internal_1_$__cuda_sm10x_tcgen05_guardrail_trap_phase_invalid_during_alloc,($__internal_2_$__cuda_sm10x_tcgen05_guardrail_trap_unallocated_columns_being_dealloced - $__internal_1_$__cuda_sm10x_tcgen05_guardrail_trap_phase_invalid_during_alloc)
$__internal_1_$__cuda_sm10x_tcgen05_guardrail_trap_phase_invalid_during_alloc:
[----:B------:R-:W-:Y:S05]  /*49a40*/  BPT.TRAP 0x1 ;  /* 0x000000040000795c */ /* 0x000fea0000300000 */
[----:B------:R-:W-:-:S04]  /*49a50*/  IMAD.MOV.U32 R3, RZ, RZ, 0x0 ;  /* 0x00000000ff037424 */ /* 0x000fc800078e00ff */
[----:B------:R-:W-:Y:S05]  /*49a60*/  RET.REL.NODEC R2 `(matmul_kernel) ;  /* 0xfffffb6402647950 */ /* 0x000fea0003c3ffff */
        .weak           $__internal_2_$__cuda_sm10x_tcgen05_guardrail_trap_unallocated_columns_being_dealloced
        .type           $__internal_2_$__cuda_sm10x_tcgen05_guardrail_trap_unallocated_columns_being_dealloced,@function
        .size           $__internal_2_$__cuda_sm10x_tcgen05_guardrail_trap_unallocated_columns_being_dealloced,(.L_x_20 - $__internal_2_$__cuda_sm10x_tcgen05_guardrail_trap_unallocated_columns_being_dealloced)
$__internal_2_$__cuda_sm10x_tcgen05_guardrail_trap_unallocated_columns_being_dealloced:
[----:B------:R-:W-:Y:S05]  /*49a70*/  BPT.TRAP 0x1 ;  /* 0x000000040000795c */ /* 0x000fea0000300000 */
[----:B------:R-:W-:-:S04]  /*49a80*/  IMAD.MOV.U32 R3, RZ, RZ, 0x0 ;  /* 0x00000000ff037424 */ /* 0x000fc800078e00ff */
[----:B------:R-:W-:Y:S05]  /*49a90*/  RET.REL.NODEC R2 `(matmul_kernel) ;  /* 0xfffffb6402587950 */ /* 0x000fea0003c3ffff */
.L_x_17:
[----:B------:R-:W-:-:S00]  /*49aa0*/  BRA `(.L_x_17) ;  /* 0xfffffffc00fc7947 */ /* 0x000fc0000383ffff */
[----:B------:R-:W-:-:S00]  /*49ab0*/  NOP ;  /* 0x0000000000007918 */ /* 0x000fc00000000000 */
        /* <DEDUP_REMOVED lines=12> */
.L_x_20:


//--------------------- .nv.shared.matmul_kernel  --------------------------
	.section	.nv.shared.matmul_kernel,"aw",@nobits
	.sectionflags	@""
	.align	16
	.zero		1024


//--------------------- .nv.shared.reserved.0     --------------------------
	.section	.nv.shared.reserved.0,"aw",@nobits
	.align	8
	.weak		__nv_reservedSMEM_offset_0_alias
	.size		__nv_reservedSMEM_offset_0_alias, 0, 64
	.other		__nv_reservedSMEM_offset_0_alias,@"STO_CUDA_RESERVED_SHARED STV_DEFAULT"
__nv_reservedSMEM_offset_0_alias:
	.zero		0
.nv.shared.reserved.0:
	.zero		64
	.weak		__nv_reservedSMEM_allocation_phase
	.type		__nv_reservedSMEM_allocation_phase,@object
	.size		__nv_reservedSMEM_allocation_phase,(.L_0 - __nv_reservedSMEM_allocation_phase)
__nv_reservedSMEM_allocation_phase:
	.zero		1
.L_0:
	.zero		7
	.weak		__nv_reservedSMEM_devtool_atexit_pc
	.type		__nv_reservedSMEM_devtool_atexit_pc,@object
	.size		__nv_reservedSMEM_devtool_atexit_pc,(__nv_reservedSMEM_allocation_mask - __nv_reservedSMEM_devtool_atexit_pc)
__nv_reservedSMEM_devtool_atexit_pc:
	.zero		8
	.weak		__nv_reservedSMEM_allocation_mask
	.type		__nv_reservedSMEM_allocation_mask,@object
	.size		__nv_reservedSMEM_allocation_mask,(.L_2 - __nv_reservedSMEM_allocation_mask)
__nv_reservedSMEM_allocation_mask:
	.zero		4
.L_2:


//--------------------- .nv.constant0.matmul_kernel --------------------------
	.section	.nv.constant0.matmul_kernel,"a",@progbits
	.sectionflags	@""
	.align	4
.nv.constant0.matmul_kernel:
	.zero		976


//--------------------- SYMBOLS --------------------------

	.type		.nv.reservedSmem.offset0,@object
	.size		.nv.reservedSmem.offset0,0x4
	.type		.nv.reservedSmem.cap,@object
	.size		.nv.reservedSmem.cap,0x4
